//
// Generated by NVIDIA NVVM Compiler
//
// Compiler Build ID: CL-36424714
// Cuda compilation tools, release 13.0, V13.0.88
// Based on NVVM 20.0.0
//

.version 9.0
.target sm_100
.address_size 64

	// .globl	_Z8copy_memPhS_
.extern .func  (.param .b32 func_retval0) vprintf
(
	.param .b64 vprintf_param_0,
	.param .b64 vprintf_param_1
)
;
.global .align 1 .b8 $str[3] = {37, 100};
.global .align 1 .b8 $str$1[40] = {84, 104, 114, 101, 97, 100, 32, 105, 110, 100, 101, 120, 58, 32, 40, 37, 105, 44, 32, 37, 105, 41, 59, 32, 99, 117, 100, 97, 65, 114, 114, 97, 121, 32, 61, 32, 37, 100, 10};
.global .align 4 .b8 __cudart_i2opi_f[24] = {65, 144, 67, 60, 153, 149, 98, 219, 192, 221, 52, 245, 209, 87, 39, 252, 41, 21, 68, 78, 110, 131, 249, 162};

.visible .entry _Z8copy_memPhS_(
	.param .u64 .ptr .align 1 _Z8copy_memPhS__param_0,
	.param .u64 .ptr .align 1 _Z8copy_memPhS__param_1
)
{
	.reg .b16 	%rs<13>;
	.reg .b32 	%r<22>;
	.reg .b64 	%rd<17>;

	ld.param.u64 	%rd1, [_Z8copy_memPhS__param_0];
	ld.param.u64 	%rd2, [_Z8copy_memPhS__param_1];
	cvta.to.global.u64 	%rd3, %rd2;
	cvta.to.global.u64 	%rd4, %rd1;
	mov.u32 	%r1, %ctaid.x;
	shl.b32 	%r2, %r1, 5;
	mov.u32 	%r3, %tid.x;
	add.s32 	%r4, %r2, %r3;
	mov.u32 	%r5, %ctaid.y;
	shl.b32 	%r6, %r5, 5;
	mov.u32 	%r7, %tid.y;
	add.s32 	%r8, %r6, %r7;
	mov.u32 	%r9, %nctaid.x;
	mul.lo.s32 	%r10, %r9, %r8;
	shl.b32 	%r11, %r10, 5;
	add.s32 	%r12, %r4, %r11;
	mul.lo.s32 	%r13, %r12, 3;
	cvt.s64.s32 	%rd5, %r13;
	add.s64 	%rd6, %rd4, %rd5;
	ld.global.u8 	%rs1, [%rd6];
	add.s64 	%rd7, %rd3, %rd5;
	st.global.u8 	[%rd7], %rs1;
	ld.global.u8 	%rs2, [%rd6+1];
	st.global.u8 	[%rd7+1], %rs2;
	ld.global.u8 	%rs3, [%rd6+2];
	st.global.u8 	[%rd7+2], %rs3;
	shl.b32 	%r14, %r9, 8;
	add.s32 	%r15, %r12, %r14;
	mul.lo.s32 	%r16, %r15, 3;
	cvt.s64.s32 	%rd8, %r16;
	add.s64 	%rd9, %rd4, %rd8;
	ld.global.u8 	%rs4, [%rd9];
	add.s64 	%rd10, %rd3, %rd8;
	st.global.u8 	[%rd10], %rs4;
	ld.global.u8 	%rs5, [%rd9+1];
	st.global.u8 	[%rd10+1], %rs5;
	ld.global.u8 	%rs6, [%rd9+2];
	st.global.u8 	[%rd10+2], %rs6;
	shl.b32 	%r17, %r9, 9;
	add.s32 	%r18, %r12, %r17;
	mul.lo.s32 	%r19, %r18, 3;
	cvt.s64.s32 	%rd11, %r19;
	add.s64 	%rd12, %rd4, %rd11;
	ld.global.u8 	%rs7, [%rd12];
	add.s64 	%rd13, %rd3, %rd11;
	st.global.u8 	[%rd13], %rs7;
	ld.global.u8 	%rs8, [%rd12+1];
	st.global.u8 	[%rd13+1], %rs8;
	ld.global.u8 	%rs9, [%rd12+2];
	st.global.u8 	[%rd13+2], %rs9;
	add.s32 	%r20, %r18, %r14;
	mul.lo.s32 	%r21, %r20, 3;
	cvt.s64.s32 	%rd14, %r21;
	add.s64 	%rd15, %rd4, %rd14;
	ld.global.u8 	%rs10, [%rd15];
	add.s64 	%rd16, %rd3, %rd14;
	st.global.u8 	[%rd16], %rs10;
	ld.global.u8 	%rs11, [%rd15+1];
	st.global.u8 	[%rd16+1], %rs11;
	ld.global.u8 	%rs12, [%rd15+2];
	st.global.u8 	[%rd16+2], %rs12;
	ret;

}
	// .globl	_Z9set_depthPj
.visible .entry _Z9set_depthPj(
	.param .u64 .ptr .align 1 _Z9set_depthPj_param_0
)
{
	.reg .b32 	%r<19>;
	.reg .b64 	%rd<11>;

	ld.param.u64 	%rd1, [_Z9set_depthPj_param_0];
	mov.u32 	%r1, %ctaid.x;
	shl.b32 	%r2, %r1, 5;
	mov.u32 	%r3, %tid.x;
	add.s32 	%r4, %r2, %r3;
	mov.u32 	%r5, %ctaid.y;
	shl.b32 	%r6, %r5, 5;
	mov.u32 	%r7, %tid.y;
	add.s32 	%r8, %r6, %r7;
	mov.u32 	%r9, %nctaid.x;
	cvta.to.global.u64 	%rd2, %rd1;
	mul.lo.s32 	%r10, %r9, %r8;
	shl.b32 	%r11, %r10, 5;
	add.s32 	%r12, %r4, %r11;
	mul.wide.s32 	%rd3, %r12, 4;
	add.s64 	%rd4, %rd2, %rd3;
	mov.b32 	%r13, 65535;
	st.global.u32 	[%rd4], %r13;
	shl.b32 	%r14, %r9, 8;
	add.s32 	%r15, %r12, %r14;
	mul.wide.s32 	%rd5, %r15, 4;
	add.s64 	%rd6, %rd2, %rd5;
	st.global.u32 	[%rd6], %r13;
	shl.b32 	%r16, %r9, 9;
	add.s32 	%r17, %r12, %r16;
	mul.wide.s32 	%rd7, %r17, 4;
	add.s64 	%rd8, %rd2, %rd7;
	st.global.u32 	[%rd8], %r13;
	add.s32 	%r18, %r17, %r14;
	mul.wide.s32 	%rd9, %r18, 4;
	add.s64 	%rd10, %rd2, %rd9;
	st.global.u32 	[%rd10], %r13;
	ret;

}
	// .globl	_Z11char_to_intPiPh
.visible .entry _Z11char_to_intPiPh(
	.param .u64 .ptr .align 1 _Z11char_to_intPiPh_param_0,
	.param .u64 .ptr .align 1 _Z11char_to_intPiPh_param_1
)
{
	.reg .b16 	%rs<5>;
	.reg .b32 	%r<46>;
	.reg .b64 	%rd<21>;

	ld.param.u64 	%rd1, [_Z11char_to_intPiPh_param_0];
	ld.param.u64 	%rd2, [_Z11char_to_intPiPh_param_1];
	mov.u32 	%r1, %ctaid.x;
	shl.b32 	%r2, %r1, 5;
	mov.u32 	%r3, %tid.x;
	add.s32 	%r4, %r2, %r3;
	mov.u32 	%r5, %ctaid.y;
	shl.b32 	%r6, %r5, 5;
	mov.u32 	%r7, %tid.y;
	add.s32 	%r8, %r6, %r7;
	mov.u32 	%r9, %nctaid.x;
	cvta.to.global.u64 	%rd3, %rd2;
	cvta.to.global.u64 	%rd4, %rd1;
	mul.lo.s32 	%r10, %r9, %r8;
	shl.b32 	%r11, %r10, 5;
	add.s32 	%r12, %r4, %r11;
	mul.lo.s32 	%r13, %r12, 3;
	cvt.s64.s32 	%rd5, %r13;
	add.s64 	%rd6, %rd3, %rd5;
	ld.global.u8 	%r14, [%rd6];
	shl.b32 	%r15, %r14, 16;
	ld.global.u8 	%rs1, [%rd6+1];
	mul.wide.u16 	%r16, %rs1, 256;
	or.b32  	%r17, %r16, %r15;
	ld.global.u8 	%r18, [%rd6+2];
	or.b32  	%r19, %r17, %r18;
	mul.wide.s32 	%rd7, %r12, 4;
	add.s64 	%rd8, %rd4, %rd7;
	st.global.u32 	[%rd8], %r19;
	shl.b32 	%r20, %r9, 8;
	add.s32 	%r21, %r12, %r20;
	mul.lo.s32 	%r22, %r21, 3;
	cvt.s64.s32 	%rd9, %r22;
	add.s64 	%rd10, %rd3, %rd9;
	ld.global.u8 	%r23, [%rd10];
	shl.b32 	%r24, %r23, 16;
	ld.global.u8 	%rs2, [%rd10+1];
	mul.wide.u16 	%r25, %rs2, 256;
	or.b32  	%r26, %r25, %r24;
	ld.global.u8 	%r27, [%rd10+2];
	or.b32  	%r28, %r26, %r27;
	mul.wide.s32 	%rd11, %r21, 4;
	add.s64 	%rd12, %rd4, %rd11;
	st.global.u32 	[%rd12], %r28;
	shl.b32 	%r29, %r9, 9;
	add.s32 	%r30, %r12, %r29;
	mul.lo.s32 	%r31, %r30, 3;
	cvt.s64.s32 	%rd13, %r31;
	add.s64 	%rd14, %rd3, %rd13;
	ld.global.u8 	%r32, [%rd14];
	shl.b32 	%r33, %r32, 16;
	ld.global.u8 	%rs3, [%rd14+1];
	mul.wide.u16 	%r34, %rs3, 256;
	or.b32  	%r35, %r34, %r33;
	ld.global.u8 	%r36, [%rd14+2];
	or.b32  	%r37, %r35, %r36;
	mul.wide.s32 	%rd15, %r30, 4;
	add.s64 	%rd16, %rd4, %rd15;
	st.global.u32 	[%rd16], %r37;
	add.s32 	%r38, %r30, %r20;
	mul.lo.s32 	%r39, %r38, 3;
	cvt.s64.s32 	%rd17, %r39;
	add.s64 	%rd18, %rd3, %rd17;
	ld.global.u8 	%r40, [%rd18];
	shl.b32 	%r41, %r40, 16;
	ld.global.u8 	%rs4, [%rd18+1];
	mul.wide.u16 	%r42, %rs4, 256;
	or.b32  	%r43, %r42, %r41;
	ld.global.u8 	%r44, [%rd18+2];
	or.b32  	%r45, %r43, %r44;
	mul.wide.s32 	%rd19, %r38, 4;
	add.s64 	%rd20, %rd4, %rd19;
	st.global.u32 	[%rd20], %r45;
	ret;

}
	// .globl	_Z11int_to_charPiPh
.visible .entry _Z11int_to_charPiPh(
	.param .u64 .ptr .align 1 _Z11int_to_charPiPh_param_0,
	.param .u64 .ptr .align 1 _Z11int_to_charPiPh_param_1
)
{
	.reg .b32 	%r<66>;
	.reg .b64 	%rd<21>;

	ld.param.u64 	%rd1, [_Z11int_to_charPiPh_param_0];
	ld.param.u64 	%rd2, [_Z11int_to_charPiPh_param_1];
	mov.u32 	%r1, %ctaid.x;
	shl.b32 	%r2, %r1, 5;
	mov.u32 	%r3, %tid.x;
	add.s32 	%r4, %r2, %r3;
	mov.u32 	%r5, %ctaid.y;
	shl.b32 	%r6, %r5, 5;
	mov.u32 	%r7, %tid.y;
	add.s32 	%r8, %r6, %r7;
	mov.u32 	%r9, %nctaid.x;
	cvta.to.global.u64 	%rd3, %rd1;
	cvta.to.global.u64 	%rd4, %rd2;
	mul.lo.s32 	%r10, %r9, %r8;
	shl.b32 	%r11, %r10, 5;
	add.s32 	%r12, %r4, %r11;
	mul.wide.s32 	%rd5, %r12, 4;
	add.s64 	%rd6, %rd3, %rd5;
	ld.global.u32 	%r13, [%rd6];
	shr.s32 	%r14, %r13, 31;
	shr.u32 	%r15, %r14, 16;
	add.s32 	%r16, %r13, %r15;
	shr.u32 	%r17, %r16, 16;
	mul.lo.s32 	%r18, %r12, 3;
	cvt.s64.s32 	%rd7, %r18;
	add.s64 	%rd8, %rd4, %rd7;
	st.global.u8 	[%rd8], %r17;
	ld.global.u32 	%r19, [%rd6];
	shr.s32 	%r20, %r19, 31;
	shr.u32 	%r21, %r20, 24;
	add.s32 	%r22, %r19, %r21;
	shr.u32 	%r23, %r22, 8;
	st.global.u8 	[%rd8+1], %r23;
	ld.global.u32 	%r24, [%rd6];
	st.global.u8 	[%rd8+2], %r24;
	shl.b32 	%r25, %r9, 8;
	add.s32 	%r26, %r12, %r25;
	mul.wide.s32 	%rd9, %r26, 4;
	add.s64 	%rd10, %rd3, %rd9;
	ld.global.u32 	%r27, [%rd10];
	shr.s32 	%r28, %r27, 31;
	shr.u32 	%r29, %r28, 16;
	add.s32 	%r30, %r27, %r29;
	shr.u32 	%r31, %r30, 16;
	mul.lo.s32 	%r32, %r26, 3;
	cvt.s64.s32 	%rd11, %r32;
	add.s64 	%rd12, %rd4, %rd11;
	st.global.u8 	[%rd12], %r31;
	ld.global.u32 	%r33, [%rd10];
	shr.s32 	%r34, %r33, 31;
	shr.u32 	%r35, %r34, 24;
	add.s32 	%r36, %r33, %r35;
	shr.u32 	%r37, %r36, 8;
	st.global.u8 	[%rd12+1], %r37;
	ld.global.u32 	%r38, [%rd10];
	st.global.u8 	[%rd12+2], %r38;
	shl.b32 	%r39, %r9, 9;
	add.s32 	%r40, %r12, %r39;
	mul.wide.s32 	%rd13, %r40, 4;
	add.s64 	%rd14, %rd3, %rd13;
	ld.global.u32 	%r41, [%rd14];
	shr.s32 	%r42, %r41, 31;
	shr.u32 	%r43, %r42, 16;
	add.s32 	%r44, %r41, %r43;
	shr.u32 	%r45, %r44, 16;
	mul.lo.s32 	%r46, %r40, 3;
	cvt.s64.s32 	%rd15, %r46;
	add.s64 	%rd16, %rd4, %rd15;
	st.global.u8 	[%rd16], %r45;
	ld.global.u32 	%r47, [%rd14];
	shr.s32 	%r48, %r47, 31;
	shr.u32 	%r49, %r48, 24;
	add.s32 	%r50, %r47, %r49;
	shr.u32 	%r51, %r50, 8;
	st.global.u8 	[%rd16+1], %r51;
	ld.global.u32 	%r52, [%rd14];
	st.global.u8 	[%rd16+2], %r52;
	add.s32 	%r53, %r40, %r25;
	mul.wide.s32 	%rd17, %r53, 4;
	add.s64 	%rd18, %rd3, %rd17;
	ld.global.u32 	%r54, [%rd18];
	shr.s32 	%r55, %r54, 31;
	shr.u32 	%r56, %r55, 16;
	add.s32 	%r57, %r54, %r56;
	shr.u32 	%r58, %r57, 16;
	mul.lo.s32 	%r59, %r53, 3;
	cvt.s64.s32 	%rd19, %r59;
	add.s64 	%rd20, %rd4, %rd19;
	st.global.u8 	[%rd20], %r58;
	ld.global.u32 	%r60, [%rd18];
	shr.s32 	%r61, %r60, 31;
	shr.u32 	%r62, %r61, 24;
	add.s32 	%r63, %r60, %r62;
	shr.u32 	%r64, %r63, 8;
	st.global.u8 	[%rd20+1], %r64;
	ld.global.u32 	%r65, [%rd18];
	st.global.u8 	[%rd20+2], %r65;
	ret;

}
	// .globl	_Z10to3d_pointPfS_
.visible .entry _Z10to3d_pointPfS_(
	.param .u64 .ptr .align 1 _Z10to3d_pointPfS__param_0,
	.param .u64 .ptr .align 1 _Z10to3d_pointPfS__param_1
)
{
	.local .align 4 .b8 	__local_depot4[28];
	.reg .b64 	%SP;
	.reg .b64 	%SPL;
	.reg .pred 	%p<148>;
	.reg .b32 	%r<791>;
	.reg .b32 	%f<454>;
	.reg .b64 	%rd<410>;
	.reg .b64 	%fd<64>;

	mov.u64 	%SPL, __local_depot4;
	ld.param.u64 	%rd147, [_Z10to3d_pointPfS__param_0];
	cvta.to.global.u64 	%rd149, %rd147;
	add.u64 	%rd1, %SPL, 0;
	add.u64 	%rd2, %SPL, 0;
	add.u64 	%rd3, %SPL, 0;
	add.u64 	%rd4, %SPL, 0;
	add.u64 	%rd5, %SPL, 0;
	mov.u32 	%r235, %ctaid.x;
	shl.b32 	%r236, %r235, 5;
	mov.u32 	%r237, %tid.x;
	add.s32 	%r238, %r236, %r237;
	mov.u32 	%r239, %ctaid.y;
	shl.b32 	%r240, %r239, 5;
	mov.u32 	%r241, %tid.y;
	add.s32 	%r1, %r240, %r241;
	mov.u32 	%r242, %nctaid.x;
	shl.b32 	%r243, %r242, 5;
	shr.s32 	%r244, %r243, 1;
	cvt.rn.f32.s32 	%f80, %r244;
	cvt.f64.f32 	%fd1, %f80;
	cvt.rn.f32.s32 	%f81, %r238;
	cvt.f64.f32 	%fd2, %f81;
	add.f64 	%fd3, %fd2, 0d3FE0000000000000;
	cvt.rn.f32.s32 	%f82, %r243;
	cvt.f64.f32 	%fd4, %f82;
	div.rn.f64 	%fd5, %fd3, %fd4;
	add.f64 	%fd6, %fd5, %fd5;
	fma.rn.f64 	%fd7, %fd6, 0d400921FB54442D18, 0d400921FB54442D18;
	cvt.rn.f32.f64 	%f1, %fd7;
	mov.b32 	%r2, %f1;
	shr.u32 	%r245, %r2, 23;
	and.b32  	%r3, %r245, 31;
	mad.lo.s32 	%r4, %r1, %r243, %r238;
	mul.wide.s32 	%rd155, %r4, 4;
	add.s64 	%rd156, %rd149, %rd155;
	ld.global.f32 	%f83, [%rd156];
	mul.f32 	%f2, %f83, 0f43000000;
	cvt.rn.f64.u32 	%fd8, %r1;
	add.f64 	%fd9, %fd8, 0d3FE0000000000000;
	div.rn.f64 	%fd10, %fd9, %fd1;
	mul.f64 	%fd11, %fd10, 0d400921FB54442D18;
	cvt.rn.f32.f64 	%f3, %fd11;
	mul.f32 	%f84, %f3, 0f3F22F983;
	cvt.rni.s32.f32 	%r730, %f84;
	cvt.rn.f32.s32 	%f85, %r730;
	fma.rn.f32 	%f86, %f85, 0fBFC90FDA, %f3;
	fma.rn.f32 	%f87, %f85, 0fB3A22168, %f86;
	fma.rn.f32 	%f438, %f85, 0fA7C234C5, %f87;
	abs.f32 	%f5, %f3;
	setp.ltu.f32 	%p2, %f5, 0f47CE4780;
	mov.u32 	%r714, %r730;
	mov.f32 	%f434, %f438;
	@%p2 bra 	$L__BB4_8;
	setp.neu.f32 	%p3, %f5, 0f7F800000;
	@%p3 bra 	$L__BB4_3;
	mov.f32 	%f90, 0f00000000;
	mul.rn.f32 	%f434, %f3, %f90;
	mov.b32 	%r714, 0;
	bra.uni 	$L__BB4_8;
$L__BB4_3:
	mov.b32 	%r6, %f3;
	mov.b64 	%rd352, 0;
	mov.b32 	%r711, 0;
	mov.u64 	%rd350, __cudart_i2opi_f;
	shl.b32 	%r248, %r6, 8;
	or.b32  	%r249, %r248, -2147483648;
	mov.u64 	%rd351, %rd5;
$L__BB4_4:
	.pragma "nounroll";
	ld.global.nc.u32 	%r247, [%rd350];
	mad.wide.u32 	%rd159, %r247, %r249, %rd352;
	shr.u64 	%rd352, %rd159, 32;
	st.local.u32 	[%rd351], %rd159;
	add.s32 	%r711, %r711, 1;
	add.s64 	%rd351, %rd351, 4;
	add.s64 	%rd350, %rd350, 4;
	setp.ne.s32 	%p4, %r711, 6;
	@%p4 bra 	$L__BB4_4;
	shr.u32 	%r250, %r6, 23;
	st.local.u32 	[%rd5+24], %rd352;
	and.b32  	%r9, %r250, 31;
	and.b32  	%r251, %r250, 224;
	add.s32 	%r252, %r251, -128;
	shr.u32 	%r253, %r252, 5;
	mul.wide.u32 	%rd160, %r253, 4;
	sub.s64 	%rd12, %rd5, %rd160;
	ld.local.u32 	%r712, [%rd12+24];
	ld.local.u32 	%r713, [%rd12+20];
	setp.eq.s32 	%p5, %r9, 0;
	@%p5 bra 	$L__BB4_7;
	shf.l.wrap.b32 	%r712, %r713, %r712, %r9;
	ld.local.u32 	%r254, [%rd12+16];
	shf.l.wrap.b32 	%r713, %r254, %r713, %r9;
$L__BB4_7:
	shr.u32 	%r255, %r712, 30;
	shf.l.wrap.b32 	%r256, %r713, %r712, 2;
	shl.b32 	%r257, %r713, 2;
	shr.u32 	%r258, %r256, 31;
	add.s32 	%r259, %r258, %r255;
	neg.s32 	%r260, %r259;
	setp.lt.s32 	%p6, %r6, 0;
	selp.b32 	%r714, %r260, %r259, %p6;
	xor.b32  	%r261, %r256, %r6;
	shr.s32 	%r262, %r256, 31;
	xor.b32  	%r263, %r262, %r256;
	xor.b32  	%r264, %r262, %r257;
	cvt.u64.u32 	%rd161, %r263;
	shl.b64 	%rd162, %rd161, 32;
	cvt.u64.u32 	%rd163, %r264;
	or.b64  	%rd164, %rd162, %rd163;
	cvt.rn.f64.s64 	%fd12, %rd164;
	mul.f64 	%fd13, %fd12, 0d3BF921FB54442D19;
	cvt.rn.f32.f64 	%f88, %fd13;
	neg.f32 	%f89, %f88;
	setp.lt.s32 	%p7, %r261, 0;
	selp.f32 	%f434, %f89, %f88, %p7;
$L__BB4_8:
	mul.f32 	%f91, %f1, 0f3F22F983;
	cvt.rni.s32.f32 	%r266, %f91;
	cvt.rn.f32.s32 	%f92, %r266;
	abs.f32 	%f93, %f1;
	shr.u32 	%r267, %r2, 23;
	and.b32  	%r268, %r267, 224;
	add.s32 	%r269, %r268, -128;
	shr.u32 	%r270, %r269, 5;
	mul.wide.u32 	%rd165, %r270, 4;
	sub.s64 	%rd13, %rd4, %rd165;
	setp.eq.f32 	%p8, %f93, 0f7F800000;
	setp.ltu.f32 	%p9, %f93, 0f47CE4780;
	mul.rn.f32 	%f94, %f434, %f434;
	and.b32  	%r271, %r714, 1;
	setp.eq.b32 	%p10, %r271, 1;
	selp.f32 	%f95, 0f3F800000, %f434, %p10;
	fma.rn.f32 	%f96, %f94, %f95, 0f00000000;
	fma.rn.f32 	%f97, %f94, 0f37CBAC00, 0fBAB607ED;
	selp.f32 	%f98, %f97, 0fB94D4153, %p10;
	selp.f32 	%f99, 0f3D2AAABB, 0f3C0885E4, %p10;
	fma.rn.f32 	%f100, %f98, %f94, %f99;
	selp.f32 	%f101, 0fBEFFFFFF, 0fBE2AAAA8, %p10;
	fma.rn.f32 	%f102, %f100, %f94, %f101;
	fma.rn.f32 	%f103, %f102, %f96, %f95;
	and.b32  	%r272, %r714, 2;
	setp.eq.s32 	%p11, %r272, 0;
	mov.f32 	%f104, 0f00000000;
	sub.f32 	%f105, %f104, %f103;
	selp.f32 	%f9, %f103, %f105, %p11;
	or.pred  	%p1, %p9, %p8;
	selp.b32 	%r786, %r266, 0, %p9;
	mul.rn.f32 	%f106, %f1, %f104;
	fma.rn.f32 	%f107, %f92, 0fBFC90FDA, %f1;
	fma.rn.f32 	%f108, %f92, 0fB3A22168, %f107;
	fma.rn.f32 	%f109, %f92, 0fA7C234C5, %f108;
	selp.f32 	%f452, %f109, %f106, %p9;
	mov.u32 	%r718, %r786;
	mov.f32 	%f435, %f452;
	@%p1 bra 	$L__BB4_14;
	mov.b64 	%rd355, 0;
	mov.b32 	%r715, 0;
	mov.u64 	%rd353, __cudart_i2opi_f;
	shl.b32 	%r275, %r2, 8;
	or.b32  	%r276, %r275, -2147483648;
	mov.u64 	%rd354, %rd4;
$L__BB4_10:
	.pragma "nounroll";
	ld.global.nc.u32 	%r274, [%rd353];
	mad.wide.u32 	%rd168, %r274, %r276, %rd355;
	shr.u64 	%rd355, %rd168, 32;
	st.local.u32 	[%rd354], %rd168;
	add.s32 	%r715, %r715, 1;
	add.s64 	%rd354, %rd354, 4;
	add.s64 	%rd353, %rd353, 4;
	setp.ne.s32 	%p12, %r715, 6;
	@%p12 bra 	$L__BB4_10;
	setp.eq.s32 	%p13, %r3, 0;
	st.local.u32 	[%rd4+24], %rd355;
	ld.local.u32 	%r716, [%rd13+24];
	ld.local.u32 	%r717, [%rd13+20];
	@%p13 bra 	$L__BB4_13;
	shf.l.wrap.b32 	%r716, %r717, %r716, %r3;
	ld.local.u32 	%r277, [%rd13+16];
	shf.l.wrap.b32 	%r717, %r277, %r717, %r3;
$L__BB4_13:
	setp.lt.s32 	%p14, %r2, 0;
	shr.u32 	%r278, %r716, 30;
	shf.l.wrap.b32 	%r279, %r717, %r716, 2;
	shl.b32 	%r280, %r717, 2;
	shr.u32 	%r281, %r279, 31;
	add.s32 	%r282, %r281, %r278;
	neg.s32 	%r283, %r282;
	selp.b32 	%r718, %r283, %r282, %p14;
	xor.b32  	%r284, %r279, %r2;
	shr.s32 	%r285, %r279, 31;
	xor.b32  	%r286, %r285, %r279;
	xor.b32  	%r287, %r285, %r280;
	cvt.u64.u32 	%rd169, %r286;
	shl.b64 	%rd170, %rd169, 32;
	cvt.u64.u32 	%rd171, %r287;
	or.b64  	%rd172, %rd170, %rd171;
	cvt.rn.f64.s64 	%fd14, %rd172;
	mul.f64 	%fd15, %fd14, 0d3BF921FB54442D19;
	cvt.rn.f32.f64 	%f110, %fd15;
	neg.f32 	%f111, %f110;
	setp.lt.s32 	%p15, %r284, 0;
	selp.f32 	%f435, %f111, %f110, %p15;
$L__BB4_14:
	ld.param.u64 	%rd343, [_Z10to3d_pointPfS__param_1];
	setp.ltu.f32 	%p16, %f5, 0f47CE4780;
	add.s32 	%r288, %r718, 1;
	mul.rn.f32 	%f112, %f435, %f435;
	and.b32  	%r289, %r718, 1;
	setp.eq.b32 	%p17, %r289, 1;
	selp.f32 	%f113, %f435, 0f3F800000, %p17;
	fma.rn.f32 	%f114, %f112, %f113, 0f00000000;
	fma.rn.f32 	%f115, %f112, 0f37CBAC00, 0fBAB607ED;
	selp.f32 	%f116, 0fB94D4153, %f115, %p17;
	selp.f32 	%f117, 0f3C0885E4, 0f3D2AAABB, %p17;
	fma.rn.f32 	%f118, %f116, %f112, %f117;
	selp.f32 	%f119, 0fBE2AAAA8, 0fBEFFFFFF, %p17;
	fma.rn.f32 	%f120, %f118, %f112, %f119;
	fma.rn.f32 	%f121, %f120, %f114, %f113;
	and.b32  	%r290, %r288, 2;
	setp.eq.s32 	%p18, %r290, 0;
	mov.f32 	%f122, 0f00000000;
	sub.f32 	%f123, %f122, %f121;
	selp.f32 	%f124, %f121, %f123, %p18;
	mul.f32 	%f125, %f2, %f9;
	mul.f32 	%f126, %f125, %f124;
	shl.b32 	%r291, %r4, 2;
	cvta.to.global.u64 	%rd173, %rd343;
	mul.wide.s32 	%rd174, %r291, 4;
	add.s64 	%rd175, %rd173, %rd174;
	st.global.f32 	[%rd175], %f126;
	mov.u32 	%r722, %r730;
	mov.f32 	%f436, %f438;
	@%p16 bra 	$L__BB4_22;
	setp.neu.f32 	%p19, %f5, 0f7F800000;
	@%p19 bra 	$L__BB4_17;
	mov.f32 	%f129, 0f00000000;
	mul.rn.f32 	%f436, %f3, %f129;
	mov.b32 	%r722, 0;
	bra.uni 	$L__BB4_22;
$L__BB4_17:
	mov.b64 	%rd358, 0;
	mov.b32 	%r719, 0;
	mov.u64 	%rd356, __cudart_i2opi_f;
	mov.b32 	%r294, %f3;
	shl.b32 	%r295, %r294, 8;
	or.b32  	%r296, %r295, -2147483648;
	mov.u64 	%rd357, %rd3;
$L__BB4_18:
	.pragma "nounroll";
	ld.global.nc.u32 	%r293, [%rd356];
	mad.wide.u32 	%rd178, %r293, %r296, %rd358;
	shr.u64 	%rd358, %rd178, 32;
	st.local.u32 	[%rd357], %rd178;
	add.s32 	%r719, %r719, 1;
	add.s64 	%rd357, %rd357, 4;
	add.s64 	%rd356, %rd356, 4;
	setp.ne.s32 	%p20, %r719, 6;
	@%p20 bra 	$L__BB4_18;
	mov.b32 	%r297, %f3;
	shr.u32 	%r298, %r297, 23;
	st.local.u32 	[%rd3+24], %rd358;
	and.b32  	%r31, %r298, 31;
	and.b32  	%r299, %r298, 224;
	add.s32 	%r300, %r299, -128;
	shr.u32 	%r301, %r300, 5;
	mul.wide.u32 	%rd179, %r301, 4;
	sub.s64 	%rd26, %rd3, %rd179;
	ld.local.u32 	%r720, [%rd26+24];
	ld.local.u32 	%r721, [%rd26+20];
	setp.eq.s32 	%p21, %r31, 0;
	@%p21 bra 	$L__BB4_21;
	shf.l.wrap.b32 	%r720, %r721, %r720, %r31;
	ld.local.u32 	%r302, [%rd26+16];
	shf.l.wrap.b32 	%r721, %r302, %r721, %r31;
$L__BB4_21:
	shr.u32 	%r303, %r720, 30;
	shf.l.wrap.b32 	%r304, %r721, %r720, 2;
	shl.b32 	%r305, %r721, 2;
	shr.u32 	%r306, %r304, 31;
	add.s32 	%r307, %r306, %r303;
	neg.s32 	%r308, %r307;
	setp.lt.s32 	%p22, %r297, 0;
	selp.b32 	%r722, %r308, %r307, %p22;
	xor.b32  	%r310, %r304, %r297;
	shr.s32 	%r311, %r304, 31;
	xor.b32  	%r312, %r311, %r304;
	xor.b32  	%r313, %r311, %r305;
	cvt.u64.u32 	%rd180, %r312;
	shl.b64 	%rd181, %rd180, 32;
	cvt.u64.u32 	%rd182, %r313;
	or.b64  	%rd183, %rd181, %rd182;
	cvt.rn.f64.s64 	%fd16, %rd183;
	mul.f64 	%fd17, %fd16, 0d3BF921FB54442D19;
	cvt.rn.f32.f64 	%f127, %fd17;
	neg.f32 	%f128, %f127;
	setp.lt.s32 	%p23, %r310, 0;
	selp.f32 	%f436, %f128, %f127, %p23;
$L__BB4_22:
	shr.u32 	%r315, %r2, 23;
	and.b32  	%r316, %r315, 224;
	add.s32 	%r317, %r316, -128;
	shr.u32 	%r318, %r317, 5;
	mul.wide.u32 	%rd184, %r318, 4;
	sub.s64 	%rd27, %rd2, %rd184;
	mul.rn.f32 	%f130, %f436, %f436;
	and.b32  	%r319, %r722, 1;
	setp.eq.b32 	%p24, %r319, 1;
	selp.f32 	%f131, 0f3F800000, %f436, %p24;
	fma.rn.f32 	%f132, %f130, %f131, 0f00000000;
	fma.rn.f32 	%f133, %f130, 0f37CBAC00, 0fBAB607ED;
	selp.f32 	%f134, %f133, 0fB94D4153, %p24;
	selp.f32 	%f135, 0f3D2AAABB, 0f3C0885E4, %p24;
	fma.rn.f32 	%f136, %f134, %f130, %f135;
	selp.f32 	%f137, 0fBEFFFFFF, 0fBE2AAAA8, %p24;
	fma.rn.f32 	%f138, %f136, %f130, %f137;
	fma.rn.f32 	%f139, %f138, %f132, %f131;
	and.b32  	%r320, %r722, 2;
	setp.eq.s32 	%p25, %r320, 0;
	mov.f32 	%f140, 0f00000000;
	sub.f32 	%f141, %f140, %f139;
	selp.f32 	%f16, %f139, %f141, %p25;
	mov.u32 	%r726, %r786;
	mov.f32 	%f437, %f452;
	@%p1 bra 	$L__BB4_28;
	mov.b64 	%rd361, 0;
	mov.b32 	%r723, 0;
	mov.u64 	%rd359, __cudart_i2opi_f;
	shl.b32 	%r323, %r2, 8;
	or.b32  	%r324, %r323, -2147483648;
	mov.u64 	%rd360, %rd2;
$L__BB4_24:
	.pragma "nounroll";
	ld.global.nc.u32 	%r322, [%rd359];
	mad.wide.u32 	%rd187, %r322, %r324, %rd361;
	shr.u64 	%rd361, %rd187, 32;
	st.local.u32 	[%rd360], %rd187;
	add.s32 	%r723, %r723, 1;
	add.s64 	%rd360, %rd360, 4;
	add.s64 	%rd359, %rd359, 4;
	setp.ne.s32 	%p26, %r723, 6;
	@%p26 bra 	$L__BB4_24;
	setp.eq.s32 	%p27, %r3, 0;
	st.local.u32 	[%rd2+24], %rd361;
	ld.local.u32 	%r724, [%rd27+24];
	ld.local.u32 	%r725, [%rd27+20];
	@%p27 bra 	$L__BB4_27;
	shf.l.wrap.b32 	%r724, %r725, %r724, %r3;
	ld.local.u32 	%r325, [%rd27+16];
	shf.l.wrap.b32 	%r725, %r325, %r725, %r3;
$L__BB4_27:
	setp.lt.s32 	%p28, %r2, 0;
	shr.u32 	%r326, %r724, 30;
	shf.l.wrap.b32 	%r327, %r725, %r724, 2;
	shl.b32 	%r328, %r725, 2;
	shr.u32 	%r329, %r327, 31;
	add.s32 	%r330, %r329, %r326;
	neg.s32 	%r331, %r330;
	selp.b32 	%r726, %r331, %r330, %p28;
	xor.b32  	%r332, %r327, %r2;
	shr.s32 	%r333, %r327, 31;
	xor.b32  	%r334, %r333, %r327;
	xor.b32  	%r335, %r333, %r328;
	cvt.u64.u32 	%rd188, %r334;
	shl.b64 	%rd189, %rd188, 32;
	cvt.u64.u32 	%rd190, %r335;
	or.b64  	%rd191, %rd189, %rd190;
	cvt.rn.f64.s64 	%fd18, %rd191;
	mul.f64 	%fd19, %fd18, 0d3BF921FB54442D19;
	cvt.rn.f32.f64 	%f142, %fd19;
	neg.f32 	%f143, %f142;
	setp.lt.s32 	%p29, %r332, 0;
	selp.f32 	%f437, %f143, %f142, %p29;
$L__BB4_28:
	ld.param.u64 	%rd344, [_Z10to3d_pointPfS__param_1];
	setp.ltu.f32 	%p30, %f5, 0f47CE4780;
	mul.rn.f32 	%f144, %f437, %f437;
	and.b32  	%r336, %r726, 1;
	setp.eq.b32 	%p31, %r336, 1;
	selp.f32 	%f145, 0f3F800000, %f437, %p31;
	fma.rn.f32 	%f146, %f144, %f145, 0f00000000;
	fma.rn.f32 	%f147, %f144, 0f37CBAC00, 0fBAB607ED;
	selp.f32 	%f148, %f147, 0fB94D4153, %p31;
	selp.f32 	%f149, 0f3D2AAABB, 0f3C0885E4, %p31;
	fma.rn.f32 	%f150, %f148, %f144, %f149;
	selp.f32 	%f151, 0fBEFFFFFF, 0fBE2AAAA8, %p31;
	fma.rn.f32 	%f152, %f150, %f144, %f151;
	fma.rn.f32 	%f153, %f152, %f146, %f145;
	and.b32  	%r337, %r726, 2;
	setp.eq.s32 	%p32, %r337, 0;
	mov.f32 	%f154, 0f00000000;
	sub.f32 	%f155, %f154, %f153;
	selp.f32 	%f156, %f153, %f155, %p32;
	mul.f32 	%f157, %f2, %f16;
	mul.f32 	%f158, %f157, %f156;
	cvta.to.global.u64 	%rd192, %rd344;
	shl.b32 	%r338, %r4, 2;
	mul.wide.s32 	%rd193, %r338, 4;
	add.s64 	%rd34, %rd192, %rd193;
	st.global.f32 	[%rd34+4], %f158;
	@%p30 bra 	$L__BB4_36;
	setp.neu.f32 	%p33, %f5, 0f7F800000;
	@%p33 bra 	$L__BB4_31;
	mov.f32 	%f161, 0f00000000;
	mul.rn.f32 	%f438, %f3, %f161;
	mov.b32 	%r730, 0;
	bra.uni 	$L__BB4_36;
$L__BB4_31:
	mov.b32 	%r50, %f3;
	mov.b64 	%rd364, 0;
	mov.b32 	%r727, 0;
	mov.u64 	%rd362, __cudart_i2opi_f;
	shl.b32 	%r341, %r50, 8;
	or.b32  	%r342, %r341, -2147483648;
	mov.u64 	%rd363, %rd1;
$L__BB4_32:
	.pragma "nounroll";
	ld.global.nc.u32 	%r340, [%rd362];
	mad.wide.u32 	%rd196, %r340, %r342, %rd364;
	shr.u64 	%rd364, %rd196, 32;
	st.local.u32 	[%rd363], %rd196;
	add.s32 	%r727, %r727, 1;
	add.s64 	%rd363, %rd363, 4;
	add.s64 	%rd362, %rd362, 4;
	setp.ne.s32 	%p34, %r727, 6;
	@%p34 bra 	$L__BB4_32;
	shr.u32 	%r343, %r50, 23;
	st.local.u32 	[%rd1+24], %rd364;
	and.b32  	%r53, %r343, 31;
	and.b32  	%r344, %r343, 224;
	add.s32 	%r345, %r344, -128;
	shr.u32 	%r346, %r345, 5;
	mul.wide.u32 	%rd197, %r346, 4;
	sub.s64 	%rd41, %rd1, %rd197;
	ld.local.u32 	%r728, [%rd41+24];
	ld.local.u32 	%r729, [%rd41+20];
	setp.eq.s32 	%p35, %r53, 0;
	@%p35 bra 	$L__BB4_35;
	shf.l.wrap.b32 	%r728, %r729, %r728, %r53;
	ld.local.u32 	%r347, [%rd41+16];
	shf.l.wrap.b32 	%r729, %r347, %r729, %r53;
$L__BB4_35:
	shr.u32 	%r348, %r728, 30;
	shf.l.wrap.b32 	%r349, %r729, %r728, 2;
	shl.b32 	%r350, %r729, 2;
	shr.u32 	%r351, %r349, 31;
	add.s32 	%r352, %r351, %r348;
	neg.s32 	%r353, %r352;
	setp.lt.s32 	%p36, %r50, 0;
	selp.b32 	%r730, %r353, %r352, %p36;
	xor.b32  	%r354, %r349, %r50;
	shr.s32 	%r355, %r349, 31;
	xor.b32  	%r356, %r355, %r349;
	xor.b32  	%r357, %r355, %r350;
	cvt.u64.u32 	%rd198, %r356;
	shl.b64 	%rd199, %rd198, 32;
	cvt.u64.u32 	%rd200, %r357;
	or.b64  	%rd201, %rd199, %rd200;
	cvt.rn.f64.s64 	%fd20, %rd201;
	mul.f64 	%fd21, %fd20, 0d3BF921FB54442D19;
	cvt.rn.f32.f64 	%f159, %fd21;
	neg.f32 	%f160, %f159;
	setp.lt.s32 	%p37, %r354, 0;
	selp.f32 	%f438, %f160, %f159, %p37;
$L__BB4_36:
	ld.param.u64 	%rd340, [_Z10to3d_pointPfS__param_0];
	add.s32 	%r359, %r730, 1;
	mul.rn.f32 	%f162, %f438, %f438;
	and.b32  	%r360, %r730, 1;
	setp.eq.b32 	%p38, %r360, 1;
	selp.f32 	%f163, %f438, 0f3F800000, %p38;
	fma.rn.f32 	%f164, %f162, %f163, 0f00000000;
	fma.rn.f32 	%f165, %f162, 0f37CBAC00, 0fBAB607ED;
	selp.f32 	%f166, 0fB94D4153, %f165, %p38;
	selp.f32 	%f167, 0f3C0885E4, 0f3D2AAABB, %p38;
	fma.rn.f32 	%f168, %f166, %f162, %f167;
	selp.f32 	%f169, 0fBE2AAAA8, 0fBEFFFFFF, %p38;
	fma.rn.f32 	%f170, %f168, %f162, %f169;
	fma.rn.f32 	%f171, %f170, %f164, %f163;
	and.b32  	%r361, %r359, 2;
	setp.eq.s32 	%p39, %r361, 0;
	mov.f32 	%f172, 0f00000000;
	sub.f32 	%f173, %f172, %f171;
	selp.f32 	%f174, %f171, %f173, %p39;
	mul.f32 	%f175, %f2, %f174;
	st.global.f32 	[%rd34+8], %f175;
	mov.b32 	%r362, 1065353216;
	st.global.u32 	[%rd34+12], %r362;
	add.s32 	%r363, %r1, 8;
	mov.u32 	%r364, %nctaid.x;
	shl.b32 	%r365, %r364, 8;
	add.s32 	%r366, %r4, %r365;
	cvta.to.global.u64 	%rd202, %rd340;
	mul.wide.s32 	%rd203, %r366, 4;
	add.s64 	%rd204, %rd202, %rd203;
	ld.global.f32 	%f176, [%rd204];
	mul.f32 	%f22, %f176, 0f43000000;
	cvt.rn.f64.u32 	%fd22, %r363;
	add.f64 	%fd23, %fd22, 0d3FE0000000000000;
	div.rn.f64 	%fd24, %fd23, %fd1;
	mul.f64 	%fd25, %fd24, 0d400921FB54442D18;
	cvt.rn.f32.f64 	%f23, %fd25;
	mul.f32 	%f177, %f23, 0f3F22F983;
	cvt.rni.s32.f32 	%r750, %f177;
	cvt.rn.f32.s32 	%f178, %r750;
	fma.rn.f32 	%f179, %f178, 0fBFC90FDA, %f23;
	fma.rn.f32 	%f180, %f178, 0fB3A22168, %f179;
	fma.rn.f32 	%f443, %f178, 0fA7C234C5, %f180;
	abs.f32 	%f25, %f23;
	setp.ltu.f32 	%p40, %f25, 0f47CE4780;
	mov.u32 	%r734, %r750;
	mov.f32 	%f439, %f443;
	@%p40 bra 	$L__BB4_44;
	setp.eq.f32 	%p41, %f25, 0f7F800000;
	@%p41 bra 	$L__BB4_43;
	mov.b64 	%rd367, 0;
	mov.b32 	%r731, 0;
	mov.u64 	%rd365, __cudart_i2opi_f;
	mov.b32 	%r369, %f23;
	shl.b32 	%r370, %r369, 8;
	or.b32  	%r371, %r370, -2147483648;
	mov.u64 	%rd366, %rd5;
$L__BB4_39:
	.pragma "nounroll";
	ld.global.nc.u32 	%r368, [%rd365];
	mad.wide.u32 	%rd207, %r368, %r371, %rd367;
	shr.u64 	%rd367, %rd207, 32;
	st.local.u32 	[%rd366], %rd207;
	add.s32 	%r731, %r731, 1;
	add.s64 	%rd366, %rd366, 4;
	add.s64 	%rd365, %rd365, 4;
	setp.ne.s32 	%p42, %r731, 6;
	@%p42 bra 	$L__BB4_39;
	mov.b32 	%r372, %f23;
	shr.u32 	%r373, %r372, 23;
	st.local.u32 	[%rd5+24], %rd367;
	and.b32  	%r65, %r373, 31;
	and.b32  	%r374, %r373, 224;
	add.s32 	%r375, %r374, -128;
	shr.u32 	%r376, %r375, 5;
	mul.wide.u32 	%rd208, %r376, 4;
	sub.s64 	%rd48, %rd5, %rd208;
	ld.local.u32 	%r732, [%rd48+24];
	ld.local.u32 	%r733, [%rd48+20];
	setp.eq.s32 	%p43, %r65, 0;
	@%p43 bra 	$L__BB4_42;
	shf.l.wrap.b32 	%r732, %r733, %r732, %r65;
	ld.local.u32 	%r377, [%rd48+16];
	shf.l.wrap.b32 	%r733, %r377, %r733, %r65;
$L__BB4_42:
	shr.u32 	%r378, %r732, 30;
	shf.l.wrap.b32 	%r379, %r733, %r732, 2;
	shl.b32 	%r380, %r733, 2;
	shr.u32 	%r381, %r379, 31;
	add.s32 	%r382, %r381, %r378;
	neg.s32 	%r383, %r382;
	mov.b32 	%r384, %f23;
	setp.lt.s32 	%p44, %r384, 0;
	selp.b32 	%r734, %r383, %r382, %p44;
	xor.b32  	%r385, %r379, %r384;
	shr.s32 	%r386, %r379, 31;
	xor.b32  	%r387, %r386, %r379;
	xor.b32  	%r388, %r386, %r380;
	cvt.u64.u32 	%rd209, %r387;
	shl.b64 	%rd210, %rd209, 32;
	cvt.u64.u32 	%rd211, %r388;
	or.b64  	%rd212, %rd210, %rd211;
	cvt.rn.f64.s64 	%fd26, %rd212;
	mul.f64 	%fd27, %fd26, 0d3BF921FB54442D19;
	cvt.rn.f32.f64 	%f181, %fd27;
	neg.f32 	%f182, %f181;
	setp.lt.s32 	%p45, %r385, 0;
	selp.f32 	%f439, %f182, %f181, %p45;
	bra.uni 	$L__BB4_44;
$L__BB4_43:
	mov.f32 	%f183, 0f00000000;
	mul.rn.f32 	%f439, %f23, %f183;
	mov.b32 	%r734, 0;
$L__BB4_44:
	mul.rn.f32 	%f184, %f439, %f439;
	and.b32  	%r390, %r734, 1;
	setp.eq.b32 	%p46, %r390, 1;
	selp.f32 	%f185, 0f3F800000, %f439, %p46;
	fma.rn.f32 	%f186, %f184, %f185, 0f00000000;
	fma.rn.f32 	%f187, %f184, 0f37CBAC00, 0fBAB607ED;
	selp.f32 	%f188, %f187, 0fB94D4153, %p46;
	selp.f32 	%f189, 0f3D2AAABB, 0f3C0885E4, %p46;
	fma.rn.f32 	%f190, %f188, %f184, %f189;
	selp.f32 	%f191, 0fBEFFFFFF, 0fBE2AAAA8, %p46;
	fma.rn.f32 	%f192, %f190, %f184, %f191;
	fma.rn.f32 	%f193, %f192, %f186, %f185;
	and.b32  	%r391, %r734, 2;
	setp.eq.s32 	%p47, %r391, 0;
	mov.f32 	%f194, 0f00000000;
	sub.f32 	%f195, %f194, %f193;
	selp.f32 	%f29, %f193, %f195, %p47;
	mov.u32 	%r738, %r786;
	mov.f32 	%f440, %f452;
	@%p1 bra 	$L__BB4_50;
	mov.b64 	%rd370, 0;
	mov.b32 	%r735, 0;
	mov.u64 	%rd368, __cudart_i2opi_f;
	shl.b32 	%r394, %r2, 8;
	or.b32  	%r395, %r394, -2147483648;
	mov.u64 	%rd369, %rd4;
$L__BB4_46:
	.pragma "nounroll";
	ld.global.nc.u32 	%r393, [%rd368];
	mad.wide.u32 	%rd215, %r393, %r395, %rd370;
	shr.u64 	%rd370, %rd215, 32;
	st.local.u32 	[%rd369], %rd215;
	add.s32 	%r735, %r735, 1;
	add.s64 	%rd369, %rd369, 4;
	add.s64 	%rd368, %rd368, 4;
	setp.ne.s32 	%p48, %r735, 6;
	@%p48 bra 	$L__BB4_46;
	setp.eq.s32 	%p49, %r3, 0;
	st.local.u32 	[%rd4+24], %rd370;
	shr.u32 	%r396, %r2, 23;
	and.b32  	%r397, %r396, 224;
	add.s32 	%r398, %r397, -128;
	shr.u32 	%r399, %r398, 5;
	mul.wide.u32 	%rd216, %r399, 4;
	sub.s64 	%rd55, %rd4, %rd216;
	ld.local.u32 	%r736, [%rd55+24];
	ld.local.u32 	%r737, [%rd55+20];
	@%p49 bra 	$L__BB4_49;
	shf.l.wrap.b32 	%r736, %r737, %r736, %r3;
	ld.local.u32 	%r400, [%rd55+16];
	shf.l.wrap.b32 	%r737, %r400, %r737, %r3;
$L__BB4_49:
	setp.lt.s32 	%p50, %r2, 0;
	shr.u32 	%r401, %r736, 30;
	shf.l.wrap.b32 	%r402, %r737, %r736, 2;
	shl.b32 	%r403, %r737, 2;
	shr.u32 	%r404, %r402, 31;
	add.s32 	%r405, %r404, %r401;
	neg.s32 	%r406, %r405;
	selp.b32 	%r738, %r406, %r405, %p50;
	xor.b32  	%r407, %r402, %r2;
	shr.s32 	%r408, %r402, 31;
	xor.b32  	%r409, %r408, %r402;
	xor.b32  	%r410, %r408, %r403;
	cvt.u64.u32 	%rd217, %r409;
	shl.b64 	%rd218, %rd217, 32;
	cvt.u64.u32 	%rd219, %r410;
	or.b64  	%rd220, %rd218, %rd219;
	cvt.rn.f64.s64 	%fd28, %rd220;
	mul.f64 	%fd29, %fd28, 0d3BF921FB54442D19;
	cvt.rn.f32.f64 	%f196, %fd29;
	neg.f32 	%f197, %f196;
	setp.lt.s32 	%p51, %r407, 0;
	selp.f32 	%f440, %f197, %f196, %p51;
$L__BB4_50:
	ld.param.u64 	%rd345, [_Z10to3d_pointPfS__param_1];
	setp.ltu.f32 	%p52, %f25, 0f47CE4780;
	add.s32 	%r411, %r738, 1;
	mul.rn.f32 	%f198, %f440, %f440;
	and.b32  	%r412, %r738, 1;
	setp.eq.b32 	%p53, %r412, 1;
	selp.f32 	%f199, %f440, 0f3F800000, %p53;
	fma.rn.f32 	%f200, %f198, %f199, 0f00000000;
	fma.rn.f32 	%f201, %f198, 0f37CBAC00, 0fBAB607ED;
	selp.f32 	%f202, 0fB94D4153, %f201, %p53;
	selp.f32 	%f203, 0f3C0885E4, 0f3D2AAABB, %p53;
	fma.rn.f32 	%f204, %f202, %f198, %f203;
	selp.f32 	%f205, 0fBE2AAAA8, 0fBEFFFFFF, %p53;
	fma.rn.f32 	%f206, %f204, %f198, %f205;
	fma.rn.f32 	%f207, %f206, %f200, %f199;
	and.b32  	%r413, %r411, 2;
	setp.eq.s32 	%p54, %r413, 0;
	mov.f32 	%f208, 0f00000000;
	sub.f32 	%f209, %f208, %f207;
	selp.f32 	%f210, %f207, %f209, %p54;
	mul.f32 	%f211, %f22, %f29;
	mul.f32 	%f212, %f211, %f210;
	mov.u32 	%r414, %nctaid.x;
	shl.b32 	%r415, %r414, 8;
	add.s32 	%r416, %r4, %r415;
	shl.b32 	%r417, %r416, 2;
	cvta.to.global.u64 	%rd221, %rd345;
	mul.wide.s32 	%rd222, %r417, 4;
	add.s64 	%rd223, %rd221, %rd222;
	st.global.f32 	[%rd223], %f212;
	mov.u32 	%r742, %r750;
	mov.f32 	%f441, %f443;
	@%p52 bra 	$L__BB4_58;
	setp.eq.f32 	%p55, %f25, 0f7F800000;
	@%p55 bra 	$L__BB4_57;
	mov.b64 	%rd373, 0;
	mov.b32 	%r739, 0;
	mov.u64 	%rd371, __cudart_i2opi_f;
	mov.b32 	%r420, %f23;
	shl.b32 	%r421, %r420, 8;
	or.b32  	%r422, %r421, -2147483648;
	mov.u64 	%rd372, %rd3;
$L__BB4_53:
	.pragma "nounroll";
	ld.global.nc.u32 	%r419, [%rd371];
	mad.wide.u32 	%rd226, %r419, %r422, %rd373;
	shr.u64 	%rd373, %rd226, 32;
	st.local.u32 	[%rd372], %rd226;
	add.s32 	%r739, %r739, 1;
	add.s64 	%rd372, %rd372, 4;
	add.s64 	%rd371, %rd371, 4;
	setp.ne.s32 	%p56, %r739, 6;
	@%p56 bra 	$L__BB4_53;
	mov.b32 	%r423, %f23;
	shr.u32 	%r424, %r423, 23;
	st.local.u32 	[%rd3+24], %rd373;
	and.b32  	%r86, %r424, 31;
	and.b32  	%r425, %r424, 224;
	add.s32 	%r426, %r425, -128;
	shr.u32 	%r427, %r426, 5;
	mul.wide.u32 	%rd227, %r427, 4;
	sub.s64 	%rd62, %rd3, %rd227;
	ld.local.u32 	%r740, [%rd62+24];
	ld.local.u32 	%r741, [%rd62+20];
	setp.eq.s32 	%p57, %r86, 0;
	@%p57 bra 	$L__BB4_56;
	shf.l.wrap.b32 	%r740, %r741, %r740, %r86;
	ld.local.u32 	%r428, [%rd62+16];
	shf.l.wrap.b32 	%r741, %r428, %r741, %r86;
$L__BB4_56:
	shr.u32 	%r429, %r740, 30;
	shf.l.wrap.b32 	%r430, %r741, %r740, 2;
	shl.b32 	%r431, %r741, 2;
	shr.u32 	%r432, %r430, 31;
	add.s32 	%r433, %r432, %r429;
	neg.s32 	%r434, %r433;
	mov.b32 	%r435, %f23;
	setp.lt.s32 	%p58, %r435, 0;
	selp.b32 	%r742, %r434, %r433, %p58;
	xor.b32  	%r436, %r430, %r435;
	shr.s32 	%r437, %r430, 31;
	xor.b32  	%r438, %r437, %r430;
	xor.b32  	%r439, %r437, %r431;
	cvt.u64.u32 	%rd228, %r438;
	shl.b64 	%rd229, %rd228, 32;
	cvt.u64.u32 	%rd230, %r439;
	or.b64  	%rd231, %rd229, %rd230;
	cvt.rn.f64.s64 	%fd30, %rd231;
	mul.f64 	%fd31, %fd30, 0d3BF921FB54442D19;
	cvt.rn.f32.f64 	%f213, %fd31;
	neg.f32 	%f214, %f213;
	setp.lt.s32 	%p59, %r436, 0;
	selp.f32 	%f441, %f214, %f213, %p59;
	bra.uni 	$L__BB4_58;
$L__BB4_57:
	mov.f32 	%f215, 0f00000000;
	mul.rn.f32 	%f441, %f23, %f215;
	mov.b32 	%r742, 0;
$L__BB4_58:
	mul.rn.f32 	%f216, %f441, %f441;
	and.b32  	%r441, %r742, 1;
	setp.eq.b32 	%p60, %r441, 1;
	selp.f32 	%f217, 0f3F800000, %f441, %p60;
	fma.rn.f32 	%f218, %f216, %f217, 0f00000000;
	fma.rn.f32 	%f219, %f216, 0f37CBAC00, 0fBAB607ED;
	selp.f32 	%f220, %f219, 0fB94D4153, %p60;
	selp.f32 	%f221, 0f3D2AAABB, 0f3C0885E4, %p60;
	fma.rn.f32 	%f222, %f220, %f216, %f221;
	selp.f32 	%f223, 0fBEFFFFFF, 0fBE2AAAA8, %p60;
	fma.rn.f32 	%f224, %f222, %f216, %f223;
	fma.rn.f32 	%f225, %f224, %f218, %f217;
	and.b32  	%r442, %r742, 2;
	setp.eq.s32 	%p61, %r442, 0;
	mov.f32 	%f226, 0f00000000;
	sub.f32 	%f227, %f226, %f225;
	selp.f32 	%f35, %f225, %f227, %p61;
	mov.u32 	%r746, %r786;
	mov.f32 	%f442, %f452;
	@%p1 bra 	$L__BB4_64;
	mov.b64 	%rd376, 0;
	mov.b32 	%r743, 0;
	mov.u64 	%rd374, __cudart_i2opi_f;
	shl.b32 	%r445, %r2, 8;
	or.b32  	%r446, %r445, -2147483648;
	mov.u64 	%rd375, %rd2;
$L__BB4_60:
	.pragma "nounroll";
	ld.global.nc.u32 	%r444, [%rd374];
	mad.wide.u32 	%rd234, %r444, %r446, %rd376;
	shr.u64 	%rd376, %rd234, 32;
	st.local.u32 	[%rd375], %rd234;
	add.s32 	%r743, %r743, 1;
	add.s64 	%rd375, %rd375, 4;
	add.s64 	%rd374, %rd374, 4;
	setp.ne.s32 	%p62, %r743, 6;
	@%p62 bra 	$L__BB4_60;
	setp.eq.s32 	%p63, %r3, 0;
	st.local.u32 	[%rd2+24], %rd376;
	ld.local.u32 	%r744, [%rd27+24];
	ld.local.u32 	%r745, [%rd27+20];
	@%p63 bra 	$L__BB4_63;
	shf.l.wrap.b32 	%r744, %r745, %r744, %r3;
	ld.local.u32 	%r447, [%rd27+16];
	shf.l.wrap.b32 	%r745, %r447, %r745, %r3;
$L__BB4_63:
	setp.lt.s32 	%p64, %r2, 0;
	shr.u32 	%r448, %r744, 30;
	shf.l.wrap.b32 	%r449, %r745, %r744, 2;
	shl.b32 	%r450, %r745, 2;
	shr.u32 	%r451, %r449, 31;
	add.s32 	%r452, %r451, %r448;
	neg.s32 	%r453, %r452;
	selp.b32 	%r746, %r453, %r452, %p64;
	xor.b32  	%r454, %r449, %r2;
	shr.s32 	%r455, %r449, 31;
	xor.b32  	%r456, %r455, %r449;
	xor.b32  	%r457, %r455, %r450;
	cvt.u64.u32 	%rd235, %r456;
	shl.b64 	%rd236, %rd235, 32;
	cvt.u64.u32 	%rd237, %r457;
	or.b64  	%rd238, %rd236, %rd237;
	cvt.rn.f64.s64 	%fd32, %rd238;
	mul.f64 	%fd33, %fd32, 0d3BF921FB54442D19;
	cvt.rn.f32.f64 	%f228, %fd33;
	neg.f32 	%f229, %f228;
	setp.lt.s32 	%p65, %r454, 0;
	selp.f32 	%f442, %f229, %f228, %p65;
$L__BB4_64:
	ld.param.u64 	%rd346, [_Z10to3d_pointPfS__param_1];
	abs.f32 	%f38, %f23;
	setp.ltu.f32 	%p66, %f38, 0f47CE4780;
	mul.rn.f32 	%f230, %f442, %f442;
	and.b32  	%r458, %r746, 1;
	setp.eq.b32 	%p67, %r458, 1;
	selp.f32 	%f231, 0f3F800000, %f442, %p67;
	fma.rn.f32 	%f232, %f230, %f231, 0f00000000;
	fma.rn.f32 	%f233, %f230, 0f37CBAC00, 0fBAB607ED;
	selp.f32 	%f234, %f233, 0fB94D4153, %p67;
	selp.f32 	%f235, 0f3D2AAABB, 0f3C0885E4, %p67;
	fma.rn.f32 	%f236, %f234, %f230, %f235;
	selp.f32 	%f237, 0fBEFFFFFF, 0fBE2AAAA8, %p67;
	fma.rn.f32 	%f238, %f236, %f230, %f237;
	fma.rn.f32 	%f239, %f238, %f232, %f231;
	and.b32  	%r459, %r746, 2;
	setp.eq.s32 	%p68, %r459, 0;
	mov.f32 	%f240, 0f00000000;
	sub.f32 	%f241, %f240, %f239;
	selp.f32 	%f242, %f239, %f241, %p68;
	mul.f32 	%f243, %f22, %f35;
	mul.f32 	%f244, %f243, %f242;
	cvta.to.global.u64 	%rd239, %rd346;
	mov.u32 	%r460, %nctaid.x;
	shl.b32 	%r461, %r460, 8;
	add.s32 	%r462, %r4, %r461;
	shl.b32 	%r463, %r462, 2;
	mul.wide.s32 	%rd240, %r463, 4;
	add.s64 	%rd69, %rd239, %rd240;
	st.global.f32 	[%rd69+4], %f244;
	@%p66 bra 	$L__BB4_72;
	setp.eq.f32 	%p69, %f38, 0f7F800000;
	@%p69 bra 	$L__BB4_71;
	mov.b32 	%r105, %f23;
	mov.b64 	%rd379, 0;
	mov.b32 	%r747, 0;
	mov.u64 	%rd377, __cudart_i2opi_f;
	shl.b32 	%r466, %r105, 8;
	or.b32  	%r467, %r466, -2147483648;
	mov.u64 	%rd378, %rd1;
$L__BB4_67:
	.pragma "nounroll";
	ld.global.nc.u32 	%r465, [%rd377];
	mad.wide.u32 	%rd243, %r465, %r467, %rd379;
	shr.u64 	%rd379, %rd243, 32;
	st.local.u32 	[%rd378], %rd243;
	add.s32 	%r747, %r747, 1;
	add.s64 	%rd378, %rd378, 4;
	add.s64 	%rd377, %rd377, 4;
	setp.ne.s32 	%p70, %r747, 6;
	@%p70 bra 	$L__BB4_67;
	shr.u32 	%r468, %r105, 23;
	st.local.u32 	[%rd1+24], %rd379;
	and.b32  	%r108, %r468, 31;
	and.b32  	%r469, %r468, 224;
	add.s32 	%r470, %r469, -128;
	shr.u32 	%r471, %r470, 5;
	mul.wide.u32 	%rd244, %r471, 4;
	sub.s64 	%rd76, %rd1, %rd244;
	ld.local.u32 	%r748, [%rd76+24];
	ld.local.u32 	%r749, [%rd76+20];
	setp.eq.s32 	%p71, %r108, 0;
	@%p71 bra 	$L__BB4_70;
	shf.l.wrap.b32 	%r748, %r749, %r748, %r108;
	ld.local.u32 	%r472, [%rd76+16];
	shf.l.wrap.b32 	%r749, %r472, %r749, %r108;
$L__BB4_70:
	shr.u32 	%r473, %r748, 30;
	shf.l.wrap.b32 	%r474, %r749, %r748, 2;
	shl.b32 	%r475, %r749, 2;
	shr.u32 	%r476, %r474, 31;
	add.s32 	%r477, %r476, %r473;
	neg.s32 	%r478, %r477;
	setp.lt.s32 	%p72, %r105, 0;
	selp.b32 	%r750, %r478, %r477, %p72;
	xor.b32  	%r479, %r474, %r105;
	shr.s32 	%r480, %r474, 31;
	xor.b32  	%r481, %r480, %r474;
	xor.b32  	%r482, %r480, %r475;
	cvt.u64.u32 	%rd245, %r481;
	shl.b64 	%rd246, %rd245, 32;
	cvt.u64.u32 	%rd247, %r482;
	or.b64  	%rd248, %rd246, %rd247;
	cvt.rn.f64.s64 	%fd34, %rd248;
	mul.f64 	%fd35, %fd34, 0d3BF921FB54442D19;
	cvt.rn.f32.f64 	%f245, %fd35;
	neg.f32 	%f246, %f245;
	setp.lt.s32 	%p73, %r479, 0;
	selp.f32 	%f443, %f246, %f245, %p73;
	bra.uni 	$L__BB4_72;
$L__BB4_71:
	mov.f32 	%f247, 0f00000000;
	mul.rn.f32 	%f443, %f23, %f247;
	mov.b32 	%r750, 0;
$L__BB4_72:
	ld.param.u64 	%rd341, [_Z10to3d_pointPfS__param_0];
	add.s32 	%r484, %r750, 1;
	mul.rn.f32 	%f248, %f443, %f443;
	and.b32  	%r485, %r750, 1;
	setp.eq.b32 	%p74, %r485, 1;
	selp.f32 	%f249, %f443, 0f3F800000, %p74;
	fma.rn.f32 	%f250, %f248, %f249, 0f00000000;
	fma.rn.f32 	%f251, %f248, 0f37CBAC00, 0fBAB607ED;
	selp.f32 	%f252, 0fB94D4153, %f251, %p74;
	selp.f32 	%f253, 0f3C0885E4, 0f3D2AAABB, %p74;
	fma.rn.f32 	%f254, %f252, %f248, %f253;
	selp.f32 	%f255, 0fBE2AAAA8, 0fBEFFFFFF, %p74;
	fma.rn.f32 	%f256, %f254, %f248, %f255;
	fma.rn.f32 	%f257, %f256, %f250, %f249;
	and.b32  	%r486, %r484, 2;
	setp.eq.s32 	%p75, %r486, 0;
	mov.f32 	%f258, 0f00000000;
	sub.f32 	%f259, %f258, %f257;
	selp.f32 	%f260, %f257, %f259, %p75;
	mul.f32 	%f261, %f22, %f260;
	st.global.f32 	[%rd69+8], %f261;
	mov.b32 	%r487, 1065353216;
	st.global.u32 	[%rd69+12], %r487;
	add.s32 	%r488, %r1, 16;
	mov.u32 	%r489, %nctaid.x;
	shl.b32 	%r490, %r489, 9;
	add.s32 	%r117, %r4, %r490;
	cvta.to.global.u64 	%rd249, %rd341;
	mul.wide.s32 	%rd250, %r117, 4;
	add.s64 	%rd251, %rd249, %rd250;
	ld.global.f32 	%f262, [%rd251];
	mul.f32 	%f42, %f262, 0f43000000;
	cvt.rn.f64.u32 	%fd36, %r488;
	add.f64 	%fd37, %fd36, 0d3FE0000000000000;
	div.rn.f64 	%fd38, %fd37, %fd1;
	mul.f64 	%fd39, %fd38, 0d400921FB54442D18;
	cvt.rn.f32.f64 	%f43, %fd39;
	mul.f32 	%f263, %f43, 0f3F22F983;
	cvt.rni.s32.f32 	%r770, %f263;
	cvt.rn.f32.s32 	%f264, %r770;
	fma.rn.f32 	%f265, %f264, 0fBFC90FDA, %f43;
	fma.rn.f32 	%f266, %f264, 0fB3A22168, %f265;
	fma.rn.f32 	%f448, %f264, 0fA7C234C5, %f266;
	abs.f32 	%f45, %f43;
	setp.ltu.f32 	%p76, %f45, 0f47CE4780;
	mov.u32 	%r754, %r770;
	mov.f32 	%f444, %f448;
	@%p76 bra 	$L__BB4_80;
	setp.eq.f32 	%p77, %f45, 0f7F800000;
	@%p77 bra 	$L__BB4_79;
	mov.b64 	%rd382, 0;
	mov.b32 	%r751, 0;
	mov.u64 	%rd380, __cudart_i2opi_f;
	mov.b32 	%r493, %f43;
	shl.b32 	%r494, %r493, 8;
	or.b32  	%r495, %r494, -2147483648;
	mov.u64 	%rd381, %rd5;
$L__BB4_75:
	.pragma "nounroll";
	ld.global.nc.u32 	%r492, [%rd380];
	mad.wide.u32 	%rd254, %r492, %r495, %rd382;
	shr.u64 	%rd382, %rd254, 32;
	st.local.u32 	[%rd381], %rd254;
	add.s32 	%r751, %r751, 1;
	add.s64 	%rd381, %rd381, 4;
	add.s64 	%rd380, %rd380, 4;
	setp.ne.s32 	%p78, %r751, 6;
	@%p78 bra 	$L__BB4_75;
	mov.b32 	%r496, %f43;
	shr.u32 	%r497, %r496, 23;
	st.local.u32 	[%rd5+24], %rd382;
	and.b32  	%r121, %r497, 31;
	and.b32  	%r498, %r497, 224;
	add.s32 	%r499, %r498, -128;
	shr.u32 	%r500, %r499, 5;
	mul.wide.u32 	%rd255, %r500, 4;
	sub.s64 	%rd83, %rd5, %rd255;
	ld.local.u32 	%r752, [%rd83+24];
	ld.local.u32 	%r753, [%rd83+20];
	setp.eq.s32 	%p79, %r121, 0;
	@%p79 bra 	$L__BB4_78;
	shf.l.wrap.b32 	%r752, %r753, %r752, %r121;
	ld.local.u32 	%r501, [%rd83+16];
	shf.l.wrap.b32 	%r753, %r501, %r753, %r121;
$L__BB4_78:
	shr.u32 	%r502, %r752, 30;
	shf.l.wrap.b32 	%r503, %r753, %r752, 2;
	shl.b32 	%r504, %r753, 2;
	shr.u32 	%r505, %r503, 31;
	add.s32 	%r506, %r505, %r502;
	neg.s32 	%r507, %r506;
	mov.b32 	%r508, %f43;
	setp.lt.s32 	%p80, %r508, 0;
	selp.b32 	%r754, %r507, %r506, %p80;
	xor.b32  	%r509, %r503, %r508;
	shr.s32 	%r510, %r503, 31;
	xor.b32  	%r511, %r510, %r503;
	xor.b32  	%r512, %r510, %r504;
	cvt.u64.u32 	%rd256, %r511;
	shl.b64 	%rd257, %rd256, 32;
	cvt.u64.u32 	%rd258, %r512;
	or.b64  	%rd259, %rd257, %rd258;
	cvt.rn.f64.s64 	%fd40, %rd259;
	mul.f64 	%fd41, %fd40, 0d3BF921FB54442D19;
	cvt.rn.f32.f64 	%f267, %fd41;
	neg.f32 	%f268, %f267;
	setp.lt.s32 	%p81, %r509, 0;
	selp.f32 	%f444, %f268, %f267, %p81;
	bra.uni 	$L__BB4_80;
$L__BB4_79:
	mov.f32 	%f269, 0f00000000;
	mul.rn.f32 	%f444, %f43, %f269;
	mov.b32 	%r754, 0;
$L__BB4_80:
	mul.rn.f32 	%f270, %f444, %f444;
	and.b32  	%r514, %r754, 1;
	setp.eq.b32 	%p82, %r514, 1;
	selp.f32 	%f271, 0f3F800000, %f444, %p82;
	fma.rn.f32 	%f272, %f270, %f271, 0f00000000;
	fma.rn.f32 	%f273, %f270, 0f37CBAC00, 0fBAB607ED;
	selp.f32 	%f274, %f273, 0fB94D4153, %p82;
	selp.f32 	%f275, 0f3D2AAABB, 0f3C0885E4, %p82;
	fma.rn.f32 	%f276, %f274, %f270, %f275;
	selp.f32 	%f277, 0fBEFFFFFF, 0fBE2AAAA8, %p82;
	fma.rn.f32 	%f278, %f276, %f270, %f277;
	fma.rn.f32 	%f279, %f278, %f272, %f271;
	and.b32  	%r515, %r754, 2;
	setp.eq.s32 	%p83, %r515, 0;
	mov.f32 	%f280, 0f00000000;
	sub.f32 	%f281, %f280, %f279;
	selp.f32 	%f49, %f279, %f281, %p83;
	mov.u32 	%r758, %r786;
	mov.f32 	%f445, %f452;
	@%p1 bra 	$L__BB4_86;
	mov.b64 	%rd385, 0;
	mov.b32 	%r755, 0;
	mov.u64 	%rd383, __cudart_i2opi_f;
	shl.b32 	%r518, %r2, 8;
	or.b32  	%r519, %r518, -2147483648;
	mov.u64 	%rd384, %rd4;
$L__BB4_82:
	.pragma "nounroll";
	ld.global.nc.u32 	%r517, [%rd383];
	mad.wide.u32 	%rd262, %r517, %r519, %rd385;
	shr.u64 	%rd385, %rd262, 32;
	st.local.u32 	[%rd384], %rd262;
	add.s32 	%r755, %r755, 1;
	add.s64 	%rd384, %rd384, 4;
	add.s64 	%rd383, %rd383, 4;
	setp.ne.s32 	%p84, %r755, 6;
	@%p84 bra 	$L__BB4_82;
	setp.eq.s32 	%p85, %r3, 0;
	st.local.u32 	[%rd4+24], %rd385;
	shr.u32 	%r520, %r2, 23;
	and.b32  	%r521, %r520, 224;
	add.s32 	%r522, %r521, -128;
	shr.u32 	%r523, %r522, 5;
	mul.wide.u32 	%rd263, %r523, 4;
	sub.s64 	%rd90, %rd4, %rd263;
	ld.local.u32 	%r756, [%rd90+24];
	ld.local.u32 	%r757, [%rd90+20];
	@%p85 bra 	$L__BB4_85;
	shf.l.wrap.b32 	%r756, %r757, %r756, %r3;
	ld.local.u32 	%r524, [%rd90+16];
	shf.l.wrap.b32 	%r757, %r524, %r757, %r3;
$L__BB4_85:
	setp.lt.s32 	%p86, %r2, 0;
	shr.u32 	%r525, %r756, 30;
	shf.l.wrap.b32 	%r526, %r757, %r756, 2;
	shl.b32 	%r527, %r757, 2;
	shr.u32 	%r528, %r526, 31;
	add.s32 	%r529, %r528, %r525;
	neg.s32 	%r530, %r529;
	selp.b32 	%r758, %r530, %r529, %p86;
	xor.b32  	%r531, %r526, %r2;
	shr.s32 	%r532, %r526, 31;
	xor.b32  	%r533, %r532, %r526;
	xor.b32  	%r534, %r532, %r527;
	cvt.u64.u32 	%rd264, %r533;
	shl.b64 	%rd265, %rd264, 32;
	cvt.u64.u32 	%rd266, %r534;
	or.b64  	%rd267, %rd265, %rd266;
	cvt.rn.f64.s64 	%fd42, %rd267;
	mul.f64 	%fd43, %fd42, 0d3BF921FB54442D19;
	cvt.rn.f32.f64 	%f282, %fd43;
	neg.f32 	%f283, %f282;
	setp.lt.s32 	%p87, %r531, 0;
	selp.f32 	%f445, %f283, %f282, %p87;
$L__BB4_86:
	ld.param.u64 	%rd347, [_Z10to3d_pointPfS__param_1];
	setp.ltu.f32 	%p88, %f45, 0f47CE4780;
	add.s32 	%r535, %r758, 1;
	mul.rn.f32 	%f284, %f445, %f445;
	and.b32  	%r536, %r758, 1;
	setp.eq.b32 	%p89, %r536, 1;
	selp.f32 	%f285, %f445, 0f3F800000, %p89;
	fma.rn.f32 	%f286, %f284, %f285, 0f00000000;
	fma.rn.f32 	%f287, %f284, 0f37CBAC00, 0fBAB607ED;
	selp.f32 	%f288, 0fB94D4153, %f287, %p89;
	selp.f32 	%f289, 0f3C0885E4, 0f3D2AAABB, %p89;
	fma.rn.f32 	%f290, %f288, %f284, %f289;
	selp.f32 	%f291, 0fBE2AAAA8, 0fBEFFFFFF, %p89;
	fma.rn.f32 	%f292, %f290, %f284, %f291;
	fma.rn.f32 	%f293, %f292, %f286, %f285;
	and.b32  	%r537, %r535, 2;
	setp.eq.s32 	%p90, %r537, 0;
	mov.f32 	%f294, 0f00000000;
	sub.f32 	%f295, %f294, %f293;
	selp.f32 	%f296, %f293, %f295, %p90;
	mul.f32 	%f297, %f42, %f49;
	mul.f32 	%f298, %f297, %f296;
	shl.b32 	%r538, %r117, 2;
	cvta.to.global.u64 	%rd268, %rd347;
	mul.wide.s32 	%rd269, %r538, 4;
	add.s64 	%rd270, %rd268, %rd269;
	st.global.f32 	[%rd270], %f298;
	mov.u32 	%r762, %r770;
	mov.f32 	%f446, %f448;
	@%p88 bra 	$L__BB4_94;
	setp.eq.f32 	%p91, %f45, 0f7F800000;
	@%p91 bra 	$L__BB4_93;
	mov.b64 	%rd388, 0;
	mov.b32 	%r759, 0;
	mov.u64 	%rd386, __cudart_i2opi_f;
	mov.b32 	%r541, %f43;
	shl.b32 	%r542, %r541, 8;
	or.b32  	%r543, %r542, -2147483648;
	mov.u64 	%rd387, %rd3;
$L__BB4_89:
	.pragma "nounroll";
	ld.global.nc.u32 	%r540, [%rd386];
	mad.wide.u32 	%rd273, %r540, %r543, %rd388;
	shr.u64 	%rd388, %rd273, 32;
	st.local.u32 	[%rd387], %rd273;
	add.s32 	%r759, %r759, 1;
	add.s64 	%rd387, %rd387, 4;
	add.s64 	%rd386, %rd386, 4;
	setp.ne.s32 	%p92, %r759, 6;
	@%p92 bra 	$L__BB4_89;
	mov.b32 	%r544, %f43;
	shr.u32 	%r545, %r544, 23;
	st.local.u32 	[%rd3+24], %rd388;
	and.b32  	%r142, %r545, 31;
	and.b32  	%r546, %r545, 224;
	add.s32 	%r547, %r546, -128;
	shr.u32 	%r548, %r547, 5;
	mul.wide.u32 	%rd274, %r548, 4;
	sub.s64 	%rd97, %rd3, %rd274;
	ld.local.u32 	%r760, [%rd97+24];
	ld.local.u32 	%r761, [%rd97+20];
	setp.eq.s32 	%p93, %r142, 0;
	@%p93 bra 	$L__BB4_92;
	shf.l.wrap.b32 	%r760, %r761, %r760, %r142;
	ld.local.u32 	%r549, [%rd97+16];
	shf.l.wrap.b32 	%r761, %r549, %r761, %r142;
$L__BB4_92:
	shr.u32 	%r550, %r760, 30;
	shf.l.wrap.b32 	%r551, %r761, %r760, 2;
	shl.b32 	%r552, %r761, 2;
	shr.u32 	%r553, %r551, 31;
	add.s32 	%r554, %r553, %r550;
	neg.s32 	%r555, %r554;
	mov.b32 	%r556, %f43;
	setp.lt.s32 	%p94, %r556, 0;
	selp.b32 	%r762, %r555, %r554, %p94;
	xor.b32  	%r557, %r551, %r556;
	shr.s32 	%r558, %r551, 31;
	xor.b32  	%r559, %r558, %r551;
	xor.b32  	%r560, %r558, %r552;
	cvt.u64.u32 	%rd275, %r559;
	shl.b64 	%rd276, %rd275, 32;
	cvt.u64.u32 	%rd277, %r560;
	or.b64  	%rd278, %rd276, %rd277;
	cvt.rn.f64.s64 	%fd44, %rd278;
	mul.f64 	%fd45, %fd44, 0d3BF921FB54442D19;
	cvt.rn.f32.f64 	%f299, %fd45;
	neg.f32 	%f300, %f299;
	setp.lt.s32 	%p95, %r557, 0;
	selp.f32 	%f446, %f300, %f299, %p95;
	bra.uni 	$L__BB4_94;
$L__BB4_93:
	mov.f32 	%f301, 0f00000000;
	mul.rn.f32 	%f446, %f43, %f301;
	mov.b32 	%r762, 0;
$L__BB4_94:
	mul.rn.f32 	%f302, %f446, %f446;
	and.b32  	%r562, %r762, 1;
	setp.eq.b32 	%p96, %r562, 1;
	selp.f32 	%f303, 0f3F800000, %f446, %p96;
	fma.rn.f32 	%f304, %f302, %f303, 0f00000000;
	fma.rn.f32 	%f305, %f302, 0f37CBAC00, 0fBAB607ED;
	selp.f32 	%f306, %f305, 0fB94D4153, %p96;
	selp.f32 	%f307, 0f3D2AAABB, 0f3C0885E4, %p96;
	fma.rn.f32 	%f308, %f306, %f302, %f307;
	selp.f32 	%f309, 0fBEFFFFFF, 0fBE2AAAA8, %p96;
	fma.rn.f32 	%f310, %f308, %f302, %f309;
	fma.rn.f32 	%f311, %f310, %f304, %f303;
	and.b32  	%r563, %r762, 2;
	setp.eq.s32 	%p97, %r563, 0;
	mov.f32 	%f312, 0f00000000;
	sub.f32 	%f313, %f312, %f311;
	selp.f32 	%f55, %f311, %f313, %p97;
	mov.u32 	%r766, %r786;
	mov.f32 	%f447, %f452;
	@%p1 bra 	$L__BB4_100;
	mov.b64 	%rd391, 0;
	mov.b32 	%r763, 0;
	mov.u64 	%rd389, __cudart_i2opi_f;
	shl.b32 	%r566, %r2, 8;
	or.b32  	%r567, %r566, -2147483648;
	mov.u64 	%rd390, %rd2;
$L__BB4_96:
	.pragma "nounroll";
	ld.global.nc.u32 	%r565, [%rd389];
	mad.wide.u32 	%rd281, %r565, %r567, %rd391;
	shr.u64 	%rd391, %rd281, 32;
	st.local.u32 	[%rd390], %rd281;
	add.s32 	%r763, %r763, 1;
	add.s64 	%rd390, %rd390, 4;
	add.s64 	%rd389, %rd389, 4;
	setp.ne.s32 	%p98, %r763, 6;
	@%p98 bra 	$L__BB4_96;
	setp.eq.s32 	%p99, %r3, 0;
	st.local.u32 	[%rd2+24], %rd391;
	ld.local.u32 	%r764, [%rd27+24];
	ld.local.u32 	%r765, [%rd27+20];
	@%p99 bra 	$L__BB4_99;
	shf.l.wrap.b32 	%r764, %r765, %r764, %r3;
	ld.local.u32 	%r568, [%rd27+16];
	shf.l.wrap.b32 	%r765, %r568, %r765, %r3;
$L__BB4_99:
	setp.lt.s32 	%p100, %r2, 0;
	shr.u32 	%r569, %r764, 30;
	shf.l.wrap.b32 	%r570, %r765, %r764, 2;
	shl.b32 	%r571, %r765, 2;
	shr.u32 	%r572, %r570, 31;
	add.s32 	%r573, %r572, %r569;
	neg.s32 	%r574, %r573;
	selp.b32 	%r766, %r574, %r573, %p100;
	xor.b32  	%r575, %r570, %r2;
	shr.s32 	%r576, %r570, 31;
	xor.b32  	%r577, %r576, %r570;
	xor.b32  	%r578, %r576, %r571;
	cvt.u64.u32 	%rd282, %r577;
	shl.b64 	%rd283, %rd282, 32;
	cvt.u64.u32 	%rd284, %r578;
	or.b64  	%rd285, %rd283, %rd284;
	cvt.rn.f64.s64 	%fd46, %rd285;
	mul.f64 	%fd47, %fd46, 0d3BF921FB54442D19;
	cvt.rn.f32.f64 	%f314, %fd47;
	neg.f32 	%f315, %f314;
	setp.lt.s32 	%p101, %r575, 0;
	selp.f32 	%f447, %f315, %f314, %p101;
$L__BB4_100:
	ld.param.u64 	%rd348, [_Z10to3d_pointPfS__param_1];
	setp.ltu.f32 	%p102, %f45, 0f47CE4780;
	mul.rn.f32 	%f316, %f447, %f447;
	and.b32  	%r579, %r766, 1;
	setp.eq.b32 	%p103, %r579, 1;
	selp.f32 	%f317, 0f3F800000, %f447, %p103;
	fma.rn.f32 	%f318, %f316, %f317, 0f00000000;
	fma.rn.f32 	%f319, %f316, 0f37CBAC00, 0fBAB607ED;
	selp.f32 	%f320, %f319, 0fB94D4153, %p103;
	selp.f32 	%f321, 0f3D2AAABB, 0f3C0885E4, %p103;
	fma.rn.f32 	%f322, %f320, %f316, %f321;
	selp.f32 	%f323, 0fBEFFFFFF, 0fBE2AAAA8, %p103;
	fma.rn.f32 	%f324, %f322, %f316, %f323;
	fma.rn.f32 	%f325, %f324, %f318, %f317;
	and.b32  	%r580, %r766, 2;
	setp.eq.s32 	%p104, %r580, 0;
	mov.f32 	%f326, 0f00000000;
	sub.f32 	%f327, %f326, %f325;
	selp.f32 	%f328, %f325, %f327, %p104;
	mul.f32 	%f329, %f42, %f55;
	mul.f32 	%f330, %f329, %f328;
	cvta.to.global.u64 	%rd286, %rd348;
	shl.b32 	%r581, %r117, 2;
	mul.wide.s32 	%rd287, %r581, 4;
	add.s64 	%rd104, %rd286, %rd287;
	st.global.f32 	[%rd104+4], %f330;
	@%p102 bra 	$L__BB4_108;
	setp.eq.f32 	%p105, %f45, 0f7F800000;
	@%p105 bra 	$L__BB4_107;
	mov.b32 	%r161, %f43;
	mov.b64 	%rd394, 0;
	mov.b32 	%r767, 0;
	mov.u64 	%rd392, __cudart_i2opi_f;
	shl.b32 	%r584, %r161, 8;
	or.b32  	%r585, %r584, -2147483648;
	mov.u64 	%rd393, %rd1;
$L__BB4_103:
	.pragma "nounroll";
	ld.global.nc.u32 	%r583, [%rd392];
	mad.wide.u32 	%rd290, %r583, %r585, %rd394;
	shr.u64 	%rd394, %rd290, 32;
	st.local.u32 	[%rd393], %rd290;
	add.s32 	%r767, %r767, 1;
	add.s64 	%rd393, %rd393, 4;
	add.s64 	%rd392, %rd392, 4;
	setp.ne.s32 	%p106, %r767, 6;
	@%p106 bra 	$L__BB4_103;
	shr.u32 	%r586, %r161, 23;
	st.local.u32 	[%rd1+24], %rd394;
	and.b32  	%r164, %r586, 31;
	and.b32  	%r587, %r586, 224;
	add.s32 	%r588, %r587, -128;
	shr.u32 	%r589, %r588, 5;
	mul.wide.u32 	%rd291, %r589, 4;
	sub.s64 	%rd111, %rd1, %rd291;
	ld.local.u32 	%r768, [%rd111+24];
	ld.local.u32 	%r769, [%rd111+20];
	setp.eq.s32 	%p107, %r164, 0;
	@%p107 bra 	$L__BB4_106;
	shf.l.wrap.b32 	%r768, %r769, %r768, %r164;
	ld.local.u32 	%r590, [%rd111+16];
	shf.l.wrap.b32 	%r769, %r590, %r769, %r164;
$L__BB4_106:
	shr.u32 	%r591, %r768, 30;
	shf.l.wrap.b32 	%r592, %r769, %r768, 2;
	shl.b32 	%r593, %r769, 2;
	shr.u32 	%r594, %r592, 31;
	add.s32 	%r595, %r594, %r591;
	neg.s32 	%r596, %r595;
	setp.lt.s32 	%p108, %r161, 0;
	selp.b32 	%r770, %r596, %r595, %p108;
	xor.b32  	%r597, %r592, %r161;
	shr.s32 	%r598, %r592, 31;
	xor.b32  	%r599, %r598, %r592;
	xor.b32  	%r600, %r598, %r593;
	cvt.u64.u32 	%rd292, %r599;
	shl.b64 	%rd293, %rd292, 32;
	cvt.u64.u32 	%rd294, %r600;
	or.b64  	%rd295, %rd293, %rd294;
	cvt.rn.f64.s64 	%fd48, %rd295;
	mul.f64 	%fd49, %fd48, 0d3BF921FB54442D19;
	cvt.rn.f32.f64 	%f331, %fd49;
	neg.f32 	%f332, %f331;
	setp.lt.s32 	%p109, %r597, 0;
	selp.f32 	%f448, %f332, %f331, %p109;
	bra.uni 	$L__BB4_108;
$L__BB4_107:
	mov.f32 	%f333, 0f00000000;
	mul.rn.f32 	%f448, %f43, %f333;
	mov.b32 	%r770, 0;
$L__BB4_108:
	ld.param.u64 	%rd342, [_Z10to3d_pointPfS__param_0];
	add.s32 	%r602, %r770, 1;
	mul.rn.f32 	%f334, %f448, %f448;
	and.b32  	%r603, %r770, 1;
	setp.eq.b32 	%p110, %r603, 1;
	selp.f32 	%f335, %f448, 0f3F800000, %p110;
	fma.rn.f32 	%f336, %f334, %f335, 0f00000000;
	fma.rn.f32 	%f337, %f334, 0f37CBAC00, 0fBAB607ED;
	selp.f32 	%f338, 0fB94D4153, %f337, %p110;
	selp.f32 	%f339, 0f3C0885E4, 0f3D2AAABB, %p110;
	fma.rn.f32 	%f340, %f338, %f334, %f339;
	selp.f32 	%f341, 0fBE2AAAA8, 0fBEFFFFFF, %p110;
	fma.rn.f32 	%f342, %f340, %f334, %f341;
	fma.rn.f32 	%f343, %f342, %f336, %f335;
	and.b32  	%r604, %r602, 2;
	setp.eq.s32 	%p111, %r604, 0;
	mov.f32 	%f344, 0f00000000;
	sub.f32 	%f345, %f344, %f343;
	selp.f32 	%f346, %f343, %f345, %p111;
	mul.f32 	%f347, %f42, %f346;
	st.global.f32 	[%rd104+8], %f347;
	mov.b32 	%r605, 1065353216;
	st.global.u32 	[%rd104+12], %r605;
	add.s32 	%r606, %r1, 24;
	mov.u32 	%r607, %nctaid.x;
	shl.b32 	%r608, %r607, 8;
	add.s32 	%r173, %r117, %r608;
	cvta.to.global.u64 	%rd296, %rd342;
	mul.wide.s32 	%rd297, %r173, 4;
	add.s64 	%rd298, %rd296, %rd297;
	ld.global.f32 	%f348, [%rd298];
	mul.f32 	%f61, %f348, 0f43000000;
	cvt.rn.f64.u32 	%fd50, %r606;
	add.f64 	%fd51, %fd50, 0d3FE0000000000000;
	div.rn.f64 	%fd52, %fd51, %fd1;
	mul.f64 	%fd53, %fd52, 0d400921FB54442D18;
	cvt.rn.f32.f64 	%f62, %fd53;
	mul.f32 	%f349, %f62, 0f3F22F983;
	cvt.rni.s32.f32 	%r790, %f349;
	cvt.rn.f32.s32 	%f350, %r790;
	fma.rn.f32 	%f351, %f350, 0fBFC90FDA, %f62;
	fma.rn.f32 	%f352, %f350, 0fB3A22168, %f351;
	fma.rn.f32 	%f453, %f350, 0fA7C234C5, %f352;
	abs.f32 	%f64, %f62;
	setp.ltu.f32 	%p112, %f64, 0f47CE4780;
	mov.u32 	%r774, %r790;
	mov.f32 	%f449, %f453;
	@%p112 bra 	$L__BB4_116;
	setp.eq.f32 	%p113, %f64, 0f7F800000;
	@%p113 bra 	$L__BB4_115;
	mov.b32 	%r175, %f62;
	shl.b32 	%r610, %r175, 8;
	or.b32  	%r176, %r610, -2147483648;
	mov.b64 	%rd397, 0;
	mov.b32 	%r771, 0;
	mov.u64 	%rd395, __cudart_i2opi_f;
	mov.u64 	%rd396, %rd5;
$L__BB4_111:
	.pragma "nounroll";
	ld.global.nc.u32 	%r611, [%rd395];
	mad.wide.u32 	%rd301, %r611, %r176, %rd397;
	shr.u64 	%rd397, %rd301, 32;
	st.local.u32 	[%rd396], %rd301;
	add.s32 	%r771, %r771, 1;
	add.s64 	%rd396, %rd396, 4;
	add.s64 	%rd395, %rd395, 4;
	setp.ne.s32 	%p114, %r771, 6;
	@%p114 bra 	$L__BB4_111;
	shr.u32 	%r612, %r175, 23;
	st.local.u32 	[%rd5+24], %rd397;
	and.b32  	%r179, %r612, 31;
	and.b32  	%r613, %r612, 224;
	add.s32 	%r614, %r613, -128;
	shr.u32 	%r615, %r614, 5;
	mul.wide.u32 	%rd302, %r615, 4;
	sub.s64 	%rd118, %rd5, %rd302;
	ld.local.u32 	%r772, [%rd118+24];
	ld.local.u32 	%r773, [%rd118+20];
	setp.eq.s32 	%p115, %r179, 0;
	@%p115 bra 	$L__BB4_114;
	shf.l.wrap.b32 	%r772, %r773, %r772, %r179;
	ld.local.u32 	%r616, [%rd118+16];
	shf.l.wrap.b32 	%r773, %r616, %r773, %r179;
$L__BB4_114:
	shr.u32 	%r617, %r772, 30;
	shf.l.wrap.b32 	%r618, %r773, %r772, 2;
	shl.b32 	%r619, %r773, 2;
	shr.u32 	%r620, %r618, 31;
	add.s32 	%r621, %r620, %r617;
	neg.s32 	%r622, %r621;
	setp.lt.s32 	%p116, %r175, 0;
	selp.b32 	%r774, %r622, %r621, %p116;
	xor.b32  	%r623, %r618, %r175;
	shr.s32 	%r624, %r618, 31;
	xor.b32  	%r625, %r624, %r618;
	xor.b32  	%r626, %r624, %r619;
	cvt.u64.u32 	%rd303, %r625;
	shl.b64 	%rd304, %rd303, 32;
	cvt.u64.u32 	%rd305, %r626;
	or.b64  	%rd306, %rd304, %rd305;
	cvt.rn.f64.s64 	%fd54, %rd306;
	mul.f64 	%fd55, %fd54, 0d3BF921FB54442D19;
	cvt.rn.f32.f64 	%f353, %fd55;
	neg.f32 	%f354, %f353;
	setp.lt.s32 	%p117, %r623, 0;
	selp.f32 	%f449, %f354, %f353, %p117;
	bra.uni 	$L__BB4_116;
$L__BB4_115:
	mov.f32 	%f355, 0f00000000;
	mul.rn.f32 	%f449, %f62, %f355;
	mov.b32 	%r774, 0;
$L__BB4_116:
	shl.b32 	%r628, %r2, 8;
	or.b32  	%r188, %r628, -2147483648;
	mul.rn.f32 	%f356, %f449, %f449;
	and.b32  	%r629, %r774, 1;
	setp.eq.b32 	%p118, %r629, 1;
	selp.f32 	%f357, 0f3F800000, %f449, %p118;
	fma.rn.f32 	%f358, %f356, %f357, 0f00000000;
	fma.rn.f32 	%f359, %f356, 0f37CBAC00, 0fBAB607ED;
	selp.f32 	%f360, %f359, 0fB94D4153, %p118;
	selp.f32 	%f361, 0f3D2AAABB, 0f3C0885E4, %p118;
	fma.rn.f32 	%f362, %f360, %f356, %f361;
	selp.f32 	%f363, 0fBEFFFFFF, 0fBE2AAAA8, %p118;
	fma.rn.f32 	%f364, %f362, %f356, %f363;
	fma.rn.f32 	%f365, %f364, %f358, %f357;
	and.b32  	%r630, %r774, 2;
	setp.eq.s32 	%p119, %r630, 0;
	mov.f32 	%f366, 0f00000000;
	sub.f32 	%f367, %f366, %f365;
	selp.f32 	%f68, %f365, %f367, %p119;
	mov.u32 	%r778, %r786;
	mov.f32 	%f450, %f452;
	@%p1 bra 	$L__BB4_122;
	mov.b64 	%rd400, 0;
	mov.b32 	%r775, 0;
	mov.u64 	%rd398, __cudart_i2opi_f;
	mov.u64 	%rd399, %rd4;
$L__BB4_118:
	.pragma "nounroll";
	ld.global.nc.u32 	%r632, [%rd398];
	mad.wide.u32 	%rd309, %r632, %r188, %rd400;
	shr.u64 	%rd400, %rd309, 32;
	st.local.u32 	[%rd399], %rd309;
	add.s32 	%r775, %r775, 1;
	add.s64 	%rd399, %rd399, 4;
	add.s64 	%rd398, %rd398, 4;
	setp.ne.s32 	%p120, %r775, 6;
	@%p120 bra 	$L__BB4_118;
	setp.eq.s32 	%p121, %r3, 0;
	st.local.u32 	[%rd4+24], %rd400;
	shr.u32 	%r633, %r2, 23;
	and.b32  	%r634, %r633, 224;
	add.s32 	%r635, %r634, -128;
	shr.u32 	%r636, %r635, 5;
	mul.wide.u32 	%rd310, %r636, 4;
	sub.s64 	%rd125, %rd4, %rd310;
	ld.local.u32 	%r776, [%rd125+24];
	ld.local.u32 	%r777, [%rd125+20];
	@%p121 bra 	$L__BB4_121;
	shf.l.wrap.b32 	%r776, %r777, %r776, %r3;
	ld.local.u32 	%r637, [%rd125+16];
	shf.l.wrap.b32 	%r777, %r637, %r777, %r3;
$L__BB4_121:
	setp.lt.s32 	%p122, %r2, 0;
	shr.u32 	%r638, %r776, 30;
	shf.l.wrap.b32 	%r639, %r777, %r776, 2;
	shl.b32 	%r640, %r777, 2;
	shr.u32 	%r641, %r639, 31;
	add.s32 	%r642, %r641, %r638;
	neg.s32 	%r643, %r642;
	selp.b32 	%r778, %r643, %r642, %p122;
	xor.b32  	%r644, %r639, %r2;
	shr.s32 	%r645, %r639, 31;
	xor.b32  	%r646, %r645, %r639;
	xor.b32  	%r647, %r645, %r640;
	cvt.u64.u32 	%rd311, %r646;
	shl.b64 	%rd312, %rd311, 32;
	cvt.u64.u32 	%rd313, %r647;
	or.b64  	%rd314, %rd312, %rd313;
	cvt.rn.f64.s64 	%fd56, %rd314;
	mul.f64 	%fd57, %fd56, 0d3BF921FB54442D19;
	cvt.rn.f32.f64 	%f368, %fd57;
	neg.f32 	%f369, %f368;
	setp.lt.s32 	%p123, %r644, 0;
	selp.f32 	%f450, %f369, %f368, %p123;
$L__BB4_122:
	ld.param.u64 	%rd349, [_Z10to3d_pointPfS__param_1];
	setp.ltu.f32 	%p124, %f64, 0f47CE4780;
	add.s32 	%r648, %r778, 1;
	mul.rn.f32 	%f370, %f450, %f450;
	and.b32  	%r649, %r778, 1;
	setp.eq.b32 	%p125, %r649, 1;
	selp.f32 	%f371, %f450, 0f3F800000, %p125;
	fma.rn.f32 	%f372, %f370, %f371, 0f00000000;
	fma.rn.f32 	%f373, %f370, 0f37CBAC00, 0fBAB607ED;
	selp.f32 	%f374, 0fB94D4153, %f373, %p125;
	selp.f32 	%f375, 0f3C0885E4, 0f3D2AAABB, %p125;
	fma.rn.f32 	%f376, %f374, %f370, %f375;
	selp.f32 	%f377, 0fBE2AAAA8, 0fBEFFFFFF, %p125;
	fma.rn.f32 	%f378, %f376, %f370, %f377;
	fma.rn.f32 	%f379, %f378, %f372, %f371;
	and.b32  	%r650, %r648, 2;
	setp.eq.s32 	%p126, %r650, 0;
	mov.f32 	%f380, 0f00000000;
	sub.f32 	%f381, %f380, %f379;
	selp.f32 	%f382, %f379, %f381, %p126;
	mul.f32 	%f383, %f61, %f68;
	mul.f32 	%f384, %f383, %f382;
	shl.b32 	%r651, %r173, 2;
	cvta.to.global.u64 	%rd315, %rd349;
	mul.wide.s32 	%rd316, %r651, 4;
	add.s64 	%rd126, %rd315, %rd316;
	st.global.f32 	[%rd126], %f384;
	mov.u32 	%r782, %r790;
	mov.f32 	%f451, %f453;
	@%p124 bra 	$L__BB4_130;
	setp.eq.f32 	%p127, %f64, 0f7F800000;
	@%p127 bra 	$L__BB4_129;
	mov.b32 	%r199, %f62;
	shl.b32 	%r653, %r199, 8;
	or.b32  	%r200, %r653, -2147483648;
	mov.b64 	%rd403, 0;
	mov.b32 	%r779, 0;
	mov.u64 	%rd401, __cudart_i2opi_f;
	mov.u64 	%rd402, %rd3;
$L__BB4_125:
	.pragma "nounroll";
	ld.global.nc.u32 	%r654, [%rd401];
	mad.wide.u32 	%rd319, %r654, %r200, %rd403;
	shr.u64 	%rd403, %rd319, 32;
	st.local.u32 	[%rd402], %rd319;
	add.s32 	%r779, %r779, 1;
	add.s64 	%rd402, %rd402, 4;
	add.s64 	%rd401, %rd401, 4;
	setp.ne.s32 	%p128, %r779, 6;
	@%p128 bra 	$L__BB4_125;
	shr.u32 	%r655, %r199, 23;
	st.local.u32 	[%rd3+24], %rd403;
	and.b32  	%r203, %r655, 31;
	and.b32  	%r656, %r655, 224;
	add.s32 	%r657, %r656, -128;
	shr.u32 	%r658, %r657, 5;
	mul.wide.u32 	%rd320, %r658, 4;
	sub.s64 	%rd133, %rd3, %rd320;
	ld.local.u32 	%r780, [%rd133+24];
	ld.local.u32 	%r781, [%rd133+20];
	setp.eq.s32 	%p129, %r203, 0;
	@%p129 bra 	$L__BB4_128;
	shf.l.wrap.b32 	%r780, %r781, %r780, %r203;
	ld.local.u32 	%r659, [%rd133+16];
	shf.l.wrap.b32 	%r781, %r659, %r781, %r203;
$L__BB4_128:
	shr.u32 	%r660, %r780, 30;
	shf.l.wrap.b32 	%r661, %r781, %r780, 2;
	shl.b32 	%r662, %r781, 2;
	shr.u32 	%r663, %r661, 31;
	add.s32 	%r664, %r663, %r660;
	neg.s32 	%r665, %r664;
	setp.lt.s32 	%p130, %r199, 0;
	selp.b32 	%r782, %r665, %r664, %p130;
	xor.b32  	%r666, %r661, %r199;
	shr.s32 	%r667, %r661, 31;
	xor.b32  	%r668, %r667, %r661;
	xor.b32  	%r669, %r667, %r662;
	cvt.u64.u32 	%rd321, %r668;
	shl.b64 	%rd322, %rd321, 32;
	cvt.u64.u32 	%rd323, %r669;
	or.b64  	%rd324, %rd322, %rd323;
	cvt.rn.f64.s64 	%fd58, %rd324;
	mul.f64 	%fd59, %fd58, 0d3BF921FB54442D19;
	cvt.rn.f32.f64 	%f385, %fd59;
	neg.f32 	%f386, %f385;
	setp.lt.s32 	%p131, %r666, 0;
	selp.f32 	%f451, %f386, %f385, %p131;
	bra.uni 	$L__BB4_130;
$L__BB4_129:
	mov.f32 	%f387, 0f00000000;
	mul.rn.f32 	%f451, %f62, %f387;
	mov.b32 	%r782, 0;
$L__BB4_130:
	mul.rn.f32 	%f388, %f451, %f451;
	and.b32  	%r671, %r782, 1;
	setp.eq.b32 	%p132, %r671, 1;
	selp.f32 	%f389, 0f3F800000, %f451, %p132;
	fma.rn.f32 	%f390, %f388, %f389, 0f00000000;
	fma.rn.f32 	%f391, %f388, 0f37CBAC00, 0fBAB607ED;
	selp.f32 	%f392, %f391, 0fB94D4153, %p132;
	selp.f32 	%f393, 0f3D2AAABB, 0f3C0885E4, %p132;
	fma.rn.f32 	%f394, %f392, %f388, %f393;
	selp.f32 	%f395, 0fBEFFFFFF, 0fBE2AAAA8, %p132;
	fma.rn.f32 	%f396, %f394, %f388, %f395;
	fma.rn.f32 	%f397, %f396, %f390, %f389;
	and.b32  	%r672, %r782, 2;
	setp.eq.s32 	%p133, %r672, 0;
	mov.f32 	%f398, 0f00000000;
	sub.f32 	%f399, %f398, %f397;
	selp.f32 	%f74, %f397, %f399, %p133;
	@%p1 bra 	$L__BB4_136;
	mov.b64 	%rd406, 0;
	mov.b32 	%r783, 0;
	mov.u64 	%rd404, __cudart_i2opi_f;
	mov.u64 	%rd405, %rd2;
$L__BB4_132:
	.pragma "nounroll";
	ld.global.nc.u32 	%r674, [%rd404];
	mad.wide.u32 	%rd327, %r674, %r188, %rd406;
	shr.u64 	%rd406, %rd327, 32;
	st.local.u32 	[%rd405], %rd327;
	add.s32 	%r783, %r783, 1;
	add.s64 	%rd405, %rd405, 4;
	add.s64 	%rd404, %rd404, 4;
	setp.ne.s32 	%p134, %r783, 6;
	@%p134 bra 	$L__BB4_132;
	setp.eq.s32 	%p135, %r3, 0;
	st.local.u32 	[%rd2+24], %rd406;
	ld.local.u32 	%r784, [%rd27+24];
	ld.local.u32 	%r785, [%rd27+20];
	@%p135 bra 	$L__BB4_135;
	shf.l.wrap.b32 	%r784, %r785, %r784, %r3;
	ld.local.u32 	%r675, [%rd27+16];
	shf.l.wrap.b32 	%r785, %r675, %r785, %r3;
$L__BB4_135:
	setp.lt.s32 	%p136, %r2, 0;
	shr.u32 	%r676, %r784, 30;
	shf.l.wrap.b32 	%r677, %r785, %r784, 2;
	shl.b32 	%r678, %r785, 2;
	shr.u32 	%r679, %r677, 31;
	add.s32 	%r680, %r679, %r676;
	neg.s32 	%r681, %r680;
	selp.b32 	%r786, %r681, %r680, %p136;
	xor.b32  	%r682, %r677, %r2;
	shr.s32 	%r683, %r677, 31;
	xor.b32  	%r684, %r683, %r677;
	xor.b32  	%r685, %r683, %r678;
	cvt.u64.u32 	%rd328, %r684;
	shl.b64 	%rd329, %rd328, 32;
	cvt.u64.u32 	%rd330, %r685;
	or.b64  	%rd331, %rd329, %rd330;
	cvt.rn.f64.s64 	%fd60, %rd331;
	mul.f64 	%fd61, %fd60, 0d3BF921FB54442D19;
	cvt.rn.f32.f64 	%f400, %fd61;
	neg.f32 	%f401, %f400;
	setp.lt.s32 	%p137, %r682, 0;
	selp.f32 	%f452, %f401, %f400, %p137;
$L__BB4_136:
	setp.ltu.f32 	%p138, %f64, 0f47CE4780;
	mul.rn.f32 	%f402, %f452, %f452;
	and.b32  	%r686, %r786, 1;
	setp.eq.b32 	%p139, %r686, 1;
	selp.f32 	%f403, 0f3F800000, %f452, %p139;
	fma.rn.f32 	%f404, %f402, %f403, 0f00000000;
	fma.rn.f32 	%f405, %f402, 0f37CBAC00, 0fBAB607ED;
	selp.f32 	%f406, %f405, 0fB94D4153, %p139;
	selp.f32 	%f407, 0f3D2AAABB, 0f3C0885E4, %p139;
	fma.rn.f32 	%f408, %f406, %f402, %f407;
	selp.f32 	%f409, 0fBEFFFFFF, 0fBE2AAAA8, %p139;
	fma.rn.f32 	%f410, %f408, %f402, %f409;
	fma.rn.f32 	%f411, %f410, %f404, %f403;
	and.b32  	%r687, %r786, 2;
	setp.eq.s32 	%p140, %r687, 0;
	mov.f32 	%f412, 0f00000000;
	sub.f32 	%f413, %f412, %f411;
	selp.f32 	%f414, %f411, %f413, %p140;
	mul.f32 	%f415, %f61, %f74;
	mul.f32 	%f416, %f415, %f414;
	st.global.f32 	[%rd126+4], %f416;
	@%p138 bra 	$L__BB4_144;
	setp.eq.f32 	%p141, %f64, 0f7F800000;
	@%p141 bra 	$L__BB4_143;
	mov.b32 	%r222, %f62;
	shl.b32 	%r689, %r222, 8;
	or.b32  	%r223, %r689, -2147483648;
	mov.b64 	%rd409, 0;
	mov.b32 	%r787, 0;
	mov.u64 	%rd407, __cudart_i2opi_f;
	mov.u64 	%rd408, %rd1;
$L__BB4_139:
	.pragma "nounroll";
	ld.global.nc.u32 	%r690, [%rd407];
	mad.wide.u32 	%rd334, %r690, %r223, %rd409;
	shr.u64 	%rd409, %rd334, 32;
	st.local.u32 	[%rd408], %rd334;
	add.s32 	%r787, %r787, 1;
	add.s64 	%rd408, %rd408, 4;
	add.s64 	%rd407, %rd407, 4;
	setp.ne.s32 	%p142, %r787, 6;
	@%p142 bra 	$L__BB4_139;
	shr.u32 	%r691, %r222, 23;
	st.local.u32 	[%rd1+24], %rd409;
	and.b32  	%r226, %r691, 31;
	and.b32  	%r692, %r691, 224;
	add.s32 	%r693, %r692, -128;
	shr.u32 	%r694, %r693, 5;
	mul.wide.u32 	%rd335, %r694, 4;
	sub.s64 	%rd146, %rd1, %rd335;
	ld.local.u32 	%r788, [%rd146+24];
	ld.local.u32 	%r789, [%rd146+20];
	setp.eq.s32 	%p143, %r226, 0;
	@%p143 bra 	$L__BB4_142;
	shf.l.wrap.b32 	%r788, %r789, %r788, %r226;
	ld.local.u32 	%r695, [%rd146+16];
	shf.l.wrap.b32 	%r789, %r695, %r789, %r226;
$L__BB4_142:
	shr.u32 	%r696, %r788, 30;
	shf.l.wrap.b32 	%r697, %r789, %r788, 2;
	shl.b32 	%r698, %r789, 2;
	shr.u32 	%r699, %r697, 31;
	add.s32 	%r700, %r699, %r696;
	neg.s32 	%r701, %r700;
	setp.lt.s32 	%p144, %r222, 0;
	selp.b32 	%r790, %r701, %r700, %p144;
	xor.b32  	%r702, %r697, %r222;
	shr.s32 	%r703, %r697, 31;
	xor.b32  	%r704, %r703, %r697;
	xor.b32  	%r705, %r703, %r698;
	cvt.u64.u32 	%rd336, %r704;
	shl.b64 	%rd337, %rd336, 32;
	cvt.u64.u32 	%rd338, %r705;
	or.b64  	%rd339, %rd337, %rd338;
	cvt.rn.f64.s64 	%fd62, %rd339;
	mul.f64 	%fd63, %fd62, 0d3BF921FB54442D19;
	cvt.rn.f32.f64 	%f417, %fd63;
	neg.f32 	%f418, %f417;
	setp.lt.s32 	%p145, %r702, 0;
	selp.f32 	%f453, %f418, %f417, %p145;
	bra.uni 	$L__BB4_144;
$L__BB4_143:
	mov.f32 	%f419, 0f00000000;
	mul.rn.f32 	%f453, %f62, %f419;
	mov.b32 	%r790, 0;
$L__BB4_144:
	add.s32 	%r707, %r790, 1;
	mul.rn.f32 	%f420, %f453, %f453;
	and.b32  	%r708, %r790, 1;
	setp.eq.b32 	%p146, %r708, 1;
	selp.f32 	%f421, %f453, 0f3F800000, %p146;
	fma.rn.f32 	%f422, %f420, %f421, 0f00000000;
	fma.rn.f32 	%f423, %f420, 0f37CBAC00, 0fBAB607ED;
	selp.f32 	%f424, 0fB94D4153, %f423, %p146;
	selp.f32 	%f425, 0f3C0885E4, 0f3D2AAABB, %p146;
	fma.rn.f32 	%f426, %f424, %f420, %f425;
	selp.f32 	%f427, 0fBE2AAAA8, 0fBEFFFFFF, %p146;
	fma.rn.f32 	%f428, %f426, %f420, %f427;
	fma.rn.f32 	%f429, %f428, %f422, %f421;
	and.b32  	%r709, %r707, 2;
	setp.eq.s32 	%p147, %r709, 0;
	mov.f32 	%f430, 0f00000000;
	sub.f32 	%f431, %f430, %f429;
	selp.f32 	%f432, %f429, %f431, %p147;
	mul.f32 	%f433, %f61, %f432;
	st.global.f32 	[%rd126+8], %f433;
	mov.b32 	%r710, 1065353216;
	st.global.u32 	[%rd126+12], %r710;
	ret;

}
	// .globl	_Z9transformPfS_S_
.visible .entry _Z9transformPfS_S_(
	.param .u64 .ptr .align 1 _Z9transformPfS_S__param_0,
	.param .u64 .ptr .align 1 _Z9transformPfS_S__param_1,
	.param .u64 .ptr .align 1 _Z9transformPfS_S__param_2
)
{
	.reg .b32 	%r<26>;
	.reg .b32 	%f<145>;
	.reg .b64 	%rd<23>;

	ld.param.u64 	%rd1, [_Z9transformPfS_S__param_0];
	ld.param.u64 	%rd2, [_Z9transformPfS_S__param_1];
	ld.param.u64 	%rd3, [_Z9transformPfS_S__param_2];
	cvta.to.global.u64 	%rd4, %rd1;
	cvta.to.global.u64 	%rd5, %rd3;
	cvta.to.global.u64 	%rd6, %rd2;
	mov.u32 	%r1, %ctaid.x;
	shl.b32 	%r2, %r1, 5;
	mov.u32 	%r3, %tid.x;
	add.s32 	%r4, %r2, %r3;
	mov.u32 	%r5, %ctaid.y;
	shl.b32 	%r6, %r5, 5;
	mov.u32 	%r7, %tid.y;
	add.s32 	%r8, %r6, %r7;
	mov.u32 	%r9, %nctaid.x;
	mul.lo.s32 	%r10, %r9, %r8;
	shl.b32 	%r11, %r10, 5;
	add.s32 	%r12, %r4, %r11;
	shl.b32 	%r13, %r12, 2;
	mul.wide.s32 	%rd7, %r13, 4;
	add.s64 	%rd8, %rd6, %rd7;
	mul.lo.s32 	%r14, %r12, 3;
	ld.global.f32 	%f1, [%rd8];
	ld.global.f32 	%f2, [%rd5];
	ld.global.f32 	%f3, [%rd8+4];
	ld.global.f32 	%f4, [%rd5+4];
	mul.f32 	%f5, %f3, %f4;
	fma.rn.f32 	%f6, %f1, %f2, %f5;
	ld.global.f32 	%f7, [%rd8+8];
	ld.global.f32 	%f8, [%rd5+8];
	fma.rn.f32 	%f9, %f7, %f8, %f6;
	ld.global.f32 	%f10, [%rd8+12];
	ld.global.f32 	%f11, [%rd5+12];
	fma.rn.f32 	%f12, %f10, %f11, %f9;
	mul.wide.s32 	%rd9, %r14, 4;
	add.s64 	%rd10, %rd4, %rd9;
	st.global.f32 	[%rd10], %f12;
	ld.global.f32 	%f13, [%rd8];
	ld.global.f32 	%f14, [%rd5+16];
	ld.global.f32 	%f15, [%rd8+4];
	ld.global.f32 	%f16, [%rd5+20];
	mul.f32 	%f17, %f15, %f16;
	fma.rn.f32 	%f18, %f13, %f14, %f17;
	ld.global.f32 	%f19, [%rd8+8];
	ld.global.f32 	%f20, [%rd5+24];
	fma.rn.f32 	%f21, %f19, %f20, %f18;
	ld.global.f32 	%f22, [%rd8+12];
	ld.global.f32 	%f23, [%rd5+28];
	fma.rn.f32 	%f24, %f22, %f23, %f21;
	st.global.f32 	[%rd10+4], %f24;
	ld.global.f32 	%f25, [%rd8];
	ld.global.f32 	%f26, [%rd5+32];
	ld.global.f32 	%f27, [%rd8+4];
	ld.global.f32 	%f28, [%rd5+36];
	mul.f32 	%f29, %f27, %f28;
	fma.rn.f32 	%f30, %f25, %f26, %f29;
	ld.global.f32 	%f31, [%rd8+8];
	ld.global.f32 	%f32, [%rd5+40];
	fma.rn.f32 	%f33, %f31, %f32, %f30;
	ld.global.f32 	%f34, [%rd8+12];
	ld.global.f32 	%f35, [%rd5+44];
	fma.rn.f32 	%f36, %f34, %f35, %f33;
	st.global.f32 	[%rd10+8], %f36;
	shl.b32 	%r15, %r9, 8;
	add.s32 	%r16, %r12, %r15;
	shl.b32 	%r17, %r16, 2;
	mul.wide.s32 	%rd11, %r17, 4;
	add.s64 	%rd12, %rd6, %rd11;
	mul.lo.s32 	%r18, %r16, 3;
	ld.global.f32 	%f37, [%rd12];
	ld.global.f32 	%f38, [%rd5];
	ld.global.f32 	%f39, [%rd12+4];
	ld.global.f32 	%f40, [%rd5+4];
	mul.f32 	%f41, %f39, %f40;
	fma.rn.f32 	%f42, %f37, %f38, %f41;
	ld.global.f32 	%f43, [%rd12+8];
	ld.global.f32 	%f44, [%rd5+8];
	fma.rn.f32 	%f45, %f43, %f44, %f42;
	ld.global.f32 	%f46, [%rd12+12];
	ld.global.f32 	%f47, [%rd5+12];
	fma.rn.f32 	%f48, %f46, %f47, %f45;
	mul.wide.s32 	%rd13, %r18, 4;
	add.s64 	%rd14, %rd4, %rd13;
	st.global.f32 	[%rd14], %f48;
	ld.global.f32 	%f49, [%rd12];
	ld.global.f32 	%f50, [%rd5+16];
	ld.global.f32 	%f51, [%rd12+4];
	ld.global.f32 	%f52, [%rd5+20];
	mul.f32 	%f53, %f51, %f52;
	fma.rn.f32 	%f54, %f49, %f50, %f53;
	ld.global.f32 	%f55, [%rd12+8];
	ld.global.f32 	%f56, [%rd5+24];
	fma.rn.f32 	%f57, %f55, %f56, %f54;
	ld.global.f32 	%f58, [%rd12+12];
	ld.global.f32 	%f59, [%rd5+28];
	fma.rn.f32 	%f60, %f58, %f59, %f57;
	st.global.f32 	[%rd14+4], %f60;
	ld.global.f32 	%f61, [%rd12];
	ld.global.f32 	%f62, [%rd5+32];
	ld.global.f32 	%f63, [%rd12+4];
	ld.global.f32 	%f64, [%rd5+36];
	mul.f32 	%f65, %f63, %f64;
	fma.rn.f32 	%f66, %f61, %f62, %f65;
	ld.global.f32 	%f67, [%rd12+8];
	ld.global.f32 	%f68, [%rd5+40];
	fma.rn.f32 	%f69, %f67, %f68, %f66;
	ld.global.f32 	%f70, [%rd12+12];
	ld.global.f32 	%f71, [%rd5+44];
	fma.rn.f32 	%f72, %f70, %f71, %f69;
	st.global.f32 	[%rd14+8], %f72;
	shl.b32 	%r19, %r9, 9;
	add.s32 	%r20, %r12, %r19;
	shl.b32 	%r21, %r20, 2;
	mul.wide.s32 	%rd15, %r21, 4;
	add.s64 	%rd16, %rd6, %rd15;
	mul.lo.s32 	%r22, %r20, 3;
	ld.global.f32 	%f73, [%rd16];
	ld.global.f32 	%f74, [%rd5];
	ld.global.f32 	%f75, [%rd16+4];
	ld.global.f32 	%f76, [%rd5+4];
	mul.f32 	%f77, %f75, %f76;
	fma.rn.f32 	%f78, %f73, %f74, %f77;
	ld.global.f32 	%f79, [%rd16+8];
	ld.global.f32 	%f80, [%rd5+8];
	fma.rn.f32 	%f81, %f79, %f80, %f78;
	ld.global.f32 	%f82, [%rd16+12];
	ld.global.f32 	%f83, [%rd5+12];
	fma.rn.f32 	%f84, %f82, %f83, %f81;
	mul.wide.s32 	%rd17, %r22, 4;
	add.s64 	%rd18, %rd4, %rd17;
	st.global.f32 	[%rd18], %f84;
	ld.global.f32 	%f85, [%rd16];
	ld.global.f32 	%f86, [%rd5+16];
	ld.global.f32 	%f87, [%rd16+4];
	ld.global.f32 	%f88, [%rd5+20];
	mul.f32 	%f89, %f87, %f88;
	fma.rn.f32 	%f90, %f85, %f86, %f89;
	ld.global.f32 	%f91, [%rd16+8];
	ld.global.f32 	%f92, [%rd5+24];
	fma.rn.f32 	%f93, %f91, %f92, %f90;
	ld.global.f32 	%f94, [%rd16+12];
	ld.global.f32 	%f95, [%rd5+28];
	fma.rn.f32 	%f96, %f94, %f95, %f93;
	st.global.f32 	[%rd18+4], %f96;
	ld.global.f32 	%f97, [%rd16];
	ld.global.f32 	%f98, [%rd5+32];
	ld.global.f32 	%f99, [%rd16+4];
	ld.global.f32 	%f100, [%rd5+36];
	mul.f32 	%f101, %f99, %f100;
	fma.rn.f32 	%f102, %f97, %f98, %f101;
	ld.global.f32 	%f103, [%rd16+8];
	ld.global.f32 	%f104, [%rd5+40];
	fma.rn.f32 	%f105, %f103, %f104, %f102;
	ld.global.f32 	%f106, [%rd16+12];
	ld.global.f32 	%f107, [%rd5+44];
	fma.rn.f32 	%f108, %f106, %f107, %f105;
	st.global.f32 	[%rd18+8], %f108;
	add.s32 	%r23, %r20, %r15;
	shl.b32 	%r24, %r23, 2;
	mul.wide.s32 	%rd19, %r24, 4;
	add.s64 	%rd20, %rd6, %rd19;
	mul.lo.s32 	%r25, %r23, 3;
	ld.global.f32 	%f109, [%rd20];
	ld.global.f32 	%f110, [%rd5];
	ld.global.f32 	%f111, [%rd20+4];
	ld.global.f32 	%f112, [%rd5+4];
	mul.f32 	%f113, %f111, %f112;
	fma.rn.f32 	%f114, %f109, %f110, %f113;
	ld.global.f32 	%f115, [%rd20+8];
	ld.global.f32 	%f116, [%rd5+8];
	fma.rn.f32 	%f117, %f115, %f116, %f114;
	ld.global.f32 	%f118, [%rd20+12];
	ld.global.f32 	%f119, [%rd5+12];
	fma.rn.f32 	%f120, %f118, %f119, %f117;
	mul.wide.s32 	%rd21, %r25, 4;
	add.s64 	%rd22, %rd4, %rd21;
	st.global.f32 	[%rd22], %f120;
	ld.global.f32 	%f121, [%rd20];
	ld.global.f32 	%f122, [%rd5+16];
	ld.global.f32 	%f123, [%rd20+4];
	ld.global.f32 	%f124, [%rd5+20];
	mul.f32 	%f125, %f123, %f124;
	fma.rn.f32 	%f126, %f121, %f122, %f125;
	ld.global.f32 	%f127, [%rd20+8];
	ld.global.f32 	%f128, [%rd5+24];
	fma.rn.f32 	%f129, %f127, %f128, %f126;
	ld.global.f32 	%f130, [%rd20+12];
	ld.global.f32 	%f131, [%rd5+28];
	fma.rn.f32 	%f132, %f130, %f131, %f129;
	st.global.f32 	[%rd22+4], %f132;
	ld.global.f32 	%f133, [%rd20];
	ld.global.f32 	%f134, [%rd5+32];
	ld.global.f32 	%f135, [%rd20+4];
	ld.global.f32 	%f136, [%rd5+36];
	mul.f32 	%f137, %f135, %f136;
	fma.rn.f32 	%f138, %f133, %f134, %f137;
	ld.global.f32 	%f139, [%rd20+8];
	ld.global.f32 	%f140, [%rd5+40];
	fma.rn.f32 	%f141, %f139, %f140, %f138;
	ld.global.f32 	%f142, [%rd20+12];
	ld.global.f32 	%f143, [%rd5+44];
	fma.rn.f32 	%f144, %f142, %f143, %f141;
	st.global.f32 	[%rd22+8], %f144;
	ret;

}
	// .globl	_Z11transform2dPfS_
.visible .entry _Z11transform2dPfS_(
	.param .u64 .ptr .align 1 _Z11transform2dPfS__param_0,
	.param .u64 .ptr .align 1 _Z11transform2dPfS__param_1
)
{
	.reg .pred 	%p<12>;
	.reg .b32 	%r<24>;
	.reg .b32 	%f<69>;
	.reg .b64 	%rd<8>;

	ld.param.u64 	%rd3, [_Z11transform2dPfS__param_0];
	ld.param.u64 	%rd4, [_Z11transform2dPfS__param_1];
	cvta.to.global.u64 	%rd1, %rd4;
	cvta.to.global.u64 	%rd2, %rd3;
	mov.u32 	%r8, %ctaid.x;
	shl.b32 	%r9, %r8, 5;
	mov.u32 	%r10, %tid.x;
	mov.u32 	%r11, %ctaid.y;
	shl.b32 	%r12, %r11, 5;
	mov.u32 	%r13, %tid.y;
	add.s32 	%r14, %r12, %r13;
	mov.u32 	%r15, %nctaid.x;
	mul.lo.s32 	%r16, %r15, %r14;
	shl.b32 	%r17, %r16, 5;
	add.s32 	%r18, %r10, %r17;
	add.s32 	%r19, %r18, %r9;
	mul.lo.s32 	%r22, %r19, 3;
	mul.lo.s32 	%r2, %r15, 768;
	mov.b32 	%r23, 0;
$L__BB6_1:
	mul.wide.s32 	%rd5, %r22, 4;
	add.s64 	%rd6, %rd2, %rd5;
	ld.global.f32 	%f1, [%rd6];
	ld.global.f32 	%f2, [%rd6+4];
	ld.global.f32 	%f3, [%rd6+8];
	mul.f32 	%f4, %f2, %f2;
	fma.rn.f32 	%f5, %f1, %f1, %f4;
	fma.rn.f32 	%f6, %f3, %f3, %f5;
	sqrt.rn.f32 	%f7, %f6;
	add.s64 	%rd7, %rd1, %rd5;
	st.global.f32 	[%rd7], %f7;
	abs.f32 	%f8, %f1;
	abs.f32 	%f9, %f2;
	setp.gt.f32 	%p1, %f9, %f8;
	selp.f32 	%f10, %f9, %f8, %p1;
	selp.f32 	%f11, %f8, %f9, %p1;
	div.rn.f32 	%f12, %f11, %f10;
	mul.f32 	%f13, %f12, %f12;
	fma.rn.f32 	%f14, %f13, 0f3B33710B, 0fBC807748;
	fma.rn.f32 	%f15, %f14, %f13, 0f3D2CDAB2;
	fma.rn.f32 	%f16, %f15, %f13, 0fBD992D10;
	fma.rn.f32 	%f17, %f16, %f13, 0f3DD9EA6C;
	fma.rn.f32 	%f18, %f17, %f13, 0fBE117CB1;
	fma.rn.f32 	%f19, %f18, %f13, 0f3E4CBCE0;
	fma.rn.f32 	%f20, %f19, %f13, 0fBEAAAA7D;
	mul.f32 	%f21, %f13, %f20;
	fma.rn.f32 	%f22, %f21, %f12, %f12;
	neg.f32 	%f23, %f22;
	fma.rn.f32 	%f24, 0f3F6EE581, 0f3FD774EB, %f23;
	selp.f32 	%f25, %f24, %f22, %p1;
	selp.f32 	%f26, 0f3F6EE581, 0f3FEEE581, %p1;
	selp.f32 	%f27, %f22, %f23, %p1;
	mov.b32 	%r20, %f1;
	fma.rn.f32 	%f28, %f26, 0f3FD774EB, %f27;
	setp.lt.s32 	%p2, %r20, 0;
	selp.f32 	%f29, %f28, %f25, %p2;
	add.f32 	%f30, %f8, %f9;
	setp.eq.f32 	%p3, %f10, 0f00000000;
	selp.f32 	%f31, 0f40490FDB, 0f00000000, %p2;
	setp.eq.f32 	%p4, %f8, %f9;
	selp.f32 	%f32, 0f4016CBE4, 0f3F490FDB, %p2;
	selp.f32 	%f33, %f32, %f29, %p4;
	selp.f32 	%f34, %f31, %f33, %p3;
	abs.f32 	%f35, %f30;
	setp.nan.f32 	%p5, %f35, %f35;
	copysign.f32 	%f36, %f2, %f34;
	selp.f32 	%f37, %f30, %f36, %p5;
	st.global.f32 	[%rd7+4], %f37;
	sqrt.rn.f32 	%f38, %f5;
	abs.f32 	%f39, %f3;
	abs.f32 	%f40, %f38;
	setp.gt.f32 	%p6, %f40, %f39;
	selp.f32 	%f41, %f40, %f39, %p6;
	selp.f32 	%f42, %f39, %f40, %p6;
	div.rn.f32 	%f43, %f42, %f41;
	mul.f32 	%f44, %f43, %f43;
	fma.rn.f32 	%f45, %f44, 0f3B33710B, 0fBC807748;
	fma.rn.f32 	%f46, %f45, %f44, 0f3D2CDAB2;
	fma.rn.f32 	%f47, %f46, %f44, 0fBD992D10;
	fma.rn.f32 	%f48, %f47, %f44, 0f3DD9EA6C;
	fma.rn.f32 	%f49, %f48, %f44, 0fBE117CB1;
	fma.rn.f32 	%f50, %f49, %f44, 0f3E4CBCE0;
	fma.rn.f32 	%f51, %f50, %f44, 0fBEAAAA7D;
	mul.f32 	%f52, %f44, %f51;
	fma.rn.f32 	%f53, %f52, %f43, %f43;
	neg.f32 	%f54, %f53;
	fma.rn.f32 	%f55, 0f3F6EE581, 0f3FD774EB, %f54;
	selp.f32 	%f56, %f55, %f53, %p6;
	selp.f32 	%f57, 0f3F6EE581, 0f3FEEE581, %p6;
	selp.f32 	%f58, %f53, %f54, %p6;
	mov.b32 	%r21, %f3;
	fma.rn.f32 	%f59, %f57, 0f3FD774EB, %f58;
	setp.lt.s32 	%p7, %r21, 0;
	selp.f32 	%f60, %f59, %f56, %p7;
	add.f32 	%f61, %f39, %f40;
	setp.eq.f32 	%p8, %f41, 0f00000000;
	selp.f32 	%f62, 0f40490FDB, 0f00000000, %p7;
	setp.eq.f32 	%p9, %f39, %f40;
	selp.f32 	%f63, 0f4016CBE4, 0f3F490FDB, %p7;
	selp.f32 	%f64, %f63, %f60, %p9;
	selp.f32 	%f65, %f62, %f64, %p8;
	abs.f32 	%f66, %f61;
	setp.nan.f32 	%p10, %f66, %f66;
	copysign.f32 	%f67, %f38, %f65;
	selp.f32 	%f68, %f61, %f67, %p10;
	st.global.f32 	[%rd7+8], %f68;
	add.s32 	%r5, %r23, 8;
	add.s32 	%r22, %r22, %r2;
	setp.lt.u32 	%p11, %r23, 24;
	mov.u32 	%r23, %r5;
	@%p11 bra 	$L__BB6_1;
	ret;

}
	// .globl	_Z12render_depthPfPj
.visible .entry _Z12render_depthPfPj(
	.param .u64 .ptr .align 1 _Z12render_depthPfPj_param_0,
	.param .u64 .ptr .align 1 _Z12render_depthPfPj_param_1
)
{
	.reg .b32 	%r<42>;
	.reg .b32 	%f<17>;
	.reg .b64 	%rd<21>;
	.reg .b64 	%fd<56>;

	ld.param.u64 	%rd1, [_Z12render_depthPfPj_param_0];
	ld.param.u64 	%rd2, [_Z12render_depthPfPj_param_1];
	mov.u32 	%r1, %ctaid.x;
	shl.b32 	%r2, %r1, 5;
	mov.u32 	%r3, %tid.x;
	add.s32 	%r4, %r2, %r3;
	mov.u32 	%r5, %ctaid.y;
	shl.b32 	%r6, %r5, 5;
	mov.u32 	%r7, %tid.y;
	add.s32 	%r8, %r6, %r7;
	mov.u32 	%r9, %nctaid.x;
	shl.b32 	%r10, %r9, 5;
	shr.s32 	%r11, %r10, 1;
	cvt.rn.f64.s32 	%fd1, %r11;
	cvt.rn.f64.s32 	%fd2, %r10;
	cvta.to.global.u64 	%rd3, %rd1;
	cvta.to.global.u64 	%rd4, %rd2;
	mad.lo.s32 	%r12, %r8, %r10, %r4;
	mul.lo.s32 	%r13, %r12, 3;
	mul.wide.s32 	%rd5, %r13, 4;
	add.s64 	%rd6, %rd3, %rd5;
	ld.global.f32 	%f1, [%rd6+4];
	cvt.f64.f32 	%fd3, %f1;
	add.f64 	%fd4, %fd3, 0d400921FB54442D18;
	div.rn.f64 	%fd5, %fd4, 0d401921FB54442D18;
	fma.rn.f64 	%fd6, %fd5, %fd2, 0dBFE0000000000000;
	mov.f64 	%fd7, 0d3FE0000000000000;
	copysign.f64 	%fd8, %fd6, %fd7;
	add.rz.f64 	%fd9, %fd6, %fd8;
	cvt.rzi.f64.f64 	%fd10, %fd9;
	cvt.rzi.s32.f64 	%r14, %fd10;
	ld.global.f32 	%f2, [%rd6+8];
	cvt.f64.f32 	%fd11, %f2;
	div.rn.f64 	%fd12, %fd11, 0d400921FB54442D18;
	fma.rn.f64 	%fd13, %fd12, %fd1, 0dBFE0000000000000;
	copysign.f64 	%fd14, %fd13, %fd7;
	add.rz.f64 	%fd15, %fd13, %fd14;
	cvt.rzi.f64.f64 	%fd16, %fd15;
	cvt.rzi.s32.f64 	%r15, %fd16;
	ld.global.f32 	%f3, [%rd6];
	mul.f32 	%f4, %f3, 0f44000000;
	cvt.rzi.s32.f32 	%r16, %f4;
	mad.lo.s32 	%r17, %r15, %r10, %r14;
	mul.wide.s32 	%rd7, %r17, 4;
	add.s64 	%rd8, %rd4, %rd7;
	atom.global.min.u32 	%r18, [%rd8], %r16;
	shl.b32 	%r19, %r9, 8;
	add.s32 	%r20, %r12, %r19;
	mul.lo.s32 	%r21, %r20, 3;
	mul.wide.s32 	%rd9, %r21, 4;
	add.s64 	%rd10, %rd3, %rd9;
	ld.global.f32 	%f5, [%rd10+4];
	cvt.f64.f32 	%fd17, %f5;
	add.f64 	%fd18, %fd17, 0d400921FB54442D18;
	div.rn.f64 	%fd19, %fd18, 0d401921FB54442D18;
	fma.rn.f64 	%fd20, %fd19, %fd2, 0dBFE0000000000000;
	copysign.f64 	%fd21, %fd20, %fd7;
	add.rz.f64 	%fd22, %fd20, %fd21;
	cvt.rzi.f64.f64 	%fd23, %fd22;
	cvt.rzi.s32.f64 	%r22, %fd23;
	ld.global.f32 	%f6, [%rd10+8];
	cvt.f64.f32 	%fd24, %f6;
	div.rn.f64 	%fd25, %fd24, 0d400921FB54442D18;
	fma.rn.f64 	%fd26, %fd25, %fd1, 0dBFE0000000000000;
	copysign.f64 	%fd27, %fd26, %fd7;
	add.rz.f64 	%fd28, %fd26, %fd27;
	cvt.rzi.f64.f64 	%fd29, %fd28;
	cvt.rzi.s32.f64 	%r23, %fd29;
	ld.global.f32 	%f7, [%rd10];
	mul.f32 	%f8, %f7, 0f44000000;
	cvt.rzi.s32.f32 	%r24, %f8;
	mad.lo.s32 	%r25, %r23, %r10, %r22;
	mul.wide.s32 	%rd11, %r25, 4;
	add.s64 	%rd12, %rd4, %rd11;
	atom.global.min.u32 	%r26, [%rd12], %r24;
	shl.b32 	%r27, %r9, 9;
	add.s32 	%r28, %r12, %r27;
	mul.lo.s32 	%r29, %r28, 3;
	mul.wide.s32 	%rd13, %r29, 4;
	add.s64 	%rd14, %rd3, %rd13;
	ld.global.f32 	%f9, [%rd14+4];
	cvt.f64.f32 	%fd30, %f9;
	add.f64 	%fd31, %fd30, 0d400921FB54442D18;
	div.rn.f64 	%fd32, %fd31, 0d401921FB54442D18;
	fma.rn.f64 	%fd33, %fd32, %fd2, 0dBFE0000000000000;
	copysign.f64 	%fd34, %fd33, %fd7;
	add.rz.f64 	%fd35, %fd33, %fd34;
	cvt.rzi.f64.f64 	%fd36, %fd35;
	cvt.rzi.s32.f64 	%r30, %fd36;
	ld.global.f32 	%f10, [%rd14+8];
	cvt.f64.f32 	%fd37, %f10;
	div.rn.f64 	%fd38, %fd37, 0d400921FB54442D18;
	fma.rn.f64 	%fd39, %fd38, %fd1, 0dBFE0000000000000;
	copysign.f64 	%fd40, %fd39, %fd7;
	add.rz.f64 	%fd41, %fd39, %fd40;
	cvt.rzi.f64.f64 	%fd42, %fd41;
	cvt.rzi.s32.f64 	%r31, %fd42;
	ld.global.f32 	%f11, [%rd14];
	mul.f32 	%f12, %f11, 0f44000000;
	cvt.rzi.s32.f32 	%r32, %f12;
	mad.lo.s32 	%r33, %r31, %r10, %r30;
	mul.wide.s32 	%rd15, %r33, 4;
	add.s64 	%rd16, %rd4, %rd15;
	atom.global.min.u32 	%r34, [%rd16], %r32;
	add.s32 	%r35, %r28, %r19;
	mul.lo.s32 	%r36, %r35, 3;
	mul.wide.s32 	%rd17, %r36, 4;
	add.s64 	%rd18, %rd3, %rd17;
	ld.global.f32 	%f13, [%rd18+4];
	cvt.f64.f32 	%fd43, %f13;
	add.f64 	%fd44, %fd43, 0d400921FB54442D18;
	div.rn.f64 	%fd45, %fd44, 0d401921FB54442D18;
	fma.rn.f64 	%fd46, %fd45, %fd2, 0dBFE0000000000000;
	copysign.f64 	%fd47, %fd46, %fd7;
	add.rz.f64 	%fd48, %fd46, %fd47;
	cvt.rzi.f64.f64 	%fd49, %fd48;
	cvt.rzi.s32.f64 	%r37, %fd49;
	ld.global.f32 	%f14, [%rd18+8];
	cvt.f64.f32 	%fd50, %f14;
	div.rn.f64 	%fd51, %fd50, 0d400921FB54442D18;
	fma.rn.f64 	%fd52, %fd51, %fd1, 0dBFE0000000000000;
	copysign.f64 	%fd53, %fd52, %fd7;
	add.rz.f64 	%fd54, %fd52, %fd53;
	cvt.rzi.f64.f64 	%fd55, %fd54;
	cvt.rzi.s32.f64 	%r38, %fd55;
	ld.global.f32 	%f15, [%rd18];
	mul.f32 	%f16, %f15, 0f44000000;
	cvt.rzi.s32.f32 	%r39, %f16;
	mad.lo.s32 	%r40, %r38, %r10, %r37;
	mul.wide.s32 	%rd19, %r40, 4;
	add.s64 	%rd20, %rd4, %rd19;
	atom.global.min.u32 	%r41, [%rd20], %r39;
	ret;

}
	// .globl	_Z12render_finalPfPiS0_S0_
.visible .entry _Z12render_finalPfPiS0_S0_(
	.param .u64 .ptr .align 1 _Z12render_finalPfPiS0_S0__param_0,
	.param .u64 .ptr .align 1 _Z12render_finalPfPiS0_S0__param_1,
	.param .u64 .ptr .align 1 _Z12render_finalPfPiS0_S0__param_2,
	.param .u64 .ptr .align 1 _Z12render_finalPfPiS0_S0__param_3
)
{
	.reg .pred 	%p<16>;
	.reg .b32 	%r<59>;
	.reg .b32 	%f<17>;
	.reg .b64 	%rd<41>;
	.reg .b64 	%fd<59>;

	ld.param.u64 	%rd9, [_Z12render_finalPfPiS0_S0__param_0];
	ld.param.u64 	%rd10, [_Z12render_finalPfPiS0_S0__param_1];
	ld.param.u64 	%rd11, [_Z12render_finalPfPiS0_S0__param_2];
	ld.param.u64 	%rd12, [_Z12render_finalPfPiS0_S0__param_3];
	cvta.to.global.u64 	%rd1, %rd12;
	cvta.to.global.u64 	%rd2, %rd11;
	cvta.to.global.u64 	%rd3, %rd10;
	cvta.to.global.u64 	%rd4, %rd9;
	mov.u32 	%r12, %ctaid.x;
	shl.b32 	%r13, %r12, 5;
	mov.u32 	%r14, %tid.x;
	add.s32 	%r15, %r13, %r14;
	mov.u32 	%r16, %ctaid.y;
	shl.b32 	%r17, %r16, 5;
	mov.u32 	%r18, %tid.y;
	add.s32 	%r19, %r17, %r18;
	mov.u32 	%r1, %nctaid.x;
	shl.b32 	%r2, %r1, 5;
	shr.s32 	%r21, %r2, 1;
	cvt.rn.f64.s32 	%fd1, %r2;
	cvt.rn.f64.s32 	%fd2, %r21;
	shr.s32 	%r22, %r2, 4;
	setp.le.s32 	%p2, %r19, %r22;
	mul.lo.s32 	%r23, %r21, 7;
	shr.s32 	%r24, %r23, 3;
	setp.ge.s32 	%p3, %r19, %r24;
	mad.lo.s32 	%r3, %r19, %r2, %r15;
	mul.lo.s32 	%r26, %r3, 3;
	mul.wide.s32 	%rd13, %r26, 4;
	add.s64 	%rd5, %rd4, %rd13;
	ld.global.f32 	%f1, [%rd5+4];
	cvt.f64.f32 	%fd3, %f1;
	add.f64 	%fd4, %fd3, 0d400921FB54442D18;
	div.rn.f64 	%fd5, %fd4, 0d401921FB54442D18;
	fma.rn.f64 	%fd6, %fd5, %fd1, 0dBFE0000000000000;
	mov.f64 	%fd7, 0d3FE0000000000000;
	copysign.f64 	%fd8, %fd6, %fd7;
	add.rz.f64 	%fd9, %fd6, %fd8;
	cvt.rzi.f64.f64 	%fd10, %fd9;
	cvt.rzi.s32.f64 	%r27, %fd10;
	ld.global.f32 	%f2, [%rd5+8];
	cvt.f64.f32 	%fd11, %f2;
	div.rn.f64 	%fd12, %fd11, 0d400921FB54442D18;
	fma.rn.f64 	%fd13, %fd12, %fd2, 0dBFE0000000000000;
	copysign.f64 	%fd14, %fd13, %fd7;
	add.rz.f64 	%fd15, %fd13, %fd14;
	cvt.rzi.f64.f64 	%fd16, %fd15;
	cvt.rzi.s32.f64 	%r28, %fd16;
	mad.lo.s32 	%r4, %r28, %r2, %r27;
	or.pred  	%p1, %p2, %p3;
	@%p1 bra 	$L__BB8_3;
	mul.wide.s32 	%rd14, %r4, 4;
	add.s64 	%rd15, %rd3, %rd14;
	ld.global.u32 	%r29, [%rd15];
	ld.global.f32 	%f3, [%rd5];
	mul.f32 	%f4, %f3, 0f42C80000;
	cvt.rzi.s32.f32 	%r30, %f4;
	sub.s32 	%r31, %r30, %r29;
	add.s32 	%r32, %r31, 9;
	setp.gt.u32 	%p4, %r32, 18;
	setp.gt.s32 	%p5, %r30, 9999;
	or.pred  	%p6, %p4, %p5;
	@%p6 bra 	$L__BB8_3;
	mul.wide.s32 	%rd16, %r3, 4;
	add.s64 	%rd17, %rd2, %rd16;
	ld.global.u32 	%r33, [%rd17];
	add.s64 	%rd19, %rd1, %rd14;
	st.global.u32 	[%rd19], %r33;
$L__BB8_3:
	shl.b32 	%r5, %r1, 8;
	add.s32 	%r6, %r3, %r5;
	mul.lo.s32 	%r34, %r6, 3;
	mul.wide.s32 	%rd20, %r34, 4;
	add.s64 	%rd6, %rd4, %rd20;
	ld.global.f32 	%f5, [%rd6+4];
	cvt.f64.f32 	%fd17, %f5;
	add.f64 	%fd18, %fd17, 0d400921FB54442D18;
	div.rn.f64 	%fd19, %fd18, 0d401921FB54442D18;
	fma.rn.f64 	%fd20, %fd19, %fd1, 0dBFE0000000000000;
	mov.f64 	%fd21, 0d3FE0000000000000;
	copysign.f64 	%fd22, %fd20, %fd21;
	add.rz.f64 	%fd23, %fd20, %fd22;
	cvt.rzi.f64.f64 	%fd24, %fd23;
	cvt.rzi.s32.f64 	%r35, %fd24;
	ld.global.f32 	%f6, [%rd6+8];
	cvt.f64.f32 	%fd25, %f6;
	div.rn.f64 	%fd26, %fd25, 0d400921FB54442D18;
	fma.rn.f64 	%fd27, %fd26, %fd2, 0dBFE0000000000000;
	copysign.f64 	%fd28, %fd27, %fd21;
	add.rz.f64 	%fd29, %fd27, %fd28;
	cvt.rzi.f64.f64 	%fd30, %fd29;
	cvt.rzi.s32.f64 	%r36, %fd30;
	mad.lo.s32 	%r7, %r36, %r2, %r35;
	@%p1 bra 	$L__BB8_6;
	mul.wide.s32 	%rd21, %r7, 4;
	add.s64 	%rd22, %rd3, %rd21;
	ld.global.u32 	%r37, [%rd22];
	ld.global.f32 	%f7, [%rd6];
	mul.f32 	%f8, %f7, 0f42C80000;
	cvt.rzi.s32.f32 	%r38, %f8;
	sub.s32 	%r39, %r38, %r37;
	add.s32 	%r40, %r39, 9;
	setp.gt.u32 	%p7, %r40, 18;
	setp.gt.s32 	%p8, %r38, 9999;
	or.pred  	%p9, %p7, %p8;
	@%p9 bra 	$L__BB8_6;
	mul.wide.s32 	%rd23, %r6, 4;
	add.s64 	%rd24, %rd2, %rd23;
	ld.global.u32 	%r41, [%rd24];
	add.s64 	%rd26, %rd1, %rd21;
	st.global.u32 	[%rd26], %r41;
$L__BB8_6:
	shl.b32 	%r42, %r1, 9;
	add.s32 	%r8, %r3, %r42;
	mul.lo.s32 	%r43, %r8, 3;
	mul.wide.s32 	%rd27, %r43, 4;
	add.s64 	%rd7, %rd4, %rd27;
	ld.global.f32 	%f9, [%rd7+4];
	cvt.f64.f32 	%fd31, %f9;
	add.f64 	%fd32, %fd31, 0d400921FB54442D18;
	div.rn.f64 	%fd33, %fd32, 0d401921FB54442D18;
	fma.rn.f64 	%fd34, %fd33, %fd1, 0dBFE0000000000000;
	mov.f64 	%fd35, 0d3FE0000000000000;
	copysign.f64 	%fd36, %fd34, %fd35;
	add.rz.f64 	%fd37, %fd34, %fd36;
	cvt.rzi.f64.f64 	%fd38, %fd37;
	cvt.rzi.s32.f64 	%r44, %fd38;
	ld.global.f32 	%f10, [%rd7+8];
	cvt.f64.f32 	%fd39, %f10;
	div.rn.f64 	%fd40, %fd39, 0d400921FB54442D18;
	fma.rn.f64 	%fd41, %fd40, %fd2, 0dBFE0000000000000;
	copysign.f64 	%fd42, %fd41, %fd35;
	add.rz.f64 	%fd43, %fd41, %fd42;
	cvt.rzi.f64.f64 	%fd44, %fd43;
	cvt.rzi.s32.f64 	%r45, %fd44;
	mad.lo.s32 	%r9, %r45, %r2, %r44;
	@%p1 bra 	$L__BB8_9;
	mul.wide.s32 	%rd28, %r9, 4;
	add.s64 	%rd29, %rd3, %rd28;
	ld.global.u32 	%r46, [%rd29];
	ld.global.f32 	%f11, [%rd7];
	mul.f32 	%f12, %f11, 0f42C80000;
	cvt.rzi.s32.f32 	%r47, %f12;
	sub.s32 	%r48, %r47, %r46;
	add.s32 	%r49, %r48, 9;
	setp.gt.u32 	%p10, %r49, 18;
	setp.gt.s32 	%p11, %r47, 9999;
	or.pred  	%p12, %p10, %p11;
	@%p12 bra 	$L__BB8_9;
	mul.wide.s32 	%rd30, %r8, 4;
	add.s64 	%rd31, %rd2, %rd30;
	ld.global.u32 	%r50, [%rd31];
	add.s64 	%rd33, %rd1, %rd28;
	st.global.u32 	[%rd33], %r50;
$L__BB8_9:
	add.s32 	%r10, %r8, %r5;
	mul.lo.s32 	%r51, %r10, 3;
	mul.wide.s32 	%rd34, %r51, 4;
	add.s64 	%rd8, %rd4, %rd34;
	ld.global.f32 	%f13, [%rd8+4];
	cvt.f64.f32 	%fd45, %f13;
	add.f64 	%fd46, %fd45, 0d400921FB54442D18;
	div.rn.f64 	%fd47, %fd46, 0d401921FB54442D18;
	fma.rn.f64 	%fd48, %fd47, %fd1, 0dBFE0000000000000;
	mov.f64 	%fd49, 0d3FE0000000000000;
	copysign.f64 	%fd50, %fd48, %fd49;
	add.rz.f64 	%fd51, %fd48, %fd50;
	cvt.rzi.f64.f64 	%fd52, %fd51;
	cvt.rzi.s32.f64 	%r52, %fd52;
	ld.global.f32 	%f14, [%rd8+8];
	cvt.f64.f32 	%fd53, %f14;
	div.rn.f64 	%fd54, %fd53, 0d400921FB54442D18;
	fma.rn.f64 	%fd55, %fd54, %fd2, 0dBFE0000000000000;
	copysign.f64 	%fd56, %fd55, %fd49;
	add.rz.f64 	%fd57, %fd55, %fd56;
	cvt.rzi.f64.f64 	%fd58, %fd57;
	cvt.rzi.s32.f64 	%r53, %fd58;
	mad.lo.s32 	%r11, %r53, %r2, %r52;
	@%p1 bra 	$L__BB8_12;
	mul.wide.s32 	%rd35, %r11, 4;
	add.s64 	%rd36, %rd3, %rd35;
	ld.global.u32 	%r54, [%rd36];
	ld.global.f32 	%f15, [%rd8];
	mul.f32 	%f16, %f15, 0f42C80000;
	cvt.rzi.s32.f32 	%r55, %f16;
	sub.s32 	%r56, %r55, %r54;
	add.s32 	%r57, %r56, 9;
	setp.gt.u32 	%p13, %r57, 18;
	setp.gt.s32 	%p14, %r55, 9999;
	or.pred  	%p15, %p13, %p14;
	@%p15 bra 	$L__BB8_12;
	mul.wide.s32 	%rd37, %r10, 4;
	add.s64 	%rd38, %rd2, %rd37;
	ld.global.u32 	%r58, [%rd38];
	add.s64 	%rd40, %rd1, %rd35;
	st.global.u32 	[%rd40], %r58;
$L__BB8_12:
	ret;

}
	// .globl	_Z22transform_cube_to_equiPfS_Pjm
.visible .entry _Z22transform_cube_to_equiPfS_Pjm(
	.param .u64 .ptr .align 1 _Z22transform_cube_to_equiPfS_Pjm_param_0,
	.param .u64 .ptr .align 1 _Z22transform_cube_to_equiPfS_Pjm_param_1,
	.param .u64 .ptr .align 1 _Z22transform_cube_to_equiPfS_Pjm_param_2,
	.param .u64 _Z22transform_cube_to_equiPfS_Pjm_param_3
)
{
	.reg .pred 	%p<7>;
	.reg .b32 	%r<39>;
	.reg .b32 	%f<6>;
	.reg .b64 	%rd<30>;

	ld.param.u64 	%rd9, [_Z22transform_cube_to_equiPfS_Pjm_param_0];
	ld.param.u64 	%rd10, [_Z22transform_cube_to_equiPfS_Pjm_param_1];
	ld.param.u64 	%rd11, [_Z22transform_cube_to_equiPfS_Pjm_param_2];
	ld.param.u64 	%rd8, [_Z22transform_cube_to_equiPfS_Pjm_param_3];
	cvta.to.global.u64 	%rd1, %rd9;
	cvta.to.global.u64 	%rd2, %rd10;
	cvta.to.global.u64 	%rd3, %rd11;
	mov.u32 	%r17, %nctaid.x;
	mov.u32 	%r1, %ntid.x;
	mul.lo.s32 	%r18, %r17, %r1;
	cvt.u64.u32 	%rd4, %r18;
	and.b64  	%rd12, %rd8, -4294967296;
	setp.ne.s64 	%p1, %rd12, 0;
	@%p1 bra 	$L__BB9_2;
	cvt.u32.u64 	%r19, %rd4;
	cvt.u32.u64 	%r20, %rd8;
	div.u32 	%r21, %r20, %r19;
	cvt.u64.u32 	%rd29, %r21;
	bra.uni 	$L__BB9_3;
$L__BB9_2:
	div.u64 	%rd29, %rd8, %rd4;
$L__BB9_3:
	cvt.u32.u64 	%r2, %rd29;
	mov.u32 	%r22, %ctaid.x;
	mov.u32 	%r23, %tid.x;
	mad.lo.s32 	%r24, %r22, %r1, %r23;
	mul.lo.s32 	%r3, %r24, %r2;
	setp.lt.s32 	%p2, %r2, 1;
	@%p2 bra 	$L__BB9_10;
	and.b32  	%r4, %r2, 3;
	setp.lt.u32 	%p3, %r2, 4;
	mov.b32 	%r38, 0;
	@%p3 bra 	$L__BB9_7;
	and.b32  	%r38, %r2, 2147483644;
	neg.s32 	%r34, %r38;
	mov.b32 	%r35, 0;
$L__BB9_6:
	add.s32 	%r27, %r35, %r3;
	mul.wide.s32 	%rd13, %r27, 4;
	add.s64 	%rd14, %rd3, %rd13;
	ld.global.u32 	%r28, [%rd14];
	mul.wide.u32 	%rd15, %r28, 4;
	add.s64 	%rd16, %rd2, %rd15;
	ld.global.f32 	%f1, [%rd16];
	add.s64 	%rd17, %rd1, %rd13;
	st.global.f32 	[%rd17], %f1;
	ld.global.u32 	%r29, [%rd14+4];
	mul.wide.u32 	%rd18, %r29, 4;
	add.s64 	%rd19, %rd2, %rd18;
	ld.global.f32 	%f2, [%rd19];
	st.global.f32 	[%rd17+4], %f2;
	ld.global.u32 	%r30, [%rd14+8];
	mul.wide.u32 	%rd20, %r30, 4;
	add.s64 	%rd21, %rd2, %rd20;
	ld.global.f32 	%f3, [%rd21];
	st.global.f32 	[%rd17+8], %f3;
	ld.global.u32 	%r31, [%rd14+12];
	mul.wide.u32 	%rd22, %r31, 4;
	add.s64 	%rd23, %rd2, %rd22;
	ld.global.f32 	%f4, [%rd23];
	st.global.f32 	[%rd17+12], %f4;
	add.s32 	%r35, %r35, 4;
	add.s32 	%r34, %r34, 4;
	setp.ne.s32 	%p4, %r34, 0;
	@%p4 bra 	$L__BB9_6;
$L__BB9_7:
	setp.eq.s32 	%p5, %r4, 0;
	@%p5 bra 	$L__BB9_10;
	neg.s32 	%r37, %r4;
$L__BB9_9:
	.pragma "nounroll";
	add.s32 	%r32, %r38, %r3;
	mul.wide.s32 	%rd24, %r32, 4;
	add.s64 	%rd25, %rd3, %rd24;
	ld.global.u32 	%r33, [%rd25];
	mul.wide.u32 	%rd26, %r33, 4;
	add.s64 	%rd27, %rd2, %rd26;
	ld.global.f32 	%f5, [%rd27];
	add.s64 	%rd28, %rd1, %rd24;
	st.global.f32 	[%rd28], %f5;
	add.s32 	%r38, %r38, 1;
	add.s32 	%r37, %r37, 1;
	setp.ne.s32 	%p6, %r37, 0;
	@%p6 bra 	$L__BB9_9;
$L__BB9_10:
	ret;

}
	// .globl	_Z4bluePfS_m
.visible .entry _Z4bluePfS_m(
	.param .u64 .ptr .align 1 _Z4bluePfS_m_param_0,
	.param .u64 .ptr .align 1 _Z4bluePfS_m_param_1,
	.param .u64 _Z4bluePfS_m_param_2
)
{
	.local .align 8 .b8 	__local_depot10[8];
	.reg .b64 	%SP;
	.reg .b64 	%SPL;
	.reg .pred 	%p<7>;
	.reg .b32 	%r<38>;
	.reg .b32 	%f<6>;
	.reg .b64 	%rd<24>;

	mov.u64 	%SPL, __local_depot10;
	cvta.local.u64 	%SP, %SPL;
	ld.param.u64 	%rd8, [_Z4bluePfS_m_param_0];
	ld.param.u64 	%rd9, [_Z4bluePfS_m_param_1];
	ld.param.u64 	%rd7, [_Z4bluePfS_m_param_2];
	cvta.to.global.u64 	%rd1, %rd8;
	cvta.to.global.u64 	%rd2, %rd9;
	mov.u32 	%r17, %nctaid.x;
	mov.u32 	%r1, %ntid.x;
	mul.lo.s32 	%r18, %r17, %r1;
	cvt.u64.u32 	%rd3, %r18;
	and.b64  	%rd10, %rd7, -4294967296;
	setp.ne.s64 	%p1, %rd10, 0;
	@%p1 bra 	$L__BB10_2;
	cvt.u32.u64 	%r19, %rd3;
	cvt.u32.u64 	%r20, %rd7;
	div.u32 	%r21, %r20, %r19;
	cvt.u64.u32 	%rd23, %r21;
	bra.uni 	$L__BB10_3;
$L__BB10_2:
	div.u64 	%rd23, %rd7, %rd3;
$L__BB10_3:
	cvt.u32.u64 	%r2, %rd23;
	mov.u32 	%r22, %ctaid.x;
	mov.u32 	%r23, %tid.x;
	mad.lo.s32 	%r24, %r22, %r1, %r23;
	mul.lo.s32 	%r3, %r24, %r2;
	add.u64 	%rd11, %SP, 0;
	add.u64 	%rd12, %SPL, 0;
	st.local.u32 	[%rd12], %r2;
	mov.u64 	%rd13, $str;
	cvta.global.u64 	%rd14, %rd13;
	{ // callseq 0, 0
	.param .b64 param0;
	st.param.b64 	[param0], %rd14;
	.param .b64 param1;
	st.param.b64 	[param1], %rd11;
	.param .b32 retval0;
	call.uni (retval0), 
	vprintf, 
	(
	param0, 
	param1
	);
	ld.param.b32 	%r25, [retval0];
	} // callseq 0
	setp.lt.s32 	%p2, %r2, 1;
	@%p2 bra 	$L__BB10_10;
	and.b32  	%r4, %r2, 3;
	setp.lt.u32 	%p3, %r2, 4;
	mov.b32 	%r37, 0;
	@%p3 bra 	$L__BB10_7;
	and.b32  	%r37, %r2, 2147483644;
	neg.s32 	%r33, %r37;
	mov.b32 	%r34, 0;
$L__BB10_6:
	add.s32 	%r29, %r34, %r3;
	mul.lo.s32 	%r30, %r29, 3;
	mul.wide.s32 	%rd15, %r30, 4;
	add.s64 	%rd16, %rd2, %rd15;
	ld.global.f32 	%f1, [%rd16+8];
	mul.wide.s32 	%rd17, %r29, 4;
	add.s64 	%rd18, %rd1, %rd17;
	st.global.f32 	[%rd18], %f1;
	ld.global.f32 	%f2, [%rd16+20];
	st.global.f32 	[%rd18+4], %f2;
	ld.global.f32 	%f3, [%rd16+32];
	st.global.f32 	[%rd18+8], %f3;
	ld.global.f32 	%f4, [%rd16+44];
	st.global.f32 	[%rd18+12], %f4;
	add.s32 	%r34, %r34, 4;
	add.s32 	%r33, %r33, 4;
	setp.ne.s32 	%p4, %r33, 0;
	@%p4 bra 	$L__BB10_6;
$L__BB10_7:
	setp.eq.s32 	%p5, %r4, 0;
	@%p5 bra 	$L__BB10_10;
	neg.s32 	%r36, %r4;
$L__BB10_9:
	.pragma "nounroll";
	add.s32 	%r31, %r37, %r3;
	mul.lo.s32 	%r32, %r31, 3;
	mul.wide.s32 	%rd19, %r32, 4;
	add.s64 	%rd20, %rd2, %rd19;
	ld.global.f32 	%f5, [%rd20+8];
	mul.wide.s32 	%rd21, %r31, 4;
	add.s64 	%rd22, %rd1, %rd21;
	st.global.f32 	[%rd22], %f5;
	add.s32 	%r37, %r37, 1;
	add.s32 	%r36, %r36, 1;
	setp.ne.s32 	%p6, %r36, 0;
	@%p6 bra 	$L__BB10_9;
$L__BB10_10:
	ret;

}
	// .globl	_Z26readSurfaceToCubeMapBufferPfyii
.visible .entry _Z26readSurfaceToCubeMapBufferPfyii(
	.param .u64 .ptr .align 1 _Z26readSurfaceToCubeMapBufferPfyii_param_0,
	.param .u64 _Z26readSurfaceToCubeMapBufferPfyii_param_1,
	.param .u32 _Z26readSurfaceToCubeMapBufferPfyii_param_2,
	.param .u32 _Z26readSurfaceToCubeMapBufferPfyii_param_3
)
{
	.local .align 8 .b8 	__local_depot11[16];
	.reg .b64 	%SP;
	.reg .b64 	%SPL;
	.reg .pred 	%p<8>;
	.reg .b32 	%r<91>;
	.reg .b64 	%rd<14>;

	mov.u64 	%SPL, __local_depot11;
	cvta.local.u64 	%SP, %SPL;
	ld.param.u64 	%rd3, [_Z26readSurfaceToCubeMapBufferPfyii_param_0];
	ld.param.u64 	%rd2, [_Z26readSurfaceToCubeMapBufferPfyii_param_1];
	ld.param.u32 	%r19, [_Z26readSurfaceToCubeMapBufferPfyii_param_2];
	ld.param.u32 	%r20, [_Z26readSurfaceToCubeMapBufferPfyii_param_3];
	cvta.to.global.u64 	%rd1, %rd3;
	mov.u32 	%r21, %ctaid.x;
	mov.u32 	%r22, %ntid.x;
	mov.u32 	%r23, %tid.x;
	mad.lo.s32 	%r1, %r21, %r22, %r23;
	mov.u32 	%r24, %ctaid.y;
	mov.u32 	%r25, %ntid.y;
	mov.u32 	%r26, %tid.y;
	mad.lo.s32 	%r2, %r24, %r25, %r26;
	mov.u32 	%r27, %nctaid.y;
	mul.lo.s32 	%r28, %r25, %r27;
	div.u32 	%r3, %r20, %r28;
	mov.u32 	%r29, %nctaid.x;
	mul.lo.s32 	%r30, %r22, %r29;
	div.u32 	%r4, %r19, %r30;
	mul.lo.s32 	%r5, %r4, %r3;
	mul.lo.s32 	%r6, %r5, %r1;
	setp.eq.s32 	%p1, %r5, 0;
	@%p1 bra 	$L__BB11_9;
	and.b32  	%r7, %r5, 3;
	setp.lt.u32 	%p2, %r5, 4;
	mov.b32 	%r90, 0;
	@%p2 bra 	$L__BB11_4;
	and.b32  	%r90, %r5, -4;
	neg.s32 	%r87, %r90;
	mov.b32 	%r88, 0;
	mov.b32 	%r86, 1;
$L__BB11_3:
	.pragma "nounroll";
	add.s32 	%r34, %r86, -1;
	div.u32 	%r35, %r34, %r4;
	add.s32 	%r36, %r35, %r1;
	mul.lo.s32 	%r37, %r35, %r4;
	sub.s32 	%r38, %r34, %r37;
	add.s32 	%r39, %r2, %r38;
	suld.b.2d.b32.trap {%r40}, [%rd2, {%r36, %r39}];
	add.s32 	%r41, %r88, %r6;
	mul.wide.s32 	%rd4, %r41, 4;
	add.s64 	%rd5, %rd1, %rd4;
	st.global.u32 	[%rd5], %r40;
	add.s32 	%r42, %r86, 2;
	div.u32 	%r43, %r86, %r4;
	add.s32 	%r44, %r43, %r1;
	mul.lo.s32 	%r45, %r43, %r4;
	sub.s32 	%r46, %r86, %r45;
	add.s32 	%r47, %r2, %r46;
	suld.b.2d.b32.trap {%r48}, [%rd2, {%r44, %r47}];
	st.global.u32 	[%rd5+4], %r48;
	add.s32 	%r49, %r86, 1;
	div.u32 	%r50, %r49, %r4;
	add.s32 	%r51, %r50, %r1;
	mul.lo.s32 	%r52, %r50, %r4;
	sub.s32 	%r53, %r49, %r52;
	add.s32 	%r54, %r2, %r53;
	suld.b.2d.b32.trap {%r55}, [%rd2, {%r51, %r54}];
	st.global.u32 	[%rd5+8], %r55;
	div.u32 	%r56, %r42, %r4;
	add.s32 	%r57, %r56, %r1;
	mul.lo.s32 	%r58, %r56, %r4;
	sub.s32 	%r59, %r42, %r58;
	add.s32 	%r60, %r2, %r59;
	suld.b.2d.b32.trap {%r61}, [%rd2, {%r57, %r60}];
	st.global.u32 	[%rd5+12], %r61;
	add.s32 	%r88, %r88, 4;
	add.s32 	%r87, %r87, 4;
	add.s32 	%r86, %r86, 4;
	setp.ne.s32 	%p3, %r87, 0;
	@%p3 bra 	$L__BB11_3;
$L__BB11_4:
	setp.eq.s32 	%p4, %r7, 0;
	@%p4 bra 	$L__BB11_9;
	setp.eq.s32 	%p5, %r7, 1;
	@%p5 bra 	$L__BB11_7;
	div.u32 	%r62, %r90, %r4;
	add.s32 	%r63, %r62, %r1;
	mul.lo.s32 	%r64, %r62, %r4;
	sub.s32 	%r65, %r90, %r64;
	add.s32 	%r66, %r2, %r65;
	suld.b.2d.b32.trap {%r67}, [%rd2, {%r63, %r66}];
	add.s32 	%r68, %r90, %r6;
	mul.wide.s32 	%rd6, %r68, 4;
	add.s64 	%rd7, %rd1, %rd6;
	st.global.u32 	[%rd7], %r67;
	add.s32 	%r69, %r90, 1;
	div.u32 	%r70, %r69, %r4;
	add.s32 	%r71, %r70, %r1;
	mul.lo.s32 	%r72, %r70, %r4;
	sub.s32 	%r73, %r69, %r72;
	add.s32 	%r74, %r2, %r73;
	suld.b.2d.b32.trap {%r75}, [%rd2, {%r71, %r74}];
	st.global.u32 	[%rd7+4], %r75;
	add.s32 	%r90, %r90, 2;
$L__BB11_7:
	and.b32  	%r76, %r5, 1;
	setp.eq.b32 	%p6, %r76, 1;
	not.pred 	%p7, %p6;
	@%p7 bra 	$L__BB11_9;
	div.u32 	%r77, %r90, %r4;
	add.s32 	%r78, %r77, %r1;
	mul.lo.s32 	%r79, %r77, %r4;
	sub.s32 	%r80, %r90, %r79;
	add.s32 	%r81, %r2, %r80;
	suld.b.2d.b32.trap {%r82}, [%rd2, {%r78, %r81}];
	add.s32 	%r83, %r90, %r6;
	mul.wide.s32 	%rd8, %r83, 4;
	add.s64 	%rd9, %rd1, %rd8;
	st.global.u32 	[%rd9], %r82;
$L__BB11_9:
	add.u64 	%rd10, %SP, 0;
	add.u64 	%rd11, %SPL, 0;
	st.local.v2.u32 	[%rd11], {%r3, %r4};
	st.local.u32 	[%rd11+8], %r5;
	mov.u64 	%rd12, $str$1;
	cvta.global.u64 	%rd13, %rd12;
	{ // callseq 1, 0
	.param .b64 param0;
	st.param.b64 	[param0], %rd13;
	.param .b64 param1;
	st.param.b64 	[param1], %rd10;
	.param .b32 retval0;
	call.uni (retval0), 
	vprintf, 
	(
	param0, 
	param1
	);
	ld.param.b32 	%r84, [retval0];
	} // callseq 1
	ret;

}


// ===== COMPILED SASS (sm_100) =====

	.target	sm_100

	.elftype	@"ET_EXEC"


//--------------------- .note.nv.tkinfo           --------------------------
	.section	.note.nv.tkinfo,"",@"SHT_NOTE"
	.sectionflags	@"SHF_NOTE_NV_TKINFO"
	.tkinfo
        /*0018*/ 	.word	0x00000002
        /*0030*/ 	.string	""
        /*0030*/ 	.string	"ptxas"
        /*0030*/ 	.string	"Cuda compilation tools, release 13.0, V13.0.88"
        /*0030*/ 	.string	"Build cuda_13.0.r13.0/compiler.36424714_0"
        /*0030*/ 	.string	"-arch sm_100 -m 64 "



//--------------------- .note.nv.cuinfo           --------------------------
	.section	.note.nv.cuinfo,"",@"SHT_NOTE"
	.sectionflags	@"SHF_NOTE_NV_CUINFO"
        /*0018*/ 	.short	0x0002
        /*001a*/ 	.short	0x0064
        /*001c*/ 	.short	0x0082
	.zero		2


//--------------------- .nv.info                  --------------------------
	.section	.nv.info,"",@"SHT_CUDA_INFO"
	.align	4


	//----- nvinfo : EIATTR_REGCOUNT
	.align		4
        /*0000*/ 	.byte	0x04, 0x2f
        /*0002*/ 	.short	(.L_4 - .L_3)
	.align		4
.L_3:
        /*0004*/ 	.word	index@(_Z8copy_memPhS_)
        /*0008*/ 	.word	0x00000016


	//----- nvinfo : EIATTR_FRAME_SIZE
	.align		4
.L_4:
        /*000c*/ 	.byte	0x04, 0x11
        /*000e*/ 	.short	(.L_6 - .L_5)
	.align		4
.L_5:
        /*0010*/ 	.word	index@(_Z8copy_memPhS_)
        /*0014*/ 	.word	0x00000000


	//----- nvinfo : EIATTR_REGCOUNT
	.align		4
.L_6:
        /*0018*/ 	.byte	0x04, 0x2f
        /*001a*/ 	.short	(.L_8 - .L_7)
	.align		4
.L_7:
        /*001c*/ 	.word	index@(_Z9set_depthPj)
        /*0020*/ 	.word	0x00000010


	//----- nvinfo : EIATTR_FRAME_SIZE
	.align		4
.L_8:
        /*0024*/ 	.byte	0x04, 0x11
        /*0026*/ 	.short	(.L_10 - .L_9)
	.align		4
.L_9:
        /*0028*/ 	.word	index@(_Z9set_depthPj)
        /*002c*/ 	.word	0x00000000


	//----- nvinfo : EIATTR_REGCOUNT
	.align		4
.L_10:
        /*0030*/ 	.byte	0x04, 0x2f
        /*0032*/ 	.short	(.L_12 - .L_11)
	.align		4
.L_11:
        /*0034*/ 	.word	index@(_Z11char_to_intPiPh)
        /*0038*/ 	.word	0x00000016


	//----- nvinfo : EIATTR_FRAME_SIZE
	.align		4
.L_12:
        /*003c*/ 	.byte	0x04, 0x11
        /*003e*/ 	.short	(.L_14 - .L_13)
	.align		4
.L_13:
        /*0040*/ 	.word	index@(_Z11char_to_intPiPh)
        /*0044*/ 	.word	0x00000000


	//----- nvinfo : EIATTR_REGCOUNT
	.align		4
.L_14:
        /*0048*/ 	.byte	0x04, 0x2f
        /*004a*/ 	.short	(.L_16 - .L_15)
	.align		4
.L_15:
        /*004c*/ 	.word	index@(_Z11int_to_charPiPh)
        /*0050*/ 	.word	0x00000016


	//----- nvinfo : EIATTR_FRAME_SIZE
	.align		4
.L_16:
        /*0054*/ 	.byte	0x04, 0x11
        /*0056*/ 	.short	(.L_18 - .L_17)
	.align		4
.L_17:
        /*0058*/ 	.word	index@(_Z11int_to_charPiPh)
        /*005c*/ 	.word	0x00000000


	//----- nvinfo : EIATTR_REGCOUNT
	.align		4
.L_18:
        /*0060*/ 	.byte	0x04, 0x2f
        /*0062*/ 	.short	(.L_20 - .L_19)
	.align		4
.L_19:
        /*0064*/ 	.word	index@(_Z10to3d_pointPfS_)
        /*0068*/ 	.word	0x00000020


	//----- nvinfo : EIATTR_FRAME_SIZE
	.align		4
.L_20:
        /*006c*/ 	.byte	0x04, 0x11
        /*006e*/ 	.short	(.L_22 - .L_21)
	.align		4
.L_21:
        /*0070*/ 	.word	index@($__internal_6_$__cuda_sm20_div_rn_f64_full)
        /*0074*/ 	.word	0x00000020


	//----- nvinfo : EIATTR_FRAME_SIZE
	.align		4
.L_22:
        /*0078*/ 	.byte	0x04, 0x11
        /*007a*/ 	.short	(.L_24 - .L_23)
	.align		4
.L_23:
        /*007c*/ 	.word	index@(_Z10to3d_pointPfS_)
        /*0080*/ 	.word	0x00000020


	//----- nvinfo : EIATTR_REGCOUNT
	.align		4
.L_24:
        /*0084*/ 	.byte	0x04, 0x2f
        /*0086*/ 	.short	(.L_26 - .L_25)
	.align		4
.L_25:
        /*0088*/ 	.word	index@(_Z9transformPfS_S_)
        /*008c*/ 	.word	0x0000001a


	//----- nvinfo : EIATTR_FRAME_SIZE
	.align		4
.L_26:
        /*0090*/ 	.byte	0x04, 0x11
        /*0092*/ 	.short	(.L_28 - .L_27)
	.align		4
.L_27:
        /*0094*/ 	.word	index@(_Z9transformPfS_S_)
        /*0098*/ 	.word	0x00000000


	//----- nvinfo : EIATTR_REGCOUNT
	.align		4
.L_28:
        /*009c*/ 	.byte	0x04, 0x2f
        /*009e*/ 	.short	(.L_30 - .L_29)
	.align		4
.L_29:
        /*00a0*/ 	.word	index@(_Z11transform2dPfS_)
        /*00a4*/ 	.word	0x0000001a


	//----- nvinfo : EIATTR_FRAME_SIZE
	.align		4
.L_30:
        /*00a8*/ 	.byte	0x04, 0x11
        /*00aa*/ 	.short	(.L_32 - .L_31)
	.align		4
.L_31:
        /*00ac*/ 	.word	index@($__internal_5_$__cuda_sm3x_div_rn_noftz_f32_slowpath)
        /*00b0*/ 	.word	0x00000000


	//----- nvinfo : EIATTR_FRAME_SIZE
	.align		4
.L_32:
        /*00b4*/ 	.byte	0x04, 0x11
        /*00b6*/ 	.short	(.L_34 - .L_33)
	.align		4
.L_33:
        /*00b8*/ 	.word	index@($__internal_4_$__cuda_sm20_sqrt_rn_f32_slowpath)
        /*00bc*/ 	.word	0x00000000


	//----- nvinfo : EIATTR_FRAME_SIZE
	.align		4
.L_34:
        /*00c0*/ 	.byte	0x04, 0x11
        /*00c2*/ 	.short	(.L_36 - .L_35)
	.align		4
.L_35:
        /*00c4*/ 	.word	index@(_Z11transform2dPfS_)
        /*00c8*/ 	.word	0x00000000


	//----- nvinfo : EIATTR_REGCOUNT
	.align		4
.L_36:
        /*00cc*/ 	.byte	0x04, 0x2f
        /*00ce*/ 	.short	(.L_38 - .L_37)
	.align		4
.L_37:
        /*00d0*/ 	.word	index@(_Z12render_depthPfPj)
        /*00d4*/ 	.word	0x00000022


	//----- nvinfo : EIATTR_FRAME_SIZE
	.align		4
.L_38:
        /*00d8*/ 	.byte	0x04, 0x11
        /*00da*/ 	.short	(.L_40 - .L_39)
	.align		4
.L_39:
        /*00dc*/ 	.word	index@($__internal_3_$__cuda_sm20_div_rn_f64_full)
        /*00e0*/ 	.word	0x00000000


	//----- nvinfo : EIATTR_FRAME_SIZE
	.align		4
.L_40:
        /*00e4*/ 	.byte	0x04, 0x11
        /*00e6*/ 	.short	(.L_42 - .L_41)
	.align		4
.L_41:
        /*00e8*/ 	.word	index@(_Z12render_depthPfPj)
        /*00ec*/ 	.word	0x00000000


	//----- nvinfo : EIATTR_REGCOUNT
	.align		4
.L_42:
        /*00f0*/ 	.byte	0x04, 0x2f
        /*00f2*/ 	.short	(.L_44 - .L_43)
	.align		4
.L_43:
        /*00f4*/ 	.word	index@(_Z12render_finalPfPiS0_S0_)
        /*00f8*/ 	.word	0x00000024


	//----- nvinfo : EIATTR_FRAME_SIZE
	.align		4
.L_44:
        /*00fc*/ 	.byte	0x04, 0x11
        /*00fe*/ 	.short	(.L_46 - .L_45)
	.align		4
.L_45:
        /*0100*/ 	.word	index@($__internal_2_$__cuda_sm20_div_rn_f64_full)
        /*0104*/ 	.word	0x00000000


	//----- nvinfo : EIATTR_FRAME_SIZE
	.align		4
.L_46:
        /*0108*/ 	.byte	0x04, 0x11
        /*010a*/ 	.short	(.L_48 - .L_47)
	.align		4
.L_47:
        /*010c*/ 	.word	index@(_Z12render_finalPfPiS0_S0_)
        /*0110*/ 	.word	0x00000000


	//----- nvinfo : EIATTR_REGCOUNT
	.align		4
.L_48:
        /*0114*/ 	.byte	0x04, 0x2f
        /*0116*/ 	.short	(.L_50 - .L_49)
	.align		4
.L_49:
        /*0118*/ 	.word	index@(_Z22transform_cube_to_equiPfS_Pjm)
        /*011c*/ 	.word	0x00000014


	//----- nvinfo : EIATTR_FRAME_SIZE
	.align		4
.L_50:
        /*0120*/ 	.byte	0x04, 0x11
        /*0122*/ 	.short	(.L_52 - .L_51)
	.align		4
.L_51:
        /*0124*/ 	.word	index@($__internal_1_$__cuda_sm20_div_u64)
        /*0128*/ 	.word	0x00000000


	//----- nvinfo : EIATTR_FRAME_SIZE
	.align		4
.L_52:
        /*012c*/ 	.byte	0x04, 0x11
        /*012e*/ 	.short	(.L_54 - .L_53)
	.align		4
.L_53:
        /*0130*/ 	.word	index@(_Z22transform_cube_to_equiPfS_Pjm)
        /*0134*/ 	.word	0x00000000


	//----- nvinfo : EIATTR_REGCOUNT
	.align		4
.L_54:
        /*0138*/ 	.byte	0x04, 0x2f
        /*013a*/ 	.short	(.L_56 - .L_55)
	.align		4
.L_55:
        /*013c*/ 	.word	index@(_Z4bluePfS_m)
        /*0140*/ 	.word	0x00000018


	//----- nvinfo : EIATTR_FRAME_SIZE
	.align		4
.L_56:
        /*0144*/ 	.byte	0x04, 0x11
        /*0146*/ 	.short	(.L_58 - .L_57)
	.align		4
.L_57:
        /*0148*/ 	.word	index@($__internal_0_$__cuda_sm20_div_u64)
        /*014c*/ 	.word	0x00000008


	//----- nvinfo : EIATTR_FRAME_SIZE
	.align		4
.L_58:
        /*0150*/ 	.byte	0x04, 0x11
        /*0152*/ 	.short	(.L_60 - .L_59)
	.align		4
.L_59:
        /*0154*/ 	.word	index@(_Z4bluePfS_m)
        /*0158*/ 	.word	0x00000008


	//----- nvinfo : EIATTR_REGCOUNT
	.align		4
.L_60:
        /*015c*/ 	.byte	0x04, 0x2f
        /*015e*/ 	.short	(.L_62 - .L_61)
	.align		4
.L_61:
        /*0160*/ 	.word	index@(_Z26readSurfaceToCubeMapBufferPfyii)
        /*0164*/ 	.word	0x0000001f


	//----- nvinfo : EIATTR_FRAME_SIZE
	.align		4
.L_62:
        /*0168*/ 	.byte	0x04, 0x11
        /*016a*/ 	.short	(.L_64 - .L_63)
	.align		4
.L_63:
        /*016c*/ 	.word	index@(_Z26readSurfaceToCubeMapBufferPfyii)
        /*0170*/ 	.word	0x00000010


	//----- nvinfo : EIATTR_MIN_STACK_SIZE
	.align		4
.L_64:
        /*0174*/ 	.byte	0x04, 0x12
        /*0176*/ 	.short	(.L_66 - .L_65)
	.align		4
.L_65:
        /*0178*/ 	.word	index@(_Z26readSurfaceToCubeMapBufferPfyii)
        /*017c*/ 	.word	0x00000010


	//----- nvinfo : EIATTR_MIN_STACK_SIZE
	.align		4
.L_66:
        /*0180*/ 	.byte	0x04, 0x12
        /*0182*/ 	.short	(.L_68 - .L_67)
	.align		4
.L_67:
        /*0184*/ 	.word	index@(_Z4bluePfS_m)
        /*0188*/ 	.word	0x00000008


	//----- nvinfo : EIATTR_MIN_STACK_SIZE
	.align		4
.L_68:
        /*018c*/ 	.byte	0x04, 0x12
        /*018e*/ 	.short	(.L_70 - .L_69)
	.align		4
.L_69:
        /*0190*/ 	.word	index@(_Z22transform_cube_to_equiPfS_Pjm)
        /*0194*/ 	.word	0x00000000


	//----- nvinfo : EIATTR_MIN_STACK_SIZE
	.align		4
.L_70:
        /*0198*/ 	.byte	0x04, 0x12
        /*019a*/ 	.short	(.L_72 - .L_71)
	.align		4
.L_71:
        /*019c*/ 	.word	index@(_Z12render_finalPfPiS0_S0_)
        /*01a0*/ 	.word	0x00000000


	//----- nvinfo : EIATTR_MIN_STACK_SIZE
	.align		4
.L_72:
        /*01a4*/ 	.byte	0x04, 0x12
        /*01a6*/ 	.short	(.L_74 - .L_73)
	.align		4
.L_73:
        /*01a8*/ 	.word	index@(_Z12render_depthPfPj)
        /*01ac*/ 	.word	0x00000000


	//----- nvinfo : EIATTR_MIN_STACK_SIZE
	.align		4
.L_74:
        /*01b0*/ 	.byte	0x04, 0x12
        /*01b2*/ 	.short	(.L_76 - .L_75)
	.align		4
.L_75:
        /*01b4*/ 	.word	index@(_Z11transform2dPfS_)
        /*01b8*/ 	.word	0x00000000


	//----- nvinfo : EIATTR_MIN_STACK_SIZE
	.align		4
.L_76:
        /*01bc*/ 	.byte	0x04, 0x12
        /*01be*/ 	.short	(.L_78 - .L_77)
	.align		4
.L_77:
        /*01c0*/ 	.word	index@(_Z9transformPfS_S_)
        /*01c4*/ 	.word	0x00000000


	//----- nvinfo : EIATTR_MIN_STACK_SIZE
	.align		4
.L_78:
        /*01c8*/ 	.byte	0x04, 0x12
        /*01ca*/ 	.short	(.L_80 - .L_79)
	.align		4
.L_79:
        /*01cc*/ 	.word	index@(_Z10to3d_pointPfS_)
        /*01d0*/ 	.word	0x00000020


	//----- nvinfo : EIATTR_MIN_STACK_SIZE
	.align		4
.L_80:
        /*01d4*/ 	.byte	0x04, 0x12
        /*01d6*/ 	.short	(.L_82 - .L_81)
	.align		4
.L_81:
        /*01d8*/ 	.word	index@(_Z11int_to_charPiPh)
        /*01dc*/ 	.word	0x00000000


	//----- nvinfo : EIATTR_MIN_STACK_SIZE
	.align		4
.L_82:
        /*01e0*/ 	.byte	0x04, 0x12
        /*01e2*/ 	.short	(.L_84 - .L_83)
	.align		4
.L_83:
        /*01e4*/ 	.word	index@(_Z11char_to_intPiPh)
        /*01e8*/ 	.word	0x00000000


	//----- nvinfo : EIATTR_MIN_STACK_SIZE
	.align		4
.L_84:
        /*01ec*/ 	.byte	0x04, 0x12
        /*01ee*/ 	.short	(.L_86 - .L_85)
	.align		4
.L_85:
        /*01f0*/ 	.word	index@(_Z9set_depthPj)
        /*01f4*/ 	.word	0x00000000


	//----- nvinfo : EIATTR_MIN_STACK_SIZE
	.align		4
.L_86:
        /*01f8*/ 	.byte	0x04, 0x12
        /*01fa*/ 	.short	(.L_88 - .L_87)
	.align		4
.L_87:
        /*01fc*/ 	.word	index@(_Z8copy_memPhS_)
        /*0200*/ 	.word	0x00000000
.L_88:


//--------------------- .nv.compat                --------------------------
	.section	.nv.compat,"",@"SHT_CUDA_COMPAT_INFO"
	.align	4
        /*0000*/ 	.byte	0x02, 0x09, 0x00, 0x00, 0x02, 0x02, 0x02, 0x00, 0x02, 0x05, 0x05, 0x00, 0x03, 0x07, 0x01, 0x01
        /*0010*/ 	.byte	0x02, 0x03, 0x00, 0x00, 0x02, 0x06, 0x01, 0x00, 0x04, 0x0b, 0x08, 0x00, 0x01, 0x00, 0x00, 0x00
        /*0020*/ 	.byte	0x00, 0x00, 0x00, 0x00


//--------------------- .nv.info._Z26readSurfaceToCubeMapBufferPfyii --------------------------
	.section	.nv.info._Z26readSurfaceToCubeMapBufferPfyii,"",@"SHT_CUDA_INFO"
	.sectionflags	@""
	.align	4


	//----- nvinfo : EIATTR_CUDA_API_VERSION
	.align		4
        /*0000*/ 	.byte	0x04, 0x37
        /*0002*/ 	.short	(.L_90 - .L_89)
.L_89:
        /*0004*/ 	.word	0x00000082


	//----- nvinfo : EIATTR_KPARAM_INFO
	.align		4
.L_90:
        /*0008*/ 	.byte	0x04, 0x17
        /*000a*/ 	.short	(.L_92 - .L_91)
.L_91:
        /*000c*/ 	.word	0x00000000
        /*0010*/ 	.short	0x0003
        /*0012*/ 	.short	0x0014
        /*0014*/ 	.byte	0x00, 0xf0, 0x11, 0x00


	//----- nvinfo : EIATTR_KPARAM_INFO
	.align		4
.L_92:
        /*0018*/ 	.byte	0x04, 0x17
        /*001a*/ 	.short	(.L_94 - .L_93)
.L_93:
        /*001c*/ 	.word	0x00000000
        /*0020*/ 	.short	0x0002
        /*0022*/ 	.short	0x0010
        /*0024*/ 	.byte	0x00, 0xf0, 0x11, 0x00


	//----- nvinfo : EIATTR_KPARAM_INFO
	.align		4
.L_94:
        /*0028*/ 	.byte	0x04, 0x17
        /*002a*/ 	.short	(.L_96 - .L_95)
.L_95:
        /*002c*/ 	.word	0x00000000
        /*0030*/ 	.short	0x0001
        /*0032*/ 	.short	0x0008
        /*0034*/ 	.byte	0x00, 0xf0, 0x21, 0x00


	//----- nvinfo : EIATTR_KPARAM_INFO
	.align		4
.L_96:
        /*0038*/ 	.byte	0x04, 0x17
        /*003a*/ 	.short	(.L_98 - .L_97)
.L_97:
        /*003c*/ 	.word	0x00000000
        /*0040*/ 	.short	0x0000
        /*0042*/ 	.short	0x0000
        /*0044*/ 	.byte	0x00, 0xf5, 0x21, 0x00


	//----- nvinfo : EIATTR_SPARSE_MMA_MASK
	.align		4
.L_98:
        /*0048*/ 	.byte	0x03, 0x50
        /*004a*/ 	.short	0x0000


	//----- nvinfo : EIATTR_MAXREG_COUNT
	.align		4
        /*004c*/ 	.byte	0x03, 0x1b
        /*004e*/ 	.short	0x00ff


	//----- nvinfo : EIATTR_EXTERNS
	.align		4
        /*0050*/ 	.byte	0x04, 0x0f
        /*0052*/ 	.short	(.L_100 - .L_99)


	//   ....[0]....
	.align		4
.L_99:
        /*0054*/ 	.word	index@(vprintf)


	//----- nvinfo : EIATTR_MERCURY_ISA_VERSION
	.align		4
.L_100:
        /*0058*/ 	.byte	0x03, 0x5f
        /*005a*/ 	.short	0x0101


	//----- nvinfo : EIATTR_VRC_CTA_INIT_COUNT
	.align		4
        /*005c*/ 	.byte	0x02, 0x4a
	.zero		1
	.zero		1


	//----- nvinfo : EIATTR_SYSCALL_OFFSETS
	.align		4
        /*0060*/ 	.byte	0x04, 0x46
        /*0062*/ 	.short	(.L_102 - .L_101)


	//   ....[0]....
.L_101:
        /*0064*/ 	.word	0x00000ef0


	//----- nvinfo : EIATTR_EXIT_INSTR_OFFSETS
	.align		4
.L_102:
        /*0068*/ 	.byte	0x04, 0x1c
        /*006a*/ 	.short	(.L_104 - .L_103)


	//   ....[0]....
.L_103:
        /*006c*/ 	.word	0x00000f00


	//----- nvinfo : EIATTR_CBANK_PARAM_SIZE
	.align		4
.L_104:
        /*0070*/ 	.byte	0x03, 0x19
        /*0072*/ 	.short	0x0018


	//----- nvinfo : EIATTR_PARAM_CBANK
	.align		4
        /*0074*/ 	.byte	0x04, 0x0a
        /*0076*/ 	.short	(.L_106 - .L_105)
	.align		4
.L_105:
        /*0078*/ 	.word	index@(.nv.constant0._Z26readSurfaceToCubeMapBufferPfyii)
        /*007c*/ 	.short	0x0380
        /*007e*/ 	.short	0x0018


	//----- nvinfo : EIATTR_SW_WAR
	.align		4
.L_106:
        /*0080*/ 	.byte	0x04, 0x36
        /*0082*/ 	.short	(.L_108 - .L_107)
.L_107:
        /*0084*/ 	.word	0x00000008
.L_108:


//--------------------- .nv.info._Z4bluePfS_m     --------------------------
	.section	.nv.info._Z4bluePfS_m,"",@"SHT_CUDA_INFO"
	.sectionflags	@""
	.align	4


	//----- nvinfo : EIATTR_CUDA_API_VERSION
	.align		4
        /*0000*/ 	.byte	0x04, 0x37
        /*0002*/ 	.short	(.L_110 - .L_109)
.L_109:
        /*0004*/ 	.word	0x00000082


	//----- nvinfo : EIATTR_KPARAM_INFO
	.align		4
.L_110:
        /*0008*/ 	.byte	0x04, 0x17
        /*000a*/ 	.short	(.L_112 - .L_111)
.L_111:
        /*000c*/ 	.word	0x00000000
        /*0010*/ 	.short	0x0002
        /*0012*/ 	.short	0x0010
        /*0014*/ 	.byte	0x00, 0xf0, 0x21, 0x00


	//----- nvinfo : EIATTR_KPARAM_INFO
	.align		4
.L_112:
        /*0018*/ 	.byte	0x04, 0x17
        /*001a*/ 	.short	(.L_114 - .L_113)
.L_113:
        /*001c*/ 	.word	0x00000000
        /*0020*/ 	.short	0x0001
        /*0022*/ 	.short	0x0008
        /*0024*/ 	.byte	0x00, 0xf5, 0x21, 0x00


	//----- nvinfo : EIATTR_KPARAM_INFO
	.align		4
.L_114:
        /*0028*/ 	.byte	0x04, 0x17
        /*002a*/ 	.short	(.L_116 - .L_115)
.L_115:
        /*002c*/ 	.word	0x00000000
        /*0030*/ 	.short	0x0000
        /*0032*/ 	.short	0x0000
        /*0034*/ 	.byte	0x00, 0xf5, 0x21, 0x00


	//----- nvinfo : EIATTR_SPARSE_MMA_MASK
	.align		4
.L_116:
        /*0038*/ 	.byte	0x03, 0x50
        /*003a*/ 	.short	0x0000


	//----- nvinfo : EIATTR_MAXREG_COUNT
	.align		4
        /*003c*/ 	.byte	0x03, 0x1b
        /*003e*/ 	.short	0x00ff


	//----- nvinfo : EIATTR_EXTERNS
	.align		4
        /*0040*/ 	.byte	0x04, 0x0f
        /*0042*/ 	.short	(.L_118 - .L_117)


	//   ....[0]....
	.align		4
.L_117:
        /*0044*/ 	.word	index@(vprintf)


	//----- nvinfo : EIATTR_MERCURY_ISA_VERSION
	.align		4
.L_118:
        /*0048*/ 	.byte	0x03, 0x5f
        /*004a*/ 	.short	0x0101


	//----- nvinfo : EIATTR_VRC_CTA_INIT_COUNT
	.align		4
        /*004c*/ 	.byte	0x02, 0x4a
	.zero		1
	.zero		1


	//----- nvinfo : EIATTR_SYSCALL_OFFSETS
	.align		4
        /*0050*/ 	.byte	0x04, 0x46
        /*0052*/ 	.short	(.L_120 - .L_119)


	//   ....[0]....
.L_119:
        /*0054*/ 	.word	0x000002e0


	//----- nvinfo : EIATTR_EXIT_INSTR_OFFSETS
	.align		4
.L_120:
        /*0058*/ 	.byte	0x04, 0x1c
        /*005a*/ 	.short	(.L_122 - .L_121)


	//   ....[0]....
.L_121:
        /*005c*/ 	.word	0x00000300


	//   ....[1]....
        /*0060*/ 	.word	0x000004d0


	//   ....[2]....
        /*0064*/ 	.word	0x000005b0


	//----- nvinfo : EIATTR_CRS_STACK_SIZE
	.align		4
.L_122:
        /*0068*/ 	.byte	0x04, 0x1e
        /*006a*/ 	.short	(.L_124 - .L_123)
.L_123:
        /*006c*/ 	.word	0x00000000


	//----- nvinfo : EIATTR_CBANK_PARAM_SIZE
	.align		4
.L_124:
        /*0070*/ 	.byte	0x03, 0x19
        /*0072*/ 	.short	0x0018


	//----- nvinfo : EIATTR_PARAM_CBANK
	.align		4
        /*0074*/ 	.byte	0x04, 0x0a
        /*0076*/ 	.short	(.L_126 - .L_125)
	.align		4
.L_125:
        /*0078*/ 	.word	index@(.nv.constant0._Z4bluePfS_m)
        /*007c*/ 	.short	0x0380
        /*007e*/ 	.short	0x0018


	//----- nvinfo : EIATTR_SW_WAR
	.align		4
.L_126:
        /*0080*/ 	.byte	0x04, 0x36
        /*0082*/ 	.short	(.L_128 - .L_127)
.L_127:
        /*0084*/ 	.word	0x00000008
.L_128:


//--------------------- .nv.info._Z22transform_cube_to_equiPfS_Pjm --------------------------
	.section	.nv.info._Z22transform_cube_to_equiPfS_Pjm,"",@"SHT_CUDA_INFO"
	.sectionflags	@""
	.align	4


	//----- nvinfo : EIATTR_CUDA_API_VERSION
	.align		4
        /*0000*/ 	.byte	0x04, 0x37
        /*0002*/ 	.short	(.L_130 - .L_129)
.L_129:
        /*0004*/ 	.word	0x00000082


	//----- nvinfo : EIATTR_KPARAM_INFO
	.align		4
.L_130:
        /*0008*/ 	.byte	0x04, 0x17
        /*000a*/ 	.short	(.L_132 - .L_131)
.L_131:
        /*000c*/ 	.word	0x00000000
        /*0010*/ 	.short	0x0003
        /*0012*/ 	.short	0x0018
        /*0014*/ 	.byte	0x00, 0xf0, 0x21, 0x00


	//----- nvinfo : EIATTR_KPARAM_INFO
	.align		4
.L_132:
        /*0018*/ 	.byte	0x04, 0x17
        /*001a*/ 	.short	(.L_134 - .L_133)
.L_133:
        /*001c*/ 	.word	0x00000000
        /*0020*/ 	.short	0x0002
        /*0022*/ 	.short	0x0010
        /*0024*/ 	.byte	0x00, 0xf5, 0x21, 0x00


	//----- nvinfo : EIATTR_KPARAM_INFO
	.align		4
.L_134:
        /*0028*/ 	.byte	0x04, 0x17
        /*002a*/ 	.short	(.L_136 - .L_135)
.L_135:
        /*002c*/ 	.word	0x00000000
        /*0030*/ 	.short	0x0001
        /*0032*/ 	.short	0x0008
        /*0034*/ 	.byte	0x00, 0xf5, 0x21, 0x00


	//----- nvinfo : EIATTR_KPARAM_INFO
	.align		4
.L_136:
        /*0038*/ 	.byte	0x04, 0x17
        /*003a*/ 	.short	(.L_138 - .L_137)
.L_137:
        /*003c*/ 	.word	0x00000000
        /*0040*/ 	.short	0x0000
        /*0042*/ 	.short	0x0000
        /*0044*/ 	.byte	0x00, 0xf5, 0x21, 0x00


	//----- nvinfo : EIATTR_SPARSE_MMA_MASK
	.align		4
.L_138:
        /*0048*/ 	.byte	0x03, 0x50
        /*004a*/ 	.short	0x0000


	//----- nvinfo : EIATTR_MAXREG_COUNT
	.align		4
        /*004c*/ 	.byte	0x03, 0x1b
        /*004e*/ 	.short	0x00ff


	//----- nvinfo : EIATTR_MERCURY_ISA_VERSION
	.align		4
        /*0050*/ 	.byte	0x03, 0x5f
        /*0052*/ 	.short	0x0101


	//----- nvinfo : EIATTR_VRC_CTA_INIT_COUNT
	.align		4
        /*0054*/ 	.byte	0x02, 0x4a
	.zero		1
	.zero		1


	//----- nvinfo : EIATTR_EXIT_INSTR_OFFSETS
	.align		4
        /*0058*/ 	.byte	0x04, 0x1c
        /*005a*/ 	.short	(.L_140 - .L_139)


	//   ....[0]....
.L_139:
        /*005c*/ 	.word	0x00000230


	//   ....[1]....
        /*0060*/ 	.word	0x00000470


	//   ....[2]....
        /*0064*/ 	.word	0x00000570


	//----- nvinfo : EIATTR_CRS_STACK_SIZE
	.align		4
.L_140:
        /*0068*/ 	.byte	0x04, 0x1e
        /*006a*/ 	.short	(.L_142 - .L_141)
.L_141:
        /*006c*/ 	.word	0x00000000


	//----- nvinfo : EIATTR_CBANK_PARAM_SIZE
	.align		4
.L_142:
        /*0070*/ 	.byte	0x03, 0x19
        /*0072*/ 	.short	0x0020


	//----- nvinfo : EIATTR_PARAM_CBANK
	.align		4
        /*0074*/ 	.byte	0x04, 0x0a
        /*0076*/ 	.short	(.L_144 - .L_143)
	.align		4
.L_143:
        /*0078*/ 	.word	index@(.nv.constant0._Z22transform_cube_to_equiPfS_Pjm)
        /*007c*/ 	.short	0x0380
        /*007e*/ 	.short	0x0020


	//----- nvinfo : EIATTR_SW_WAR
	.align		4
.L_144:
        /*0080*/ 	.byte	0x04, 0x36
        /*0082*/ 	.short	(.L_146 - .L_145)
.L_145:
        /*0084*/ 	.word	0x00000008
.L_146:


//--------------------- .nv.info._Z12render_finalPfPiS0_S0_ --------------------------
	.section	.nv.info._Z12render_finalPfPiS0_S0_,"",@"SHT_CUDA_INFO"
	.sectionflags	@""
	.align	4


	//----- nvinfo : EIATTR_CUDA_API_VERSION
	.align		4
        /*0000*/ 	.byte	0x04, 0x37
        /*0002*/ 	.short	(.L_148 - .L_147)
.L_147:
        /*0004*/ 	.word	0x00000082


	//----- nvinfo : EIATTR_KPARAM_INFO
	.align		4
.L_148:
        /*0008*/ 	.byte	0x04, 0x17
        /*000a*/ 	.short	(.L_150 - .L_149)
.L_149:
        /*000c*/ 	.word	0x00000000
        /*0010*/ 	.short	0x0003
        /*0012*/ 	.short	0x0018
        /*0014*/ 	.byte	0x00, 0xf5, 0x21, 0x00


	//----- nvinfo : EIATTR_KPARAM_INFO
	.align		4
.L_150:
        /*0018*/ 	.byte	0x04, 0x17
        /*001a*/ 	.short	(.L_152 - .L_151)
.L_151:
        /*001c*/ 	.word	0x00000000
        /*0020*/ 	.short	0x0002
        /*0022*/ 	.short	0x0010
        /*0024*/ 	.byte	0x00, 0xf5, 0x21, 0x00


	//----- nvinfo : EIATTR_KPARAM_INFO
	.align		4
.L_152:
        /*0028*/ 	.byte	0x04, 0x17
        /*002a*/ 	.short	(.L_154 - .L_153)
.L_153:
        /*002c*/ 	.word	0x00000000
        /*0030*/ 	.short	0x0001
        /*0032*/ 	.short	0x0008
        /*0034*/ 	.byte	0x00, 0xf5, 0x21, 0x00


	//----- nvinfo : EIATTR_KPARAM_INFO
	.align		4
.L_154:
        /*0038*/ 	.byte	0x04, 0x17
        /*003a*/ 	.short	(.L_156 - .L_155)
.L_155:
        /*003c*/ 	.word	0x00000000
        /*0040*/ 	.short	0x0000
        /*0042*/ 	.short	0x0000
        /*0044*/ 	.byte	0x00, 0xf5, 0x21, 0x00


	//----- nvinfo : EIATTR_SPARSE_MMA_MASK
	.align		4
.L_156:
        /*0048*/ 	.byte	0x03, 0x50
        /*004a*/ 	.short	0x0000


	//----- nvinfo : EIATTR_MAXREG_COUNT
	.align		4
        /*004c*/ 	.byte	0x03, 0x1b
        /*004e*/ 	.short	0x00ff


	//----- nvinfo : EIATTR_MERCURY_ISA_VERSION
	.align		4
        /*0050*/ 	.byte	0x03, 0x5f
        /*0052*/ 	.short	0x0101


	//----- nvinfo : EIATTR_VRC_CTA_INIT_COUNT
	.align		4
        /*0054*/ 	.byte	0x02, 0x4a
	.zero		1
	.zero		1


	//----- nvinfo : EIATTR_EXIT_INSTR_OFFSETS
	.align		4
        /*0058*/ 	.byte	0x04, 0x1c
        /*005a*/ 	.short	(.L_158 - .L_157)


	//   ....[0]....
.L_157:
        /*005c*/ 	.word	0x00001600


	//   ....[1]....
        /*0060*/ 	.word	0x000016c0


	//   ....[2]....
        /*0064*/ 	.word	0x00001730


	//----- nvinfo : EIATTR_CRS_STACK_SIZE
	.align		4
.L_158:
        /*0068*/ 	.byte	0x04, 0x1e
        /*006a*/ 	.short	(.L_160 - .L_159)
.L_159:
        /*006c*/ 	.word	0x00000000


	//----- nvinfo : EIATTR_CBANK_PARAM_SIZE
	.align		4
.L_160:
        /*0070*/ 	.byte	0x03, 0x19
        /*0072*/ 	.short	0x0020


	//----- nvinfo : EIATTR_PARAM_CBANK
	.align		4
        /*0074*/ 	.byte	0x04, 0x0a
        /*0076*/ 	.short	(.L_162 - .L_161)
	.align		4
.L_161:
        /*0078*/ 	.word	index@(.nv.constant0._Z12render_finalPfPiS0_S0_)
        /*007c*/ 	.short	0x0380
        /*007e*/ 	.short	0x0020


	//----- nvinfo : EIATTR_SW_WAR
	.align		4
.L_162:
        /*0080*/ 	.byte	0x04, 0x36
        /*0082*/ 	.short	(.L_164 - .L_163)
.L_163:
        /*0084*/ 	.word	0x00000008
.L_164:


//--------------------- .nv.info._Z12render_depthPfPj --------------------------
	.section	.nv.info._Z12render_depthPfPj,"",@"SHT_CUDA_INFO"
	.sectionflags	@""
	.align	4


	//----- nvinfo : EIATTR_CUDA_API_VERSION
	.align		4
        /*0000*/ 	.byte	0x04, 0x37
        /*0002*/ 	.short	(.L_166 - .L_165)
.L_165:
        /*0004*/ 	.word	0x00000082


	//----- nvinfo : EIATTR_KPARAM_INFO
	.align		4
.L_166:
        /*0008*/ 	.byte	0x04, 0x17
        /*000a*/ 	.short	(.L_168 - .L_167)
.L_167:
        /*000c*/ 	.word	0x00000000
        /*0010*/ 	.short	0x0001
        /*0012*/ 	.short	0x0008
        /*0014*/ 	.byte	0x00, 0xf5, 0x21, 0x00


	//----- nvinfo : EIATTR_KPARAM_INFO
	.align		4
.L_168:
        /*0018*/ 	.byte	0x04, 0x17
        /*001a*/ 	.short	(.L_170 - .L_169)
.L_169:
        /*001c*/ 	.word	0x00000000
        /*0020*/ 	.short	0x0000
        /*0022*/ 	.short	0x0000
        /*0024*/ 	.byte	0x00, 0xf5, 0x21, 0x00


	//----- nvinfo : EIATTR_SPARSE_MMA_MASK
	.align		4
.L_170:
        /*0028*/ 	.byte	0x03, 0x50
        /*002a*/ 	.short	0x0000


	//----- nvinfo : EIATTR_MAXREG_COUNT
	.align		4
        /*002c*/ 	.byte	0x03, 0x1b
        /*002e*/ 	.short	0x00ff


	//----- nvinfo : EIATTR_MERCURY_ISA_VERSION
	.align		4
        /*0030*/ 	.byte	0x03, 0x5f
        /*0032*/ 	.short	0x0101


	//----- nvinfo : EIATTR_VRC_CTA_INIT_COUNT
	.align		4
        /*0034*/ 	.byte	0x02, 0x4a
	.zero		1
	.zero		1


	//----- nvinfo : EIATTR_EXIT_INSTR_OFFSETS
	.align		4
        /*0038*/ 	.byte	0x04, 0x1c
        /*003a*/ 	.short	(.L_172 - .L_171)


	//   ....[0]....
.L_171:
        /*003c*/ 	.word	0x000013c0


	//----- nvinfo : EIATTR_CRS_STACK_SIZE
	.align		4
.L_172:
        /*0040*/ 	.byte	0x04, 0x1e
        /*0042*/ 	.short	(.L_174 - .L_173)
.L_173:
        /*0044*/ 	.word	0x00000000


	//----- nvinfo : EIATTR_CBANK_PARAM_SIZE
	.align		4
.L_174:
        /*0048*/ 	.byte	0x03, 0x19
        /*004a*/ 	.short	0x0010


	//----- nvinfo : EIATTR_PARAM_CBANK
	.align		4
        /*004c*/ 	.byte	0x04, 0x0a
        /*004e*/ 	.short	(.L_176 - .L_175)
	.align		4
.L_175:
        /*0050*/ 	.word	index@(.nv.constant0._Z12render_depthPfPj)
        /*0054*/ 	.short	0x0380
        /*0056*/ 	.short	0x0010


	//----- nvinfo : EIATTR_SW_WAR
	.align		4
.L_176:
        /*0058*/ 	.byte	0x04, 0x36
        /*005a*/ 	.short	(.L_178 - .L_177)
.L_177:
        /*005c*/ 	.word	0x00000008
.L_178:


//--------------------- .nv.info._Z11transform2dPfS_ --------------------------
	.section	.nv.info._Z11transform2dPfS_,"",@"SHT_CUDA_INFO"
	.sectionflags	@""
	.align	4


	//----- nvinfo : EIATTR_CUDA_API_VERSION
	.align		4
        /*0000*/ 	.byte	0x04, 0x37
        /*0002*/ 	.short	(.L_180 - .L_179)
.L_179:
        /*0004*/ 	.word	0x00000082


	//----- nvinfo : EIATTR_KPARAM_INFO
	.align		4
.L_180:
        /*0008*/ 	.byte	0x04, 0x17
        /*000a*/ 	.short	(.L_182 - .L_181)
.L_181:
        /*000c*/ 	.word	0x00000000
        /*0010*/ 	.short	0x0001
        /*0012*/ 	.short	0x0008
        /*0014*/ 	.byte	0x00, 0xf5, 0x21, 0x00


	//----- nvinfo : EIATTR_KPARAM_INFO
	.align		4
.L_182:
        /*0018*/ 	.byte	0x04, 0x17
        /*001a*/ 	.short	(.L_184 - .L_183)
.L_183:
        /*001c*/ 	.word	0x00000000
        /*0020*/ 	.short	0x0000
        /*0022*/ 	.short	0x0000
        /*0024*/ 	.byte	0x00, 0xf5, 0x21, 0x00


	//----- nvinfo : EIATTR_SPARSE_MMA_MASK
	.align		4
.L_184:
        /*0028*/ 	.byte	0x03, 0x50
        /*002a*/ 	.short	0x0000


	//----- nvinfo : EIATTR_MAXREG_COUNT
	.align		4
        /*002c*/ 	.byte	0x03, 0x1b
        /*002e*/ 	.short	0x00ff


	//----- nvinfo : EIATTR_MERCURY_ISA_VERSION
	.align		4
        /*0030*/ 	.byte	0x03, 0x5f
        /*0032*/ 	.short	0x0101


	//----- nvinfo : EIATTR_VRC_CTA_INIT_COUNT
	.align		4
        /*0034*/ 	.byte	0x02, 0x4a
	.zero		1
	.zero		1


	//----- nvinfo : EIATTR_EXIT_INSTR_OFFSETS
	.align		4
        /*0038*/ 	.byte	0x04, 0x1c
        /*003a*/ 	.short	(.L_186 - .L_185)


	//   ....[0]....
.L_185:
        /*003c*/ 	.word	0x00000930


	//----- nvinfo : EIATTR_CRS_STACK_SIZE
	.align		4
.L_186:
        /*0040*/ 	.byte	0x04, 0x1e
        /*0042*/ 	.short	(.L_188 - .L_187)
.L_187:
        /*0044*/ 	.word	0x00000000


	//----- nvinfo : EIATTR_CBANK_PARAM_SIZE
	.align		4
.L_188:
        /*0048*/ 	.byte	0x03, 0x19
        /*004a*/ 	.short	0x0010


	//----- nvinfo : EIATTR_PARAM_CBANK
	.align		4
        /*004c*/ 	.byte	0x04, 0x0a
        /*004e*/ 	.short	(.L_190 - .L_189)
	.align		4
.L_189:
        /*0050*/ 	.word	index@(.nv.constant0._Z11transform2dPfS_)
        /*0054*/ 	.short	0x0380
        /*0056*/ 	.short	0x0010


	//----- nvinfo : EIATTR_SW_WAR
	.align		4
.L_190:
        /*0058*/ 	.byte	0x04, 0x36
        /*005a*/ 	.short	(.L_192 - .L_191)
.L_191:
        /*005c*/ 	.word	0x00000008
.L_192:


//--------------------- .nv.info._Z9transformPfS_S_ --------------------------
	.section	.nv.info._Z9transformPfS_S_,"",@"SHT_CUDA_INFO"
	.sectionflags	@""
	.align	4


	//----- nvinfo : EIATTR_CUDA_API_VERSION
	.align		4
        /*0000*/ 	.byte	0x04, 0x37
        /*0002*/ 	.short	(.L_194 - .L_193)
.L_193:
        /*0004*/ 	.word	0x00000082


	//----- nvinfo : EIATTR_KPARAM_INFO
	.align		4
.L_194:
        /*0008*/ 	.byte	0x04, 0x17
        /*000a*/ 	.short	(.L_196 - .L_195)
.L_195:
        /*000c*/ 	.word	0x00000000
        /*0010*/ 	.short	0x0002
        /*0012*/ 	.short	0x0010
        /*0014*/ 	.byte	0x00, 0xf5, 0x21, 0x00


	//----- nvinfo : EIATTR_KPARAM_INFO
	.align		4
.L_196:
        /*0018*/ 	.byte	0x04, 0x17
        /*001a*/ 	.short	(.L_198 - .L_197)
.L_197:
        /*001c*/ 	.word	0x00000000
        /*0020*/ 	.short	0x0001
        /*0022*/ 	.short	0x0008
        /*0024*/ 	.byte	0x00, 0xf5, 0x21, 0x00


	//----- nvinfo : EIATTR_KPARAM_INFO
	.align		4
.L_198:
        /*0028*/ 	.byte	0x04, 0x17
        /*002a*/ 	.short	(.L_200 - .L_199)
.L_199:
        /*002c*/ 	.word	0x00000000
        /*0030*/ 	.short	0x0000
        /*0032*/ 	.short	0x0000
        /*0034*/ 	.byte	0x00, 0xf5, 0x21, 0x00


	//----- nvinfo : EIATTR_SPARSE_MMA_MASK
	.align		4
.L_200:
        /*0038*/ 	.byte	0x03, 0x50
        /*003a*/ 	.short	0x0000


	//----- nvinfo : EIATTR_MAXREG_COUNT
	.align		4
        /*003c*/ 	.byte	0x03, 0x1b
        /*003e*/ 	.short	0x00ff


	//----- nvinfo : EIATTR_MERCURY_ISA_VERSION
	.align		4
        /*0040*/ 	.byte	0x03, 0x5f
        /*0042*/ 	.short	0x0101


	//----- nvinfo : EIATTR_VRC_CTA_INIT_COUNT
	.align		4
        /*0044*/ 	.byte	0x02, 0x4a
	.zero		1
	.zero		1


	//----- nvinfo : EIATTR_EXIT_INSTR_OFFSETS
	.align		4
        /*0048*/ 	.byte	0x04, 0x1c
        /*004a*/ 	.short	(.L_202 - .L_201)


	//   ....[0]....
.L_201:
        /*004c*/ 	.word	0x00000bd0


	//----- nvinfo : EIATTR_CBANK_PARAM_SIZE
	.align		4
.L_202:
        /*0050*/ 	.byte	0x03, 0x19
        /*0052*/ 	.short	0x0018


	//----- nvinfo : EIATTR_PARAM_CBANK
	.align		4
        /*0054*/ 	.byte	0x04, 0x0a
        /*0056*/ 	.short	(.L_204 - .L_203)
	.align		4
.L_203:
        /*0058*/ 	.word	index@(.nv.constant0._Z9transformPfS_S_)
        /*005c*/ 	.short	0x0380
        /*005e*/ 	.short	0x0018


	//----- nvinfo : EIATTR_SW_WAR
	.align		4
.L_204:
        /*0060*/ 	.byte	0x04, 0x36
        /*0062*/ 	.short	(.L_206 - .L_205)
.L_205:
        /*0064*/ 	.word	0x00000008
.L_206:


//--------------------- .nv.info._Z10to3d_pointPfS_ --------------------------
	.section	.nv.info._Z10to3d_pointPfS_,"",@"SHT_CUDA_INFO"
	.sectionflags	@""
	.align	4


	//----- nvinfo : EIATTR_CUDA_API_VERSION
	.align		4
        /*0000*/ 	.byte	0x04, 0x37
        /*0002*/ 	.short	(.L_208 - .L_207)
.L_207:
        /*0004*/ 	.word	0x00000082


	//----- nvinfo : EIATTR_KPARAM_INFO
	.align		4
.L_208:
        /*0008*/ 	.byte	0x04, 0x17
        /*000a*/ 	.short	(.L_210 - .L_209)
.L_209:
        /*000c*/ 	.word	0x00000000
        /*0010*/ 	.short	0x0001
        /*0012*/ 	.short	0x0008
        /*0014*/ 	.byte	0x00, 0xf5, 0x21, 0x00


	//----- nvinfo : EIATTR_KPARAM_INFO
	.align		4
.L_210:
        /*0018*/ 	.byte	0x04, 0x17
        /*001a*/ 	.short	(.L_212 - .L_211)
.L_211:
        /*001c*/ 	.word	0x00000000
        /*0020*/ 	.short	0x0000
        /*0022*/ 	.short	0x0000
        /*0024*/ 	.byte	0x00, 0xf5, 0x21, 0x00


	//----- nvinfo : EIATTR_SPARSE_MMA_MASK
	.align		4
.L_212:
        /*0028*/ 	.byte	0x03, 0x50
        /*002a*/ 	.short	0x0000


	//----- nvinfo : EIATTR_MAXREG_COUNT
	.align		4
        /*002c*/ 	.byte	0x03, 0x1b
        /*002e*/ 	.short	0x00ff


	//----- nvinfo : EIATTR_MERCURY_ISA_VERSION
	.align		4
        /*0030*/ 	.byte	0x03, 0x5f
        /*0032*/ 	.short	0x0101


	//----- nvinfo : EIATTR_VRC_CTA_INIT_COUNT
	.align		4
        /*0034*/ 	.byte	0x02, 0x4a
	.zero		1
	.zero		1


	//----- nvinfo : EIATTR_EXIT_INSTR_OFFSETS
	.align		4
        /*0038*/ 	.byte	0x04, 0x1c
        /*003a*/ 	.short	(.L_214 - .L_213)


	//   ....[0]....
.L_213:
        /*003c*/ 	.word	0x00006ca0


	//----- nvinfo : EIATTR_CRS_STACK_SIZE
	.align		4
.L_214:
        /*0040*/ 	.byte	0x04, 0x1e
        /*0042*/ 	.short	(.L_216 - .L_215)
.L_215:
        /*0044*/ 	.word	0x00000000


	//----- nvinfo : EIATTR_CBANK_PARAM_SIZE
	.align		4
.L_216:
        /*0048*/ 	.byte	0x03, 0x19
        /*004a*/ 	.short	0x0010


	//----- nvinfo : EIATTR_PARAM_CBANK
	.align		4
        /*004c*/ 	.byte	0x04, 0x0a
        /*004e*/ 	.short	(.L_218 - .L_217)
	.align		4
.L_217:
        /*0050*/ 	.word	index@(.nv.constant0._Z10to3d_pointPfS_)
        /*0054*/ 	.short	0x0380
        /*0056*/ 	.short	0x0010


	//----- nvinfo : EIATTR_SW_WAR
	.align		4
.L_218:
        /*0058*/ 	.byte	0x04, 0x36
        /*005a*/ 	.short	(.L_220 - .L_219)
.L_219:
        /*005c*/ 	.word	0x00000008
.L_220:


//--------------------- .nv.info._Z11int_to_charPiPh --------------------------
	.section	.nv.info._Z11int_to_charPiPh,"",@"SHT_CUDA_INFO"
	.sectionflags	@""
	.align	4


	//----- nvinfo : EIATTR_CUDA_API_VERSION
	.align		4
        /*0000*/ 	.byte	0x04, 0x37
        /*0002*/ 	.short	(.L_222 - .L_221)
.L_221:
        /*0004*/ 	.word	0x00000082


	//----- nvinfo : EIATTR_KPARAM_INFO
	.align		4
.L_222:
        /*0008*/ 	.byte	0x04, 0x17
        /*000a*/ 	.short	(.L_224 - .L_223)
.L_223:
        /*000c*/ 	.word	0x00000000
        /*0010*/ 	.short	0x0001
        /*0012*/ 	.short	0x0008
        /*0014*/ 	.byte	0x00, 0xf5, 0x21, 0x00


	//----- nvinfo : EIATTR_KPARAM_INFO
	.align		4
.L_224:
        /*0018*/ 	.byte	0x04, 0x17
        /*001a*/ 	.short	(.L_226 - .L_225)
.L_225:
        /*001c*/ 	.word	0x00000000
        /*0020*/ 	.short	0x0000
        /*0022*/ 	.short	0x0000
        /*0024*/ 	.byte	0x00, 0xf5, 0x21, 0x00


	//----- nvinfo : EIATTR_SPARSE_MMA_MASK
	.align		4
.L_226:
        /*0028*/ 	.byte	0x03, 0x50
        /*002a*/ 	.short	0x0000


	//----- nvinfo : EIATTR_MAXREG_COUNT
	.align		4
        /*002c*/ 	.byte	0x03, 0x1b
        /*002e*/ 	.short	0x00ff


	//----- nvinfo : EIATTR_MERCURY_ISA_VERSION
	.align		4
        /*0030*/ 	.byte	0x03, 0x5f
        /*0032*/ 	.short	0x0101


	//----- nvinfo : EIATTR_VRC_CTA_INIT_COUNT
	.align		4
        /*0034*/ 	.byte	0x02, 0x4a
	.zero		1
	.zero		1


	//----- nvinfo : EIATTR_EXIT_INSTR_OFFSETS
	.align		4
        /*0038*/ 	.byte	0x04, 0x1c
        /*003a*/ 	.short	(.L_228 - .L_227)


	//   ....[0]....
.L_227:
        /*003c*/ 	.word	0x00000500


	//----- nvinfo : EIATTR_CBANK_PARAM_SIZE
	.align		4
.L_228:
        /*0040*/ 	.byte	0x03, 0x19
        /*0042*/ 	.short	0x0010


	//----- nvinfo : EIATTR_PARAM_CBANK
	.align		4
        /*0044*/ 	.byte	0x04, 0x0a
        /*0046*/ 	.short	(.L_230 - .L_229)
	.align		4
.L_229:
        /*0048*/ 	.word	index@(.nv.constant0._Z11int_to_charPiPh)
        /*004c*/ 	.short	0x0380
        /*004e*/ 	.short	0x0010


	//----- nvinfo : EIATTR_SW_WAR
	.align		4
.L_230:
        /*0050*/ 	.byte	0x04, 0x36
        /*0052*/ 	.short	(.L_232 - .L_231)
.L_231:
        /*0054*/ 	.word	0x00000008
.L_232:


//--------------------- .nv.info._Z11char_to_intPiPh --------------------------
	.section	.nv.info._Z11char_to_intPiPh,"",@"SHT_CUDA_INFO"
	.sectionflags	@""
	.align	4


	//----- nvinfo : EIATTR_CUDA_API_VERSION
	.align		4
        /*0000*/ 	.byte	0x04, 0x37
        /*0002*/ 	.short	(.L_234 - .L_233)
.L_233:
        /*0004*/ 	.word	0x00000082


	//----- nvinfo : EIATTR_KPARAM_INFO
	.align		4
.L_234:
        /*0008*/ 	.byte	0x04, 0x17
        /*000a*/ 	.short	(.L_236 - .L_235)
.L_235:
        /*000c*/ 	.word	0x00000000
        /*0010*/ 	.short	0x0001
        /*0012*/ 	.short	0x0008
        /*0014*/ 	.byte	0x00, 0xf5, 0x21, 0x00


	//----- nvinfo : EIATTR_KPARAM_INFO
	.align		4
.L_236:
        /*0018*/ 	.byte	0x04, 0x17
        /*001a*/ 	.short	(.L_238 - .L_237)
.L_237:
        /*001c*/ 	.word	0x00000000
        /*0020*/ 	.short	0x0000
        /*0022*/ 	.short	0x0000
        /*0024*/ 	.byte	0x00, 0xf5, 0x21, 0x00


	//----- nvinfo : EIATTR_SPARSE_MMA_MASK
	.align		4
.L_238:
        /*0028*/ 	.byte	0x03, 0x50
        /*002a*/ 	.short	0x0000


	//----- nvinfo : EIATTR_MAXREG_COUNT
	.align		4
        /*002c*/ 	.byte	0x03, 0x1b
        /*002e*/ 	.short	0x00ff


	//----- nvinfo : EIATTR_MERCURY_ISA_VERSION
	.align		4
        /*0030*/ 	.byte	0x03, 0x5f
        /*0032*/ 	.short	0x0101


	//----- nvinfo : EIATTR_VRC_CTA_INIT_COUNT
	.align		4
        /*0034*/ 	.byte	0x02, 0x4a
	.zero		1
	.zero		1


	//----- nvinfo : EIATTR_EXIT_INSTR_OFFSETS
	.align		4
        /*0038*/ 	.byte	0x04, 0x1c
        /*003a*/ 	.short	(.L_240 - .L_239)


	//   ....[0]....
.L_239:
        /*003c*/ 	.word	0x00000380


	//----- nvinfo : EIATTR_CBANK_PARAM_SIZE
	.align		4
.L_240:
        /*0040*/ 	.byte	0x03, 0x19
        /*0042*/ 	.short	0x0010


	//----- nvinfo : EIATTR_PARAM_CBANK
	.align		4
        /*0044*/ 	.byte	0x04, 0x0a
        /*0046*/ 	.short	(.L_242 - .L_241)
	.align		4
.L_241:
        /*0048*/ 	.word	index@(.nv.constant0._Z11char_to_intPiPh)
        /*004c*/ 	.short	0x0380
        /*004e*/ 	.short	0x0010


	//----- nvinfo : EIATTR_SW_WAR
	.align		4
.L_242:
        /*0050*/ 	.byte	0x04, 0x36
        /*0052*/ 	.short	(.L_244 - .L_243)
.L_243:
        /*0054*/ 	.word	0x00000008
.L_244:


//--------------------- .nv.info._Z9set_depthPj   --------------------------
	.section	.nv.info._Z9set_depthPj,"",@"SHT_CUDA_INFO"
	.sectionflags	@""
	.align	4


	//----- nvinfo : EIATTR_CUDA_API_VERSION
	.align		4
        /*0000*/ 	.byte	0x04, 0x37
        /*0002*/ 	.short	(.L_246 - .L_245)
.L_245:
        /*0004*/ 	.word	0x00000082


	//----- nvinfo : EIATTR_KPARAM_INFO
	.align		4
.L_246:
        /*0008*/ 	.byte	0x04, 0x17
        /*000a*/ 	.short	(.L_248 - .L_247)
.L_247:
        /*000c*/ 	.word	0x00000000
        /*0010*/ 	.short	0x0000
        /*0012*/ 	.short	0x0000
        /*0014*/ 	.byte	0x00, 0xf5, 0x21, 0x00


	//----- nvinfo : EIATTR_SPARSE_MMA_MASK
	.align		4
.L_248:
        /*0018*/ 	.byte	0x03, 0x50
        /*001a*/ 	.short	0x0000


	//----- nvinfo : EIATTR_MAXREG_COUNT
	.align		4
        /*001c*/ 	.byte	0x03, 0x1b
        /*001e*/ 	.short	0x00ff


	//----- nvinfo : EIATTR_MERCURY_ISA_VERSION
	.align		4
        /*0020*/ 	.byte	0x03, 0x5f
        /*0022*/ 	.short	0x0101


	//----- nvinfo : EIATTR_VRC_CTA_INIT_COUNT
	.align		4
        /*0024*/ 	.byte	0x02, 0x4a
	.zero		1
	.zero		1


	//----- nvinfo : EIATTR_EXIT_INSTR_OFFSETS
	.align		4
        /*0028*/ 	.byte	0x04, 0x1c
        /*002a*/ 	.short	(.L_250 - .L_249)


	//   ....[0]....
.L_249:
        /*002c*/ 	.word	0x00000180


	//----- nvinfo : EIATTR_CBANK_PARAM_SIZE
	.align		4
.L_250:
        /*0030*/ 	.byte	0x03, 0x19
        /*0032*/ 	.short	0x0008


	//----- nvinfo : EIATTR_PARAM_CBANK
	.align		4
        /*0034*/ 	.byte	0x04, 0x0a
        /*0036*/ 	.short	(.L_252 - .L_251)
	.align		4
.L_251:
        /*0038*/ 	.word	index@(.nv.constant0._Z9set_depthPj)
        /*003c*/ 	.short	0x0380
        /*003e*/ 	.short	0x0008


	//----- nvinfo : EIATTR_SW_WAR
	.align		4
.L_252:
        /*0040*/ 	.byte	0x04, 0x36
        /*0042*/ 	.short	(.L_254 - .L_253)
.L_253:
        /*0044*/ 	.word	0x00000008
.L_254:


//--------------------- .nv.info._Z8copy_memPhS_  --------------------------
	.section	.nv.info._Z8copy_memPhS_,"",@"SHT_CUDA_INFO"
	.sectionflags	@""
	.align	4


	//----- nvinfo : EIATTR_CUDA_API_VERSION
	.align		4
        /*0000*/ 	.byte	0x04, 0x37
        /*0002*/ 	.short	(.L_256 - .L_255)
.L_255:
        /*0004*/ 	.word	0x00000082


	//----- nvinfo : EIATTR_KPARAM_INFO
	.align		4
.L_256:
        /*0008*/ 	.byte	0x04, 0x17
        /*000a*/ 	.short	(.L_258 - .L_257)
.L_257:
        /*000c*/ 	.word	0x00000000
        /*0010*/ 	.short	0x0001
        /*0012*/ 	.short	0x0008
        /*0014*/ 	.byte	0x00, 0xf5, 0x21, 0x00


	//----- nvinfo : EIATTR_KPARAM_INFO
	.align		4
.L_258:
        /*0018*/ 	.byte	0x04, 0x17
        /*001a*/ 	.short	(.L_260 - .L_259)
.L_259:
        /*001c*/ 	.word	0x00000000
        /*0020*/ 	.short	0x0000
        /*0022*/ 	.short	0x0000
        /*0024*/ 	.byte	0x00, 0xf5, 0x21, 0x00


	//----- nvinfo : EIATTR_SPARSE_MMA_MASK
	.align		4
.L_260:
        /*0028*/ 	.byte	0x03, 0x50
        /*002a*/ 	.short	0x0000


	//----- nvinfo : EIATTR_MAXREG_COUNT
	.align		4
        /*002c*/ 	.byte	0x03, 0x1b
        /*002e*/ 	.short	0x00ff


	//----- nvinfo : EIATTR_MERCURY_ISA_VERSION
	.align		4
        /*0030*/ 	.byte	0x03, 0x5f
        /*0032*/ 	.short	0x0101


	//----- nvinfo : EIATTR_VRC_CTA_INIT_COUNT
	.align		4
        /*0034*/ 	.byte	0x02, 0x4a
	.zero		1
	.zero		1


	//----- nvinfo : EIATTR_EXIT_INSTR_OFFSETS
	.align		4
        /*0038*/ 	.byte	0x04, 0x1c
        /*003a*/ 	.short	(.L_262 - .L_261)


	//   ....[0]....
.L_261:
        /*003c*/ 	.word	0x000003f0


	//----- nvinfo : EIATTR_CBANK_PARAM_SIZE
	.align		4
.L_262:
        /*0040*/ 	.byte	0x03, 0x19
        /*0042*/ 	.short	0x0010


	//----- nvinfo : EIATTR_PARAM_CBANK
	.align		4
        /*0044*/ 	.byte	0x04, 0x0a
        /*0046*/ 	.short	(.L_264 - .L_263)
	.align		4
.L_263:
        /*0048*/ 	.word	index@(.nv.constant0._Z8copy_memPhS_)
        /*004c*/ 	.short	0x0380
        /*004e*/ 	.short	0x0010


	//----- nvinfo : EIATTR_SW_WAR
	.align		4
.L_264:
        /*0050*/ 	.byte	0x04, 0x36
        /*0052*/ 	.short	(.L_266 - .L_265)
.L_265:
        /*0054*/ 	.word	0x00000008
.L_266:


//--------------------- .nv.callgraph             --------------------------
	.section	.nv.callgraph,"",@"SHT_CUDA_CALLGRAPH"
	.align	4
	.sectionentsize	8
	.align		4
        /*0000*/ 	.word	0x00000000
	.align		4
        /*0004*/ 	.word	0xffffffff
	.align		4
        /*0008*/ 	.word	index@(_Z26readSurfaceToCubeMapBufferPfyii)
	.align		4
        /*000c*/ 	.word	index@(vprintf)
	.align		4
        /*0010*/ 	.word	index@(_Z4bluePfS_m)
	.align		4
        /*0014*/ 	.word	index@(vprintf)
	.align		4
        /*0018*/ 	.word	0x00000000
	.align		4
        /*001c*/ 	.word	0xfffffffe
	.align		4
        /*0020*/ 	.word	0x00000000
	.align		4
        /*0024*/ 	.word	0xfffffffd
	.align		4
        /*0028*/ 	.word	0x00000000
	.align		4
        /*002c*/ 	.word	0xfffffffc


//--------------------- .nv.constant4             --------------------------
	.section	.nv.constant4,"a",@progbits
	.align	8
	.align		8
.nv.constant4:
        /*0000*/ 	.dword	vprintf
	.align		8
        /*0008*/ 	.dword	$str
	.align		8
        /*0010*/ 	.dword	$str$1
	.align		8
        /*0018*/ 	.dword	__cudart_i2opi_f


//--------------------- .text._Z26readSurfaceToCubeMapBufferPfyii --------------------------
	.section	.text._Z26readSurfaceToCubeMapBufferPfyii,"ax",@progbits
	.align	128
        .global         _Z26readSurfaceToCubeMapBufferPfyii
        .type           _Z26readSurfaceToCubeMapBufferPfyii,@function
        .size           _Z26readSurfaceToCubeMapBufferPfyii,(.L_x_190 - _Z26readSurfaceToCubeMapBufferPfyii)
        .other          _Z26readSurfaceToCubeMapBufferPfyii,@"STO_CUDA_ENTRY STV_DEFAULT"
_Z26readSurfaceToCubeMapBufferPfyii:
.text._Z26readSurfaceToCubeMapBufferPfyii:
[----:B------:R-:W0:Y:S01]  /*0000*/  LDC R1, c[0x0][0x37c] ;  /* 0x0000df00ff017b82 */ /* 0x000e220000000800 */
[----:B------:R-:W1:Y:S07]  /*0010*/  LDCU UR5, c[0x0][0x2fc] ;  /* 0x00005f80ff0577ac */ /* 0x000e6e0008000800 */
[----:B------:R-:W2:Y:S01]  /*0020*/  LDC R17, c[0x0][0x360] ;  /* 0x0000d800ff117b82 */ /* 0x000ea20000000800 */
[----:B0-----:R-:W-:-:S07]  /*0030*/  VIADD R1, R1, 0xfffffff0 ;  /* 0xfffffff001017836 */ /* 0x001fce0000000000 */
[----:B------:R-:W0:Y:S01]  /*0040*/  LDC R16, c[0x0][0x364] ;  /* 0x0000d900ff107b82 */ /* 0x000e220000000800 */
[----:B------:R-:W0:Y:S01]  /*0050*/  LDCU UR4, c[0x0][0x374] ;  /* 0x00006e80ff0477ac */ /* 0x000e220008000800 */
[----:B------:R-:W2:Y:S02]  /*0060*/  LDCU UR6, c[0x0][0x370] ;  /* 0x00006e00ff0677ac */ /* 0x000ea40008000800 */
[----:B--2---:R-:W-:Y:S01]  /*0070*/  IMAD R0, R17, UR6, RZ ;  /* 0x0000000611007c24 */ /* 0x004fe2000f8e02ff */
[----:B------:R-:W2:Y:S01]  /*0080*/  LDCU.64 UR6, c[0x0][0x390] ;  /* 0x00007200ff0677ac */ /* 0x000ea20008000a00 */
[----:B0-----:R-:W-:Y:S02]  /*0090*/  IMAD R4, R16, UR4, RZ ;  /* 0x0000000410047c24 */ /* 0x001fe4000f8e02ff */
[----:B------:R-:W0:Y:S01]  /*00a0*/  I2F.U32.RP R8, R0 ;  /* 0x0000000000087306 */ /* 0x000e220000209000 */
[----:B------:R-:W-:Y:S01]  /*00b0*/  IADD3 R11, PT, PT, RZ, -R0, RZ ;  /* 0x80000000ff0b7210 */ /* 0x000fe20007ffe0ff */
[----:B------:R-:W-:Y:S01]  /*00c0*/  IMAD.MOV R9, RZ, RZ, -R4 ;  /* 0x000000ffff097224 */ /* 0x000fe200078e0a04 */
[----:B------:R-:W-:Y:S01]  /*00d0*/  ISETP.NE.U32.AND P2, PT, R4, RZ, PT ;  /* 0x000000ff0400720c */ /* 0x000fe20003f45070 */
[----:B------:R-:W3:Y:S01]  /*00e0*/  LDCU UR4, c[0x0][0x2f8] ;  /* 0x00005f00ff0477ac */ /* 0x000ee20008000800 */
[----:B------:R-:W-:-:S03]  /*00f0*/  ISETP.NE.U32.AND P5, PT, R0, RZ, PT ;  /* 0x000000ff0000720c */ /* 0x000fc60003fa5070 */
[----:B------:R-:W4:Y:S08]  /*0100*/  I2F.U32.RP R5, R4 ;  /* 0x0000000400057306 */ /* 0x000f300000209000 */
[----:B0-----:R-:W0:Y:S08]  /*0110*/  MUFU.RCP R8, R8 ;  /* 0x0000000800087308 */ /* 0x001e300000001000 */
[----:B----4-:R-:W4:Y:S01]  /*0120*/  MUFU.RCP R5, R5 ;  /* 0x0000000500057308 */ /* 0x010f220000001000 */
[----:B0-----:R-:W-:-:S02]  /*0130*/  IADD3 R6, PT, PT, R8, 0xffffffe, RZ ;  /* 0x0ffffffe08067810 */ /* 0x001fc40007ffe0ff */
[----:B------:R-:W0:Y:S05]  /*0140*/  S2R R8, SR_TID.X ;  /* 0x0000000000087919 */ /* 0x000e2a0000002100 */
[----:B------:R1:W-:Y:S01]  /*0150*/  F2I.FTZ.U32.TRUNC.NTZ R7, R6 ;  /* 0x0000000600077305 */ /* 0x0003e2000021f000 */
[----:B----4-:R-:W-:-:S07]  /*0160*/  VIADD R2, R5, 0xffffffe ;  /* 0x0ffffffe05027836 */ /* 0x010fce0000000000 */
[----:B------:R4:W2:Y:S01]  /*0170*/  F2I.FTZ.U32.TRUNC.NTZ R3, R2 ;  /* 0x0000000200037305 */ /* 0x0008a2000021f000 */
[----:B-1----:R-:W-:Y:S02]  /*0180*/  HFMA2 R6, -RZ, RZ, 0, 0 ;  /* 0x00000000ff067431 */ /* 0x002fe400000001ff */
[----:B----4-:R-:W-:Y:S02]  /*0190*/  IMAD.MOV.U32 R2, RZ, RZ, RZ ;  /* 0x000000ffff027224 */ /* 0x010fe400078e00ff */
[----:B--2---:R-:W-:Y:S02]  /*01a0*/  IMAD R5, R9, R3, RZ ;  /* 0x0000000309057224 */ /* 0x004fe400078e02ff */
[----:B------:R-:W-:Y:S02]  /*01b0*/  IMAD R9, R11, R7, RZ ;  /* 0x000000070b097224 */ /* 0x000fe400078e02ff */
[----:B------:R-:W-:-:S04]  /*01c0*/  IMAD.HI.U32 R2, R3, R5, R2 ;  /* 0x0000000503027227 */ /* 0x000fc800078e0002 */
[----:B------:R-:W-:-:S04]  /*01d0*/  IMAD.HI.U32 R3, R7, R9, R6 ;  /* 0x0000000907037227 */ /* 0x000fc800078e0006 */
[----:B------:R-:W-:-:S04]  /*01e0*/  IMAD.HI.U32 R2, R2, UR7, RZ ;  /* 0x0000000702027c27 */ /* 0x000fc8000f8e00ff */
[----:B------:R-:W-:-:S04]  /*01f0*/  IMAD.HI.U32 R3, R3, UR6, RZ ;  /* 0x0000000603037c27 */ /* 0x000fc8000f8e00ff */
[----:B------:R-:W-:Y:S01]  /*0200*/  IMAD.MOV R5, RZ, RZ, -R2 ;  /* 0x000000ffff057224 */ /* 0x000fe200078e0a02 */
[----:B------:R-:W-:-:S03]  /*0210*/  IADD3 R7, PT, PT, -R3, RZ, RZ ;  /* 0x000000ff03077210 */ /* 0x000fc60007ffe1ff */
[----:B------:R-:W-:Y:S01]  /*0220*/  IMAD R5, R4, R5, UR7 ;  /* 0x0000000704057e24 */ /* 0x000fe2000f8e0205 */
[----:B------:R-:W-:Y:S01]  /*0230*/  S2UR UR7, SR_CTAID.Y ;  /* 0x00000000000779c3 */ /* 0x000fe20000002600 */
[----:B------:R-:W-:-:S03]  /*0240*/  IMAD R7, R0, R7, UR6 ;  /* 0x0000000600077e24 */ /* 0x000fc6000f8e0207 */
[----:B------:R-:W-:Y:S02]  /*0250*/  ISETP.GE.U32.AND P0, PT, R5, R4, PT ;  /* 0x000000040500720c */ /* 0x000fe40003f06070 */
[----:B------:R-:W-:Y:S02]  /*0260*/  ISETP.GE.U32.AND P3, PT, R7, R0, PT ;  /* 0x000000000700720c */ /* 0x000fe40003f66070 */
[----:B------:R-:W0:Y:S09]  /*0270*/  S2UR UR6, SR_CTAID.X ;  /* 0x00000000000679c3 */ /* 0x000e320000002500 */
[----:B------:R-:W-:-:S02]  /*0280*/  @P0 IMAD.IADD R5, R5, 0x1, -R4 ;  /* 0x0000000105050824 */ /* 0x000fc400078e0a04 */
[----:B------:R-:W-:Y:S01]  /*0290*/  @P3 IADD3 R7, PT, PT, -R0, R7, RZ ;  /* 0x0000000700073210 */ /* 0x000fe20007ffe1ff */
[----:B------:R-:W-:Y:S01]  /*02a0*/  @P0 VIADD R2, R2, 0x1 ;  /* 0x0000000102020836 */ /* 0x000fe20000000000 */
[----:B------:R-:W-:Y:S02]  /*02b0*/  @P3 IADD3 R3, PT, PT, R3, 0x1, RZ ;  /* 0x0000000103033810 */ /* 0x000fe40007ffe0ff */
[----:B------:R-:W-:Y:S02]  /*02c0*/  ISETP.GE.U32.AND P1, PT, R5, R4, PT ;  /* 0x000000040500720c */ /* 0x000fe40003f26070 */
[----:B------:R-:W-:Y:S01]  /*02d0*/  ISETP.GE.U32.AND P4, PT, R7, R0, PT ;  /* 0x000000000700720c */ /* 0x000fe20003f86070 */
[----:B------:R-:W1:Y:S01]  /*02e0*/  S2R R5, SR_TID.Y ;  /* 0x0000000000057919 */ /* 0x000e620000002200 */
[----:B0-----:R-:W-:-:S09]  /*02f0*/  IMAD R17, R17, UR6, R8 ;  /* 0x0000000611117c24 */ /* 0x001fd2000f8e0208 */
[----:B------:R-:W-:Y:S01]  /*0300*/  @P1 VIADD R2, R2, 0x1 ;  /* 0x0000000102021836 */ /* 0x000fe20000000000 */
[----:B------:R-:W-:Y:S02]  /*0310*/  @!P2 LOP3.LUT R2, RZ, R4, RZ, 0x33, !PT ;  /* 0x00000004ff02a212 */ /* 0x000fe400078e33ff */
[----:B------:R-:W-:Y:S02]  /*0320*/  @P4 IADD3 R3, PT, PT, R3, 0x1, RZ ;  /* 0x0000000103034810 */ /* 0x000fe40007ffe0ff */
[----:B------:R-:W-:Y:S02]  /*0330*/  @!P5 LOP3.LUT R3, RZ, R0, RZ, 0x33, !PT ;  /* 0x00000000ff03d212 */ /* 0x000fe400078e33ff */
[----:B---3--:R-:W-:-:S03]  /*0340*/  IADD3 R6, P1, PT, R1, UR4, RZ ;  /* 0x0000000401067c10 */ /* 0x008fc6000ff3e0ff */
[----:B------:R-:W-:Y:S02]  /*0350*/  IMAD R0, R2, R3, RZ ;  /* 0x0000000302007224 */ /* 0x000fe400078e02ff */
[----:B------:R-:W-:-:S03]  /*0360*/  IMAD.X R7, RZ, RZ, UR5, P1 ;  /* 0x00000005ff077e24 */ /* 0x000fc600088e06ff */
[----:B------:R-:W-:Y:S01]  /*0370*/  ISETP.NE.AND P0, PT, R0, RZ, PT ;  /* 0x000000ff0000720c */ /* 0x000fe20003f05270 */
[----:B-1----:R-:W-:-:S12]  /*0380*/  IMAD R16, R16, UR7, R5 ;  /* 0x0000000710107c24 */ /* 0x002fd8000f8e0205 */
[----:B------:R-:W-:Y:S05]  /*0390*/  @!P0 BRA `(.L_x_0) ;  /* 0x0000000800b48947 */ /* 0x000fea0003800000 */
[C---:B------:R-:W-:Y:S01]  /*03a0*/  ISETP.GE.U32.AND P1, PT, R0.reuse, 0x4, PT ;  /* 0x000000040000780c */ /* 0x040fe20003f26070 */
[----:B------:R-:W0:Y:S01]  /*03b0*/  LDCU.64 UR10, c[0x0][0x358] ;  /* 0x00006b00ff0a77ac */ /* 0x000e220008000a00 */
[----:B------:R-:W-:Y:S01]  /*03c0*/  LOP3.LUT R23, R0, 0x3, RZ, 0xc0, !PT ;  /* 0x0000000300177812 */ /* 0x000fe200078ec0ff */
[----:B------:R-:W-:Y:S01]  /*03d0*/  IMAD R18, R17, R0, RZ ;  /* 0x0000000011127224 */ /* 0x000fe200078e02ff */
[----:B------:R-:W-:Y:S02]  /*03e0*/  MOV R20, RZ ;  /* 0x000000ff00147202 */ /* 0x000fe40000000f00 */
[----:B------:R-:W-:-:S07]  /*03f0*/  ISETP.NE.AND P0, PT, R23, RZ, PT ;  /* 0x000000ff1700720c */ /* 0x000fce0003f05270 */
[----:B------:R-:W-:Y:S06]  /*0400*/  @!P1 BRA `(.L_x_1) ;  /* 0x0000000400589947 */ /* 0x000fec0003800000 */
[----:B------:R-:W1:Y:S01]  /*0410*/  I2F.U32.RP R10, R3 ;  /* 0x00000003000a7306 */ /* 0x000e620000209000 */
[----:B------:R-:W2:Y:S01]  /*0420*/  LDC.64 R4, c[0x0][0x380] ;  /* 0x0000e000ff047b82 */ /* 0x000ea20000000a00 */
[-C--:B------:R-:W-:Y:S01]  /*0430*/  IADD3 R19, PT, PT, RZ, -R3.reuse, RZ ;  /* 0x80000003ff137210 */ /* 0x080fe20007ffe0ff */
[----:B------:R-:W-:Y:S01]  /*0440*/  UMOV UR4, URZ ;  /* 0x000000ff00047c82 */ /* 0x000fe20008000000 */
[----:B------:R-:W-:Y:S01]  /*0450*/  LOP3.LUT R20, R0, 0xfffffffc, RZ, 0xc0, !PT ;  /* 0xfffffffc00147812 */ /* 0x000fe200078ec0ff */
[----:B------:R-:W-:Y:S01]  /*0460*/  UMOV UR5, 0x1 ;  /* 0x0000000100057882 */ /* 0x000fe20000000000 */
[----:B------:R-:W-:Y:S02]  /*0470*/  ISETP.NE.U32.AND P1, PT, R3, RZ, PT ;  /* 0x000000ff0300720c */ /* 0x000fe40003f25070 */
[----:B------:R-:W-:Y:S02]  /*0480*/  LOP3.LUT R21, RZ, R3, RZ, 0x33, !PT ;  /* 0x00000003ff157212 */ /* 0x000fe400078e33ff */
[----:B------:R-:W-:Y:S01]  /*0490*/  IADD3 R22, PT, PT, -R20, RZ, RZ ;  /* 0x000000ff14167210 */ /* 0x000fe20007ffe1ff */
[----:B-1----:R-:W1:Y:S02]  /*04a0*/  MUFU.RCP R10, R10 ;  /* 0x0000000a000a7308 */ /* 0x002e640000001000 */
[----:B-1----:R-:W-:-:S06]  /*04b0*/  VIADD R8, R10, 0xffffffe ;  /* 0x0ffffffe0a087836 */ /* 0x002fcc0000000000 */
[----:B------:R1:W3:Y:S02]  /*04c0*/  F2I.FTZ.U32.TRUNC.NTZ R9, R8 ;  /* 0x0000000800097305 */ /* 0x0002e4000021f000 */
[----:B-1----:R-:W-:Y:S02]  /*04d0*/  IMAD.MOV.U32 R8, RZ, RZ, RZ ;  /* 0x000000ffff087224 */ /* 0x002fe400078e00ff */
[----:B---3--:R-:W-:-:S04]  /*04e0*/  IMAD R19, R19, R9, RZ ;  /* 0x0000000913137224 */ /* 0x008fc800078e02ff */
[----:B--2---:R-:W-:-:S07]  /*04f0*/  IMAD.HI.U32 R19, R9, R19, R8 ;  /* 0x0000001309137227 */ /* 0x004fce00078e0008 */
.L_x_2:
[C---:B------:R-:W-:Y:S01]  /*0500*/  IMAD.HI.U32 R14, R19.reuse, UR5, RZ ;  /* 0x00000005130e7c27 */ /* 0x040fe2000f8e00ff */
[----:B------:R-:W-:Y:S02]  /*0510*/  UIADD3 UR6, UPT, UPT, UR5, -0x1, URZ ;  /* 0xffffffff05067890 */ /* 0x000fe4000fffe0ff */
[----:B------:R-:W-:Y:S01]  /*0520*/  UIADD3 UR7, UPT, UPT, UR5, 0x2, URZ ;  /* 0x0000000205077890 */ /* 0x000fe2000fffe0ff */
[----:B-1----:R-:W-:Y:S01]  /*0530*/  IMAD.MOV R24, RZ, RZ, -R14 ;  /* 0x000000ffff187224 */ /* 0x002fe200078e0a0e */
[----:B------:R-:W-:Y:S02]  /*0540*/  UIADD3 UR8, UPT, UPT, UR5, 0x1, URZ ;  /* 0x0000000105087890 */ /* 0x000fe4000fffe0ff */
[----:B------:R-:W-:Y:S01]  /*0550*/  IMAD.HI.U32 R10, R19, UR6, RZ ;  /* 0x00000006130a7c27 */ /* 0x000fe2000f8e00ff */
[----:B------:R-:W1:Y:S03]  /*0560*/  LDCU UR9, c[0x0][0x388] ;  /* 0x00007100ff0977ac */ /* 0x000e660008000800 */
[----:B------:R-:W-:Y:S01]  /*0570*/  IMAD R24, R3, R24, UR5 ;  /* 0x0000000503187e24 */ /* 0x000fe2000f8e0218 */
[----:B------:R-:W-:Y:S01]  /*0580*/  IADD3 R12, PT, PT, -R10, RZ, RZ ;  /* 0x000000ff0a0c7210 */ /* 0x000fe20007ffe1ff */
[----:B------:R-:W-:-:S03]  /*0590*/  IMAD.HI.U32 R8, R19, UR7, RZ ;  /* 0x0000000713087c27 */ /* 0x000fc6000f8e00ff */
[----:B------:R-:W-:Y:S01]  /*05a0*/  ISETP.GE.U32.AND P6, PT, R24, R3, PT ;  /* 0x000000031800720c */ /* 0x000fe20003fc6070 */
[----:B------:R-:W-:Y:S01]  /*05b0*/  IMAD.HI.U32 R26, R19, UR8, RZ ;  /* 0x00000008131a7c27 */ /* 0x000fe2000f8e00ff */
[----:B------:R-:W-:-:S03]  /*05c0*/  IADD3 R9, PT, PT, -R8, RZ, RZ ;  /* 0x000000ff08097210 */ /* 0x000fc60007ffe1ff */
[----:B------:R-:W-:Y:S02]  /*05d0*/  IMAD.MOV R28, RZ, RZ, -R26 ;  /* 0x000000ffff1c7224 */ /* 0x000fe400078e0a1a */
[C---:B------:R-:W-:Y:S02]  /*05e0*/  IMAD R12, R3.reuse, R12, UR6 ;  /* 0x00000006030c7e24 */ /* 0x040fe4000f8e020c */
[C---:B------:R-:W-:Y:S02]  /*05f0*/  IMAD R28, R3.reuse, R28, UR8 ;  /* 0x00000008031c7e24 */ /* 0x040fe4000f8e021c */
[----:B------:R-:W-:Y:S01]  /*0600*/  IMAD R9, R3, R9, UR7 ;  /* 0x0000000703097e24 */ /* 0x000fe2000f8e0209 */
[-C--:B------:R-:W-:Y:S01]  /*0610*/  ISETP.GE.U32.AND P5, PT, R12, R3.reuse, PT ;  /* 0x000000030c00720c */ /* 0x080fe20003fa6070 */
[----:B------:R-:W-:Y:S01]  /*0620*/  @P6 IMAD.IADD R24, R24, 0x1, -R3 ;  /* 0x0000000118186824 */ /* 0x000fe200078e0a03 */
[-C--:B------:R-:W-:Y:S02]  /*0630*/  ISETP.GE.U32.AND P2, PT, R28, R3.reuse, PT ;  /* 0x000000031c00720c */ /* 0x080fe40003f46070 */
[----:B------:R-:W-:-:S02]  /*0640*/  ISETP.GE.U32.AND P3, PT, R9, R3, PT ;  /* 0x000000030900720c */ /* 0x000fc40003f66070 */
[----:B------:R-:W-:Y:S02]  /*0650*/  ISETP.GE.U32.AND P4, PT, R24, R3, PT ;  /* 0x000000031800720c */ /* 0x000fe40003f86070 */
[----:B------:R-:W-:-:S05]  /*0660*/  @P6 IADD3 R14, PT, PT, R14, 0x1, RZ ;  /* 0x000000010e0e6810 */ /* 0x000fca0007ffe0ff */
[----:B------:R-:W-:Y:S02]  /*0670*/  @P5 IMAD.IADD R12, R12, 0x1, -R3 ;  /* 0x000000010c0c5824 */ /* 0x000fe400078e0a03 */
[C---:B------:R-:W-:Y:S01]  /*0680*/  @P2 IADD3 R28, PT, PT, -R3.reuse, R28, RZ ;  /* 0x0000001c031c2210 */ /* 0x040fe20007ffe1ff */
[----:B------:R-:W-:Y:S01]  /*0690*/  @P5 VIADD R10, R10, 0x1 ;  /* 0x000000010a0a5836 */ /* 0x000fe20000000000 */
[----:B------:R-:W-:Y:S01]  /*06a0*/  @P3 IADD3 R9, PT, PT, -R3, R9, RZ ;  /* 0x0000000903093210 */ /* 0x000fe20007ffe1ff */
[----:B------:R-:W-:Y:S01]  /*06b0*/  @P3 VIADD R8, R8, 0x1 ;  /* 0x0000000108083836 */ /* 0x000fe20000000000 */
[-C--:B------:R-:W-:Y:S01]  /*06c0*/  ISETP.GE.U32.AND P6, PT, R12, R3.reuse, PT ;  /* 0x000000030c00720c */ /* 0x080fe20003fc6070 */
[----:B------:R-:W-:Y:S01]  /*06d0*/  @P4 VIADD R14, R14, 0x1 ;  /* 0x000000010e0e4836 */ /* 0x000fe20000000000 */
[-C--:B------:R-:W-:Y:S02]  /*06e0*/  ISETP.GE.U32.AND P5, PT, R28, R3.reuse, PT ;  /* 0x000000031c00720c */ /* 0x080fe40003fa6070 */
[----:B------:R-:W-:-:S02]  /*06f0*/  ISETP.GE.U32.AND P4, PT, R9, R3, PT ;  /* 0x000000030900720c */ /* 0x000fc40003f86070 */
[----:B------:R-:W-:Y:S02]  /*0700*/  @P2 IADD3 R26, PT, PT, R26, 0x1, RZ ;  /* 0x000000011a1a2810 */ /* 0x000fe40007ffe0ff */
[----:B------:R-:W-:-:S05]  /*0710*/  SEL R12, R21, R14, !P1 ;  /* 0x0000000e150c7207 */ /* 0x000fca0004800000 */
[----:B------:R-:W-:Y:S01]  /*0720*/  @P6 IADD3 R10, PT, PT, R10, 0x1, RZ ;  /* 0x000000010a0a6810 */ /* 0x000fe20007ffe0ff */
[----:B------:R-:W-:Y:S02]  /*0730*/  IMAD.MOV R24, RZ, RZ, -R12 ;  /* 0x000000ffff187224 */ /* 0x000fe400078e0a0c */
[----:B------:R-:W-:Y:S01]  /*0740*/  @P5 VIADD R26, R26, 0x1 ;  /* 0x000000011a1a5836 */ /* 0x000fe20000000000 */
[----:B------:R-:W-:Y:S01]  /*0750*/  @P4 IADD3 R8, PT, PT, R8, 0x1, RZ ;  /* 0x0000000108084810 */ /* 0x000fe20007ffe0ff */
[----:B------:R-:W-:Y:S01]  /*0760*/  IMAD R9, R3, R24, UR5 ;  /* 0x0000000503097e24 */ /* 0x000fe2000f8e0218 */
[C---:B------:R-:W-:Y:S02]  /*0770*/  SEL R10, R21.reuse, R10, !P1 ;  /* 0x0000000a150a7207 */ /* 0x040fe40004800000 */
[C---:B------:R-:W-:Y:S01]  /*0780*/  SEL R14, R21.reuse, R8, !P1 ;  /* 0x00000008150e7207 */ /* 0x040fe20004800000 */
[----:B------:R-:W-:Y:S01]  /*0790*/  IMAD.IADD R9, R16, 0x1, R9 ;  /* 0x0000000110097824 */ /* 0x000fe200078e0209 */
[----:B------:R-:W-:Y:S01]  /*07a0*/  SEL R26, R21, R26, !P1 ;  /* 0x0000001a151a7207 */ /* 0x000fe20004800000 */
[----:B------:R-:W-:Y:S01]  /*07b0*/  IMAD.MOV R24, RZ, RZ, -R10 ;  /* 0x000000ffff187224 */ /* 0x000fe200078e0a0a */
[----:B------:R-:W-:Y:S01]  /*07c0*/  IADD3 R8, PT, PT, R17, R12, RZ ;  /* 0x0000000c11087210 */ /* 0x000fe20007ffe0ff */
[----:B------:R-:W-:Y:S01]  /*07d0*/  IMAD.MOV R15, RZ, RZ, -R14 ;  /* 0x000000ffff0f7224 */ /* 0x000fe200078e0a0e */
[----:B------:R-:W-:Y:S01]  /*07e0*/  IADD3 R28, PT, PT, -R26, RZ, RZ ;  /* 0x000000ff1a1c7210 */ /* 0x000fe20007ffe1ff */
[----:B------:R-:W-:Y:S01]  /*07f0*/  IMAD R11, R3, R24, UR6 ;  /* 0x00000006030b7e24 */ /* 0x000fe2000f8e0218 */
[----:B------:R-:W-:Y:S01]  /*0800*/  IADD3 R10, PT, PT, R17, R10, RZ ;  /* 0x0000000a110a7210 */ /* 0x000fe20007ffe0ff */
[----:B------:R-:W-:Y:S01]  /*0810*/  IMAD R15, R3, R15, UR7 ;  /* 0x00000007030f7e24 */ /* 0x000fe2000f8e020f */
[----:B------:R-:W-:Y:S01]  /*0820*/  IADD3 R14, PT, PT, R17, R14, RZ ;  /* 0x0000000e110e7210 */ /* 0x000fe20007ffe0ff */
[----:B------:R-:W-:Y:S01]  /*0830*/  IMAD R13, R3, R28, UR8 ;  /* 0x00000008030d7e24 */ /* 0x000fe2000f8e021c */
[C---:B------:R-:W-:Y:S01]  /*0840*/  IADD3 R11, PT, PT, R16.reuse, R11, RZ ;  /* 0x0000000b100b7210 */ /* 0x040fe20007ffe0ff */
[----:B------:R-:W-:Y:S01]  /*0850*/  IMAD.IADD R12, R17, 0x1, R26 ;  /* 0x00000001110c7824 */ /* 0x000fe200078e021a */
[C---:B------:R-:W-:Y:S01]  /*0860*/  IADD3 R15, PT, PT, R16.reuse, R15, RZ ;  /* 0x0000000f100f7210 */ /* 0x040fe20007ffe0ff */
[----:B------:R-:W-:Y:S01]  /*0870*/  IMAD.IADD R13, R16, 0x1, R13 ;  /* 0x00000001100d7824 */ /* 0x000fe200078e020d */
[----:B-1----:R-:W5:Y:S02]  /*0880*/  SULD.D.BA.2D.STRONG.SM.TRAP R9, [R8], UR9 ;  /* 0x70ff090008097f99 */ /* 0x002f6400081ea900 */
[----:B------:R-:W5:Y:S02]  /*0890*/  SULD.D.BA.2D.STRONG.SM.TRAP R11, [R10], UR9 ;  /* 0x70ff09000a0b7f99 */ /* 0x000f6400081ea900 */
[----:B------:R-:W-:Y:S01]  /*08a0*/  SULD.D.BA.2D.STRONG.SM.TRAP R15, [R14], UR9 ;  /* 0x70ff09000e0f7f99 */ /* 0x000fe200081ea900 */
[----:B------:R-:W5:Y:S01]  /*08b0*/  SULD.D.BA.2D.STRONG.SM.TRAP R13, [R12], UR9 ;  /* 0x70ff09000c0d7f99 */ /* 0x000f6200081ea900 */
[----:B------:R-:W-:Y:S01]  /*08c0*/  IADD3 R22, PT, PT, R22, 0x4, RZ ;  /* 0x0000000416167810 */ /* 0x000fe20007ffe0ff */
[----:B------:R-:W-:-:S03]  /*08d0*/  VIADD R25, R18, UR4 ;  /* 0x0000000412197c36 */ /* 0x000fc60008000000 */
[----:B------:R-:W-:Y:S01]  /*08e0*/  ISETP.NE.AND P2, PT, R22, RZ, PT ;  /* 0x000000ff1600720c */ /* 0x000fe20003f45270 */
[----:B------:R-:W-:Y:S01]  /*08f0*/  IMAD.WIDE R24, R25, 0x4, R4 ;  /* 0x0000000419187825 */ /* 0x000fe200078e0204 */
[----:B------:R-:W-:Y:S02]  /*0900*/  UIADD3 UR4, UPT, UPT, UR4, 0x4, URZ ;  /* 0x0000000404047890 */ /* 0x000fe4000fffe0ff */
[----:B------:R-:W-:Y:S02]  /*0910*/  UIADD3 UR5, UPT, UPT, UR5, 0x4, URZ ;  /* 0x0000000405057890 */ /* 0x000fe4000fffe0ff */
[----:B0----5:R1:W-:Y:S04]  /*0920*/  STG.E desc[UR10][R24.64+0x4], R9 ;  /* 0x0000040918007986 */ /* 0x0213e8000c10190a */
[----:B------:R1:W-:Y:S04]  /*0930*/  STG.E desc[UR10][R24.64], R11 ;  /* 0x0000000b18007986 */ /* 0x0003e8000c10190a */
[----:B------:R1:W-:Y:S04]  /*0940*/  STG.E desc[UR10][R24.64+0x8], R13 ;  /* 0x0000080d18007986 */ /* 0x0003e8000c10190a */
[----:B------:R1:W-:Y:S01]  /*0950*/  STG.E desc[UR10][R24.64+0xc], R15 ;  /* 0x00000c0f18007986 */ /* 0x0003e2000c10190a */
[----:B------:R-:W-:Y:S05]  /*0960*/  @P2 BRA `(.L_x_2) ;  /* 0xfffffff800e42947 */ /* 0x000fea000383ffff */
.L_x_1:
[----:B------:R-:W-:Y:S05]  /*0970*/  @!P0 BRA `(.L_x_0) ;  /* 0x00000004003c8947 */ /* 0x000fea0003800000 */
[----:B------:R-:W-:Y:S02]  /*0980*/  ISETP.NE.AND P0, PT, R23, 0x1, PT ;  /* 0x000000011700780c */ /* 0x000fe40003f05270 */
[----:B------:R-:W-:-:S04]  /*0990*/  LOP3.LUT R4, R0, 0x1, RZ, 0xc0, !PT ;  /* 0x0000000100047812 */ /* 0x000fc800078ec0ff */
[----:B------:R-:W-:-:S07]  /*09a0*/  ISETP.NE.U32.AND P4, PT, R4, 0x1, PT ;  /* 0x000000010400780c */ /* 0x000fce0003f85070 */
[----:B------:R-:W-:Y:S06]  /*09b0*/  @!P0 BRA `(.L_x_3) ;  /* 0x0000000000b88947 */ /* 0x000fec0003800000 */
[----:B------:R-:W2:Y:S01]  /*09c0*/  I2F.U32.RP R8, R3 ;  /* 0x0000000300087306 */ /* 0x000ea20000209000 */
[----:B-1----:R-:W-:Y:S01]  /*09d0*/  IADD3 R11, PT, PT, RZ, -R3, RZ ;  /* 0x80000003ff0b7210 */ /* 0x002fe20007ffe0ff */
[----:B------:R-:W-:Y:S01]  /*09e0*/  IMAD.MOV.U32 R4, RZ, RZ, RZ ;  /* 0x000000ffff047224 */ /* 0x000fe200078e00ff */
[----:B------:R-:W-:Y:S01]  /*09f0*/  IADD3 R10, PT, PT, R20, 0x1, RZ ;  /* 0x00000001140a7810 */ /* 0x000fe20007ffe0ff */
[----:B------:R-:W1:Y:S04]  /*0a00*/  LDCU UR4, c[0x0][0x388] ;  /* 0x00007100ff0477ac */ /* 0x000e680008000800 */
[----:B--2---:R-:W2:Y:S02]  /*0a10*/  MUFU.RCP R8, R8 ;  /* 0x0000000800087308 */ /* 0x004ea40000001000 */
[----:B--2---:R-:W-:-:S06]  /*0a20*/  VIADD R9, R8, 0xffffffe ;  /* 0x0ffffffe08097836 */ /* 0x004fcc0000000000 */
[----:B------:R-:W2:Y:S02]  /*0a30*/  F2I.FTZ.U32.TRUNC.NTZ R5, R9 ;  /* 0x0000000900057305 */ /* 0x000ea4000021f000 */
[----:B--2---:R-:W-:-:S04]  /*0a40*/  IMAD R11, R11, R5, RZ ;  /* 0x000000050b0b7224 */ /* 0x004fc800078e02ff */
[----:B------:R-:W-:-:S06]  /*0a50*/  IMAD.HI.U32 R5, R5, R11, R4 ;  /* 0x0000000b05057227 */ /* 0x000fcc00078e0004 */
[----:B------:R-:W-:-:S04]  /*0a60*/  IMAD.HI.U32 R4, R5, R20, RZ ;  /* 0x0000001405047227 */ /* 0x000fc800078e00ff */
[----:B------:R-:W-:-:S04]  /*0a70*/  IMAD.HI.U32 R5, R5, R10, RZ ;  /* 0x0000000a05057227 */ /* 0x000fc800078e00ff */
[----:B------:R-:W-:Y:S01]  /*0a80*/  IMAD.MOV R8, RZ, RZ, -R4 ;  /* 0x000000ffff087224 */ /* 0x000fe200078e0a04 */
[----:B------:R-:W-:-:S03]  /*0a90*/  IADD3 R12, PT, PT, -R5, RZ, RZ ;  /* 0x000000ff050c7210 */ /* 0x000fc60007ffe1ff */
[C---:B------:R-:W-:Y:S02]  /*0aa0*/  IMAD R8, R3.reuse, R8, R20 ;  /* 0x0000000803087224 */ /* 0x040fe400078e0214 */
[----:B------:R-:W-:-:S03]  /*0ab0*/  IMAD R12, R3, R12, R10 ;  /* 0x0000000c030c7224 */ /* 0x000fc600078e020a */
[-C--:B------:R-:W-:Y:S02]  /*0ac0*/  ISETP.GE.U32.AND P0, PT, R8, R3.reuse, PT ;  /* 0x000000030800720c */ /* 0x080fe40003f06070 */
[----:B------:R-:W-:-:S11]  /*0ad0*/  ISETP.GE.U32.AND P2, PT, R12, R3, PT ;  /* 0x000000030c00720c */ /* 0x000fd60003f46070 */
[----:B------:R-:W-:Y:S02]  /*0ae0*/  @P0 IMAD.IADD R8, R8, 0x1, -R3 ;  /* 0x0000000108080824 */ /* 0x000fe400078e0a03 */
[----:B------:R-:W-:Y:S01]  /*0af0*/  @P2 IADD3 R12, PT, PT, -R3, R12, RZ ;  /* 0x0000000c030c2210 */ /* 0x000fe20007ffe1ff */
[----:B------:R-:W-:Y:S01]  /*0b00*/  @P0 VIADD R4, R4, 0x1 ;  /* 0x0000000104040836 */ /* 0x000fe20000000000 */
[----:B------:R-:W-:Y:S02]  /*0b10*/  @P2 IADD3 R5, PT, PT, R5, 0x1, RZ ;  /* 0x0000000105052810 */ /* 0x000fe40007ffe0ff */
[-C--:B------:R-:W-:Y:S02]  /*0b20*/  ISETP.GE.U32.AND P1, PT, R8, R3.reuse, PT ;  /* 0x000000030800720c */ /* 0x080fe40003f26070 */
[----:B------:R-:W-:Y:S02]  /*0b30*/  ISETP.GE.U32.AND P3, PT, R12, R3, PT ;  /* 0x000000030c00720c */ /* 0x000fe40003f66070 */
[----:B------:R-:W-:-:S02]  /*0b40*/  ISETP.NE.U32.AND P0, PT, R3, RZ, PT ;  /* 0x000000ff0300720c */ /* 0x000fc40003f05070 */
[----:B------:R-:W-:-:S07]  /*0b50*/  LOP3.LUT R12, RZ, R3, RZ, 0x33, !PT ;  /* 0x00000003ff0c7212 */ /* 0x000fce00078e33ff */
[----:B------:R-:W-:Y:S02]  /*0b60*/  @P1 VIADD R4, R4, 0x1 ;  /* 0x0000000104041836 */ /* 0x000fe40000000000 */
[----:B------:R-:W-:-:S03]  /*0b70*/  @P3 IADD3 R5, PT, PT, R5, 0x1, RZ ;  /* 0x0000000105053810 */ /* 0x000fc60007ffe0ff */
[C---:B------:R-:W-:Y:S02]  /*0b80*/  SEL R4, R12.reuse, R4, !P0 ;  /* 0x000000040c047207 */ /* 0x040fe40004000000 */
[----:B------:R-:W-:-:S03]  /*0b90*/  SEL R12, R12, R5, !P0 ;  /* 0x000000050c0c7207 */ /* 0x000fc60004000000 */
[--C-:B------:R-:W-:Y:S01]  /*0ba0*/  IMAD.MOV R9, RZ, RZ, -R4.reuse ;  /* 0x000000ffff097224 */ /* 0x100fe200078e0a04 */
[----:B------:R-:W-:Y:S01]  /*0bb0*/  IADD3 R13, PT, PT, -R12, RZ, RZ ;  /* 0x000000ff0c0d7210 */ /* 0x000fe20007ffe1ff */
[C---:B------:R-:W-:Y:S01]  /*0bc0*/  IMAD.IADD R8, R17.reuse, 0x1, R4 ;  /* 0x0000000111087824 */ /* 0x040fe200078e0204 */
[----:B------:R-:W-:Y:S01]  /*0bd0*/  IADD3 R12, PT, PT, R17, R12, RZ ;  /* 0x0000000c110c7210 */ /* 0x000fe20007ffe0ff */
[C---:B------:R-:W-:Y:S01]  /*0be0*/  IMAD R9, R3.reuse, R9, R20 ;  /* 0x0000000903097224 */ /* 0x040fe200078e0214 */
[----:B------:R-:W2:Y:S01]  /*0bf0*/  LDC.64 R4, c[0x0][0x380] ;  /* 0x0000e000ff047b82 */ /* 0x000ea20000000a00 */
[----:B------:R-:W-:Y:S02]  /*0c00*/  IMAD R13, R3, R13, R10 ;  /* 0x0000000d030d7224 */ /* 0x000fe400078e020a */
[----:B------:R-:W-:-:S03]  /*0c10*/  IMAD.IADD R9, R16, 0x1, R9 ;  /* 0x0000000110097824 */ /* 0x000fc600078e0209 */
[----:B------:R-:W-:-:S03]  /*0c20*/  IADD3 R13, PT, PT, R16, R13, RZ ;  /* 0x0000000d100d7210 */ /* 0x000fc60007ffe0ff */
[----:B-1----:R-:W5:Y:S03]  /*0c30*/  SULD.D.BA.2D.STRONG.SM.TRAP R9, [R8], UR4 ;  /* 0x70ff040008097f99 */ /* 0x002f6600081ea900 */
[----:B------:R-:W5:Y:S01]  /*0c40*/  SULD.D.BA.2D.STRONG.SM.TRAP R13, [R12], UR4 ;  /* 0x70ff04000c0d7f99 */ /* 0x000f6200081ea900 */
[----:B------:R-:W-:Y:S01]  /*0c50*/  IMAD.IADD R11, R18, 0x1, R20 ;  /* 0x00000001120b7824 */ /* 0x000fe200078e0214 */
[----:B------:R-:W-:-:S03]  /*0c60*/  IADD3 R20, PT, PT, R20, 0x2, RZ ;  /* 0x0000000214147810 */ /* 0x000fc60007ffe0ff */
[----:B--2---:R-:W-:-:S05]  /*0c70*/  IMAD.WIDE R4, R11, 0x4, R4 ;  /* 0x000000040b047825 */ /* 0x004fca00078e0204 */
[----:B0----5:R2:W-:Y:S04]  /*0c80*/  STG.E desc[UR10][R4.64], R9 ;  /* 0x0000000904007986 */ /* 0x0215e8000c10190a */
[----:B------:R2:W-:Y:S02]  /*0c90*/  STG.E desc[UR10][R4.64+0x4], R13 ;  /* 0x0000040d04007986 */ /* 0x0005e4000c10190a */
.L_x_3:
[----:B------:R-:W-:Y:S05]  /*0ca0*/  @P4 BRA `(.L_x_0) ;  /* 0x0000000000704947 */ /* 0x000fea0003800000 */
[----:B-12---:R-:W1:Y:S01]  /*0cb0*/  I2F.U32.RP R9, R3 ;  /* 0x0000000300097306 */ /* 0x006e620000209000 */
[----:B------:R-:W-:Y:S01]  /*0cc0*/  IADD3 R11, PT, PT, RZ, -R3, RZ ;  /* 0x80000003ff0b7210 */ /* 0x000fe20007ffe0ff */
[----:B------:R-:W-:Y:S01]  /*0cd0*/  IMAD.MOV.U32 R4, RZ, RZ, RZ ;  /* 0x000000ffff047224 */ /* 0x000fe200078e00ff */
[----:B------:R-:W-:Y:S01]  /*0ce0*/  ISETP.NE.U32.AND P2, PT, R3, RZ, PT ;  /* 0x000000ff0300720c */ /* 0x000fe20003f45070 */
[----:B------:R-:W2:Y:S04]  /*0cf0*/  LDCU UR4, c[0x0][0x388] ;  /* 0x00007100ff0477ac */ /* 0x000ea80008000800 */
[----:B-1----:R-:W1:Y:S02]  /*0d00*/  MUFU.RCP R9, R9 ;  /* 0x0000000900097308 */ /* 0x002e640000001000 */
[----:B-1----:R-:W-:-:S06]  /*0d10*/  VIADD R5, R9, 0xffffffe ;  /* 0x0ffffffe09057836 */ /* 0x002fcc0000000000 */
[----:B------:R-:W1:Y:S02]  /*0d20*/  F2I.FTZ.U32.TRUNC.NTZ R5, R5 ;  /* 0x0000000500057305 */ /* 0x000e64000021f000 */
[----:B-1----:R-:W-:-:S04]  /*0d30*/  IMAD R11, R11, R5, RZ ;  /* 0x000000050b0b7224 */ /* 0x002fc800078e02ff */
[----:B------:R-:W-:-:S06]  /*0d40*/  IMAD.HI.U32 R11, R5, R11, R4 ;  /* 0x0000000b050b7227 */ /* 0x000fcc00078e0004 */
[----:B------:R-:W-:-:S05]  /*0d50*/  IMAD.HI.U32 R4, R11, R20, RZ ;  /* 0x000000140b047227 */ /* 0x000fca00078e00ff */
[----:B------:R-:W-:-:S05]  /*0d60*/  IADD3 R8, PT, PT, -R4, RZ, RZ ;  /* 0x000000ff04087210 */ /* 0x000fca0007ffe1ff */
[----:B------:R-:W-:-:S05]  /*0d70*/  IMAD R8, R3, R8, R20 ;  /* 0x0000000803087224 */ /* 0x000fca00078e0214 */
[----:B------:R-:W-:-:S13]  /*0d80*/  ISETP.GE.U32.AND P0, PT, R8, R3, PT ;  /* 0x000000030800720c */ /* 0x000fda0003f06070 */
[----:B------:R-:W-:Y:S01]  /*0d90*/  @P0 IMAD.IADD R8, R8, 0x1, -R3 ;  /* 0x0000000108080824 */ /* 0x000fe200078e0a03 */
[----:B------:R-:W-:-:S04]  /*0da0*/  @P0 IADD3 R4, PT, PT, R4, 0x1, RZ ;  /* 0x0000000104040810 */ /* 0x000fc80007ffe0ff */
[----:B------:R-:W-:-:S13]  /*0db0*/  ISETP.GE.U32.AND P1, PT, R8, R3, PT ;  /* 0x000000030800720c */ /* 0x000fda0003f26070 */
[----:B------:R-:W-:Y:S01]  /*0dc0*/  @P1 VIADD R4, R4, 0x1 ;  /* 0x0000000104041836 */ /* 0x000fe20000000000 */
[----:B------:R-:W-:-:S04]  /*0dd0*/  @!P2 LOP3.LUT R4, RZ, R3, RZ, 0x33, !PT ;  /* 0x00000003ff04a212 */ /* 0x000fc800078e33ff */
[----:B------:R-:W-:Y:S01]  /*0de0*/  IADD3 R9, PT, PT, -R4, RZ, RZ ;  /* 0x000000ff04097210 */ /* 0x000fe20007ffe1ff */
[----:B------:R-:W-:Y:S02]  /*0df0*/  IMAD.IADD R8, R17, 0x1, R4 ;  /* 0x0000000111087824 */ /* 0x000fe400078e0204 */
[----:B------:R-:W1:Y:S02]  /*0e00*/  LDC.64 R4, c[0x0][0x380] ;  /* 0x0000e000ff047b82 */ /* 0x000e640000000a00 */
[----:B------:R-:W-:-:S05]  /*0e10*/  IMAD R9, R3, R9, R20 ;  /* 0x0000000903097224 */ /* 0x000fca00078e0214 */
[----:B------:R-:W-:-:S06]  /*0e20*/  IADD3 R9, PT, PT, R16, R9, RZ ;  /* 0x0000000910097210 */ /* 0x000fcc0007ffe0ff */
[----:B--2---:R-:W5:Y:S01]  /*0e30*/  SULD.D.BA.2D.STRONG.SM.TRAP R9, [R8], UR4 ;  /* 0x70ff040008097f99 */ /* 0x004f6200081ea900 */
[----:B------:R-:W-:-:S04]  /*0e40*/  IMAD.IADD R11, R18, 0x1, R20 ;  /* 0x00000001120b7824 */ /* 0x000fc800078e0214 */
[----:B-1----:R-:W-:-:S05]  /*0e50*/  IMAD.WIDE R4, R11, 0x4, R4 ;  /* 0x000000040b047825 */ /* 0x002fca00078e0204 */
[----:B0----5:R3:W-:Y:S02]  /*0e60*/  STG.E desc[UR10][R4.64], R9 ;  /* 0x0000000904007986 */ /* 0x0217e4000c10190a */
.L_x_0:
[----:B------:R-:W-:Y:S01]  /*0e70*/  MOV R8, 0x0 ;  /* 0x0000000000087802 */ /* 0x000fe20000000f00 */
[----:B------:R4:W-:Y:S01]  /*0e80*/  STL.64 [R1], R2 ;  /* 0x0000000201007387 */ /* 0x0009e20000100a00 */
[----:B------:R-:W0:Y:S03]  /*0e90*/  LDCU.64 UR4, c[0x4][0x10] ;  /* 0x01000200ff0477ac */ /* 0x000e260008000a00 */
[----:B------:R4:W-:Y:S01]  /*0ea0*/  STL [R1+0x8], R0 ;  /* 0x0000080001007387 */ /* 0x0009e20000100800 */
[----:B-123--:R-:W1:Y:S01]  /*0eb0*/  LDC.64 R8, c[0x4][R8] ;  /* 0x0100000008087b82 */ /* 0x00ee620000000a00 */
[----:B0-----:R-:W-:Y:S01]  /*0ec0*/  MOV R4, UR4 ;  /* 0x0000000400047c02 */ /* 0x001fe20008000f00 */
[----:B----4-:R-:W-:-:S07]  /*0ed0*/  IMAD.U32 R5, RZ, RZ, UR5 ;  /* 0x00000005ff057e24 */ /* 0x010fce000f8e00ff */
[----:B------:R-:W-:-:S07]  /*0ee0*/  LEPC R20, `(.L_x_4) ;  /* 0x000000001014794e */ /* 0x000fce0000000000 */
[----:B-1----:R-:W-:Y:S05]  /*0ef0*/  CALL.ABS.NOINC R8 ;  /* 0x0000000008007343 */ /* 0x002fea0003c00000 */
.L_x_4:
[----:B------:R-:W-:Y:S05]  /*0f00*/  EXIT ;  /* 0x000000000000794d */ /* 0x000fea0003800000 */
.L_x_5:
[----:B------:R-:W-:-:S00]  /*0f10*/  BRA `(.L_x_5) ;  /* 0xfffffffc00fc7947 */ /* 0x000fc0000383ffff */
[----:B------:R-:W-:-:S00]  /*0f20*/  NOP ;  /* 0x0000000000007918 */ /* 0x000fc00000000000 */
        /* <DEDUP_REMOVED lines=13> */
.L_x_190:


//--------------------- .text._Z4bluePfS_m        --------------------------
	.section	.text._Z4bluePfS_m,"ax",@progbits
	.align	128
        .global         _Z4bluePfS_m
        .type           _Z4bluePfS_m,@function
        .size           _Z4bluePfS_m,(.L_x_183 - _Z4bluePfS_m)
        .other          _Z4bluePfS_m,@"STO_CUDA_ENTRY STV_DEFAULT"
_Z4bluePfS_m:
.text._Z4bluePfS_m:
[----:B------:R-:W0:Y:S01]  /*0000*/  LDC R1, c[0x0][0x37c] ;  /* 0x0000df00ff017b82 */ /* 0x000e220000000800 */
[----:B------:R-:W1:Y:S01]  /*0010*/  LDCU UR8, c[0x0][0x394] ;  /* 0x00007280ff0877ac */ /* 0x000e620008000800 */
[----:B0-----:R-:W-:Y:S01]  /*0020*/  VIADD R1, R1, 0xfffffff8 ;  /* 0xfffffff801017836 */ /* 0x001fe20000000000 */
[----:B------:R-:W0:Y:S01]  /*0030*/  LDCU UR5, c[0x0][0x2f8] ;  /* 0x00005f00ff0577ac */ /* 0x000e220008000800 */
[----:B------:R-:W2:Y:S01]  /*0040*/  LDCU UR6, c[0x0][0x2fc] ;  /* 0x00005f80ff0677ac */ /* 0x000ea20008000800 */
[----:B------:R-:W3:Y:S01]  /*0050*/  LDCU UR4, c[0x0][0x370] ;  /* 0x00006e00ff0477ac */ /* 0x000ee20008000800 */
[----:B------:R-:W3:Y:S01]  /*0060*/  LDCU UR7, c[0x0][0x360] ;  /* 0x00006c00ff0777ac */ /* 0x000ee20008000800 */
[----:B-1----:R-:W-:Y:S01]  /*0070*/  UISETP.NE.U32.AND UP0, UPT, UR8, URZ, UPT ;  /* 0x000000ff0800728c */ /* 0x002fe2000bf05070 */
[----:B0-----:R-:W-:Y:S01]  /*0080*/  IADD3 R6, P0, PT, R1, UR5, RZ ;  /* 0x0000000501067c10 */ /* 0x001fe2000ff1e0ff */
[----:B------:R-:W0:Y:S04]  /*0090*/  LDCU.64 UR36, c[0x0][0x358] ;  /* 0x00006b00ff2477ac */ /* 0x000e280008000a00 */
[----:B--2---:R-:W-:Y:S01]  /*00a0*/  IMAD.X R7, RZ, RZ, UR6, P0 ;  /* 0x00000006ff077e24 */ /* 0x004fe200080e06ff */
[----:B---3--:R-:W-:-:S02]  /*00b0*/  UIMAD UR4, UR4, UR7, URZ ;  /* 0x00000007040472a4 */ /* 0x008fc4000f8e02ff */
[----:B------:R-:W-:Y:S10]  /*00c0*/  BRA.U UP0, `(.L_x_6) ;  /* 0x0000000100507547 */ /* 0x000ff4000b800000 */
[----:B------:R-:W1:Y:S01]  /*00d0*/  I2F.U32.RP R0, UR4 ;  /* 0x0000000400007d06 */ /* 0x000e620008209000 */
[----:B------:R-:W2:Y:S01]  /*00e0*/  LDC R4, c[0x0][0x390] ;  /* 0x0000e400ff047b82 */ /* 0x000ea20000000800 */
[----:B------:R-:W-:Y:S01]  /*00f0*/  IMAD R5, RZ, RZ, -UR4 ;  /* 0x80000004ff057e24 */ /* 0x000fe2000f8e02ff */
[----:B------:R-:W-:-:S05]  /*0100*/  ISETP.NE.U32.AND P2, PT, RZ, UR4, PT ;  /* 0x00000004ff007c0c */ /* 0x000fca000bf45070 */
[----:B-1----:R-:W1:Y:S02]  /*0110*/  MUFU.RCP R0, R0 ;  /* 0x0000000000007308 */ /* 0x002e640000001000 */
[----:B-1----:R-:W-:-:S06]  /*0120*/  IADD3 R2, PT, PT, R0, 0xffffffe, RZ ;  /* 0x0ffffffe00027810 */ /* 0x002fcc0007ffe0ff */
[----:B------:R1:W3:Y:S02]  /*0130*/  F2I.FTZ.U32.TRUNC.NTZ R3, R2 ;  /* 0x0000000200037305 */ /* 0x0002e4000021f000 */
[----:B-1----:R-:W-:Y:S02]  /*0140*/  HFMA2 R2, -RZ, RZ, 0, 0 ;  /* 0x00000000ff027431 */ /* 0x002fe400000001ff */
[----:B---3--:R-:W-:-:S04]  /*0150*/  IMAD R5, R5, R3, RZ ;  /* 0x0000000305057224 */ /* 0x008fc800078e02ff */
[----:B------:R-:W-:-:S06]  /*0160*/  IMAD.HI.U32 R3, R3, R5, R2 ;  /* 0x0000000503037227 */ /* 0x000fcc00078e0002 */
[----:B--2---:R-:W-:-:S04]  /*0170*/  IMAD.HI.U32 R16, R3, R4, RZ ;  /* 0x0000000403107227 */ /* 0x004fc800078e00ff */
[----:B------:R-:W-:-:S04]  /*0180*/  IMAD.MOV R3, RZ, RZ, -R16 ;  /* 0x000000ffff037224 */ /* 0x000fc800078e0a10 */
[----:B------:R-:W-:-:S05]  /*0190*/  IMAD R0, R3, UR4, R4 ;  /* 0x0000000403007c24 */ /* 0x000fca000f8e0204 */
[----:B------:R-:W-:-:S13]  /*01a0*/  ISETP.GE.U32.AND P0, PT, R0, UR4, PT ;  /* 0x0000000400007c0c */ /* 0x000fda000bf06070 */
[----:B------:R-:W-:Y:S01]  /*01b0*/  @P0 IADD3 R0, PT, PT, R0, -UR4, RZ ;  /* 0x8000000400000c10 */ /* 0x000fe2000fffe0ff */
[----:B------:R-:W-:-:S03]  /*01c0*/  @P0 VIADD R16, R16, 0x1 ;  /* 0x0000000110100836 */ /* 0x000fc60000000000 */
[----:B------:R-:W-:-:S13]  /*01d0*/  ISETP.GE.U32.AND P1, PT, R0, UR4, PT ;  /* 0x0000000400007c0c */ /* 0x000fda000bf26070 */
[----:B------:R-:W-:Y:S02]  /*01e0*/  @P1 IADD3 R16, PT, PT, R16, 0x1, RZ ;  /* 0x0000000110101810 */ /* 0x000fe40007ffe0ff */
[----:B------:R-:W-:Y:S01]  /*01f0*/  @!P2 LOP3.LUT R16, RZ, UR4, RZ, 0x33, !PT ;  /* 0x00000004ff10ac12 */ /* 0x000fe2000f8e33ff */
[----:B------:R-:W-:Y:S06]  /*0200*/  BRA `(.L_x_7) ;  /* 0x0000000000087947 */ /* 0x000fec0003800000 */
.L_x_6:
[----:B------:R-:W-:-:S07]  /*0210*/  MOV R0, 0x230 ;  /* 0x0000023000007802 */ /* 0x000fce0000000f00 */
[----:B0-----:R-:W-:Y:S05]  /*0220*/  CALL.REL.NOINC `($__internal_0_$__cuda_sm20_div_u64) ;  /* 0x0000000000e47944 */ /* 0x001fea0003c00000 */
.L_x_7:
[----:B------:R-:W1:Y:S01]  /*0230*/  S2R R3, SR_CTAID.X ;  /* 0x0000000000037919 */ /* 0x000e620000002500 */
[----:B------:R-:W-:Y:S01]  /*0240*/  MOV R8, 0x0 ;  /* 0x0000000000087802 */ /* 0x000fe20000000f00 */
[----:B------:R-:W2:Y:S01]  /*0250*/  LDCU.64 UR4, c[0x4][0x8] ;  /* 0x01000100ff0477ac */ /* 0x000ea20008000a00 */
[----:B------:R-:W1:Y:S04]  /*0260*/  S2R R0, SR_TID.X ;  /* 0x0000000000007919 */ /* 0x000e680000002100 */
[----:B------:R-:W3:Y:S01]  /*0270*/  LDC.64 R8, c[0x4][R8] ;  /* 0x0100000008087b82 */ /* 0x000ee20000000a00 */
[----:B------:R4:W-:Y:S01]  /*0280*/  STL [R1], R16 ;  /* 0x0000001001007387 */ /* 0x0009e20000100800 */
[----:B--2---:R-:W-:Y:S01]  /*0290*/  IMAD.U32 R4, RZ, RZ, UR4 ;  /* 0x00000004ff047e24 */ /* 0x004fe2000f8e00ff */
[----:B------:R-:W-:Y:S01]  /*02a0*/  MOV R5, UR5 ;  /* 0x0000000500057c02 */ /* 0x000fe20008000f00 */
[----:B-1----:R-:W-:-:S04]  /*02b0*/  IMAD R3, R3, UR7, R0 ;  /* 0x0000000703037c24 */ /* 0x002fc8000f8e0200 */
[----:B----4-:R-:W-:-:S07]  /*02c0*/  IMAD R2, R3, R16, RZ ;  /* 0x0000001003027224 */ /* 0x010fce00078e02ff */
[----:B------:R-:W-:-:S07]  /*02d0*/  LEPC R20, `(.L_x_8) ;  /* 0x000000001014794e */ /* 0x000fce0000000000 */
[----:B0--3--:R-:W-:Y:S05]  /*02e0*/  CALL.ABS.NOINC R8 ;  /* 0x0000000008007343 */ /* 0x009fea0003c00000 */
.L_x_8:
[----:B------:R-:W-:-:S13]  /*02f0*/  ISETP.GE.AND P0, PT, R16, 0x1, PT ;  /* 0x000000011000780c */ /* 0x000fda0003f06270 */
[----:B------:R-:W-:Y:S05]  /*0300*/  @!P0 EXIT ;  /* 0x000000000000894d */ /* 0x000fea0003800000 */
[C---:B------:R-:W-:Y:S01]  /*0310*/  ISETP.GE.U32.AND P0, PT, R16.reuse, 0x4, PT ;  /* 0x000000041000780c */ /* 0x040fe20003f06070 */
[----:B------:R-:W-:Y:S01]  /*0320*/  IMAD.MOV.U32 R3, RZ, RZ, RZ ;  /* 0x000000ffff037224 */ /* 0x000fe200078e00ff */
[----:B------:R-:W-:-:S04]  /*0330*/  LOP3.LUT R12, R16, 0x3, RZ, 0xc0, !PT ;  /* 0x00000003100c7812 */ /* 0x000fc800078ec0ff */
[----:B------:R-:W-:-:S07]  /*0340*/  ISETP.NE.AND P1, PT, R12, RZ, PT ;  /* 0x000000ff0c00720c */ /* 0x000fce0003f25270 */
[----:B------:R-:W-:Y:S06]  /*0350*/  @!P0 BRA `(.L_x_9) ;  /* 0x00000000005c8947 */ /* 0x000fec0003800000 */
[----:B------:R-:W-:Y:S01]  /*0360*/  LOP3.LUT R3, R16, 0x7ffffffc, RZ, 0xc0, !PT ;  /* 0x7ffffffc10037812 */ /* 0x000fe200078ec0ff */
[----:B------:R-:W-:Y:S01]  /*0370*/  BSSY.RECONVERGENT B0, `(.L_x_9) ;  /* 0x0000015000007945 */ /* 0x000fe20003800200 */
[----:B------:R-:W-:-:S03]  /*0380*/  MOV R9, RZ ;  /* 0x000000ff00097202 */ /* 0x000fc60000000f00 */
[----:B------:R-:W-:-:S07]  /*0390*/  IMAD.MOV R0, RZ, RZ, -R3 ;  /* 0x000000ffff007224 */ /* 0x000fce00078e0a03 */
.L_x_10:
[----:B0-----:R-:W0:Y:S01]  /*03a0*/  LDC.64 R4, c[0x0][0x388] ;  /* 0x0000e200ff047b82 */ /* 0x001e220000000a00 */
[----:B------:R-:W-:-:S05]  /*03b0*/  IADD3 R11, PT, PT, R2, R9, RZ ;  /* 0x00000009020b7210 */ /* 0x000fca0007ffe0ff */
[----:B------:R-:W-:-:S04]  /*03c0*/  IMAD R7, R11, 0x3, RZ ;  /* 0x000000030b077824 */ /* 0x000fc800078e02ff */
[----:B0-----:R-:W-:Y:S02]  /*03d0*/  IMAD.WIDE R4, R7, 0x4, R4 ;  /* 0x0000000407047825 */ /* 0x001fe400078e0204 */
[----:B------:R-:W0:Y:S03]  /*03e0*/  LDC.64 R6, c[0x0][0x380] ;  /* 0x0000e000ff067b82 */ /* 0x000e260000000a00 */
[----:B------:R-:W2:Y:S01]  /*03f0*/  LDG.E R13, desc[UR36][R4.64+0x8] ;  /* 0x00000824040d7981 */ /* 0x000ea2000c1e1900 */
[----:B0-----:R-:W-:-:S05]  /*0400*/  IMAD.WIDE R6, R11, 0x4, R6 ;  /* 0x000000040b067825 */ /* 0x001fca00078e0206 */
[----:B--2---:R0:W-:Y:S04]  /*0410*/  STG.E desc[UR36][R6.64], R13 ;  /* 0x0000000d06007986 */ /* 0x0041e8000c101924 */
[----:B------:R-:W2:Y:S04]  /*0420*/  LDG.E R11, desc[UR36][R4.64+0x14] ;  /* 0x00001424040b7981 */ /* 0x000ea8000c1e1900 */
[----:B--2---:R0:W-:Y:S04]  /*0430*/  STG.E desc[UR36][R6.64+0x4], R11 ;  /* 0x0000040b06007986 */ /* 0x0041e8000c101924 */
[----:B------:R-:W2:Y:S04]  /*0440*/  LDG.E R15, desc[UR36][R4.64+0x20] ;  /* 0x00002024040f7981 */ /* 0x000ea8000c1e1900 */
[----:B--2---:R0:W-:Y:S04]  /*0450*/  STG.E desc[UR36][R6.64+0x8], R15 ;  /* 0x0000080f06007986 */ /* 0x0041e8000c101924 */
[----:B------:R-:W2:Y:S01]  /*0460*/  LDG.E R17, desc[UR36][R4.64+0x2c] ;  /* 0x00002c2404117981 */ /* 0x000ea2000c1e1900 */
[----:B------:R-:W-:Y:S01]  /*0470*/  VIADD R0, R0, 0x4 ;  /* 0x0000000400007836 */ /* 0x000fe20000000000 */
[----:B------:R-:W-:-:S04]  /*0480*/  IADD3 R9, PT, PT, R9, 0x4, RZ ;  /* 0x0000000409097810 */ /* 0x000fc80007ffe0ff */
[----:B------:R-:W-:Y:S01]  /*0490*/  ISETP.NE.AND P0, PT, R0, RZ, PT ;  /* 0x000000ff0000720c */ /* 0x000fe20003f05270 */
[----:B--2---:R0:W-:-:S12]  /*04a0*/  STG.E desc[UR36][R6.64+0xc], R17 ;  /* 0x00000c1106007986 */ /* 0x0041d8000c101924 */
[----:B------:R-:W-:Y:S05]  /*04b0*/  @P0 BRA `(.L_x_10) ;  /* 0xfffffffc00b80947 */ /* 0x000fea000383ffff */
[----:B------:R-:W-:Y:S05]  /*04c0*/  BSYNC.RECONVERGENT B0 ;  /* 0x0000000000007941 */ /* 0x000fea0003800200 */
.L_x_9:
[----:B------:R-:W-:Y:S05]  /*04d0*/  @!P1 EXIT ;  /* 0x000000000000994d */ /* 0x000fea0003800000 */
[----:B0-----:R-:W0:Y:S01]  /*04e0*/  LDC.64 R10, c[0x0][0x380] ;  /* 0x0000e000ff0a7b82 */ /* 0x001e220000000a00 */
[----:B------:R-:W-:-:S07]  /*04f0*/  IMAD.MOV R0, RZ, RZ, -R12 ;  /* 0x000000ffff007224 */ /* 0x000fce00078e0a0c */
[----:B------:R-:W1:Y:S02]  /*0500*/  LDC.64 R8, c[0x0][0x388] ;  /* 0x0000e200ff087b82 */ /* 0x000e640000000a00 */
.L_x_11:
[----:B--2---:R-:W-:-:S05]  /*0510*/  IADD3 R7, PT, PT, R2, R3, RZ ;  /* 0x0000000302077210 */ /* 0x004fca0007ffe0ff */
[----:B------:R-:W-:-:S04]  /*0520*/  IMAD R5, R7, 0x3, RZ ;  /* 0x0000000307057824 */ /* 0x000fc800078e02ff */
[----:B-1----:R-:W-:-:S06]  /*0530*/  IMAD.WIDE R4, R5, 0x4, R8 ;  /* 0x0000000405047825 */ /* 0x002fcc00078e0208 */
[----:B------:R-:W2:Y:S01]  /*0540*/  LDG.E R5, desc[UR36][R4.64+0x8] ;  /* 0x0000082404057981 */ /* 0x000ea2000c1e1900 */
[----:B0-----:R-:W-:Y:S01]  /*0550*/  IMAD.WIDE R6, R7, 0x4, R10 ;  /* 0x0000000407067825 */ /* 0x001fe200078e020a */
[----:B------:R-:W-:-:S03]  /*0560*/  IADD3 R3, PT, PT, R3, 0x1, RZ ;  /* 0x0000000103037810 */ /* 0x000fc60007ffe0ff */
[----:B------:R-:W-:-:S05]  /*0570*/  VIADD R0, R0, 0x1 ;  /* 0x0000000100007836 */ /* 0x000fca0000000000 */
[----:B------:R-:W-:Y:S01]  /*0580*/  ISETP.NE.AND P0, PT, R0, RZ, PT ;  /* 0x000000ff0000720c */ /* 0x000fe20003f05270 */
[----:B--2---:R2:W-:-:S12]  /*0590*/  STG.E desc[UR36][R6.64], R5 ;  /* 0x0000000506007986 */ /* 0x0045d8000c101924 */
[----:B------:R-:W-:Y:S05]  /*05a0*/  @P0 BRA `(.L_x_11) ;  /* 0xfffffffc00d80947 */ /* 0x000fea000383ffff */
[----:B------:R-:W-:Y:S05]  /*05b0*/  EXIT ;  /* 0x000000000000794d */ /* 0x000fea0003800000 */
        .weak           $__internal_0_$__cuda_sm20_div_u64
        .type           $__internal_0_$__cuda_sm20_div_u64,@function
        .size           $__internal_0_$__cuda_sm20_div_u64,(.L_x_183 - $__internal_0_$__cuda_sm20_div_u64)
$__internal_0_$__cuda_sm20_div_u64:
[----:B------:R-:W-:Y:S02]  /*05c0*/  UMOV UR5, URZ ;  /* 0x000000ff00057c82 */ /* 0x000fe40008000000 */
[----:B------:R-:W0:Y:S08]  /*05d0*/  I2F.U64.RP R8, UR4 ;  /* 0x0000000400087d12 */ /* 0x000e300008309000 */
[----:B0-----:R-:W0:Y:S02]  /*05e0*/  MUFU.RCP R8, R8 ;  /* 0x0000000800087308 */ /* 0x001e240000001000 */
[----:B0-----:R-:W-:-:S06]  /*05f0*/  VIADD R2, R8, 0x1ffffffe ;  /* 0x1ffffffe08027836 */ /* 0x001fcc0000000000 */
[----:B------:R-:W0:Y:S02]  /*0600*/  F2I.U64.TRUNC R2, R2 ;  /* 0x0000000200027311 */ /* 0x000e24000020d800 */
[----:B0-----:R-:W-:-:S04]  /*0610*/  IMAD.WIDE.U32 R4, R2, UR4, RZ ;  /* 0x0000000402047c25 */ /* 0x001fc8000f8e00ff */
[----:B------:R-:W-:Y:S01]  /*0620*/  IMAD R5, R3, UR4, R5 ;  /* 0x0000000403057c24 */ /* 0x000fe2000f8e0205 */
[----:B------:R-:W-:-:S04]  /*0630*/  IADD3 R9, P0, PT, RZ, -R4, RZ ;  /* 0x80000004ff097210 */ /* 0x000fc80007f1e0ff */
[----:B------:R-:W-:Y:S01]  /*0640*/  IADD3.X R11, PT, PT, RZ, ~R5, RZ, P0, !PT ;  /* 0x80000005ff0b7210 */ /* 0x000fe200007fe4ff */
[----:B------:R-:W-:-:S04]  /*0650*/  IMAD.HI.U32 R4, R2, R9, RZ ;  /* 0x0000000902047227 */ /* 0x000fc800078e00ff */
[----:B------:R-:W-:Y:S02]  /*0660*/  IMAD.MOV.U32 R5, RZ, RZ, R2 ;  /* 0x000000ffff057224 */ /* 0x000fe400078e0002 */
[-C--:B------:R-:W-:Y:S02]  /*0670*/  IMAD R13, R3, R11.reuse, RZ ;  /* 0x0000000b030d7224 */ /* 0x080fe400078e02ff */
[----:B------:R-:W-:-:S04]  /*0680*/  IMAD.WIDE.U32 R4, P0, R2, R11, R4 ;  /* 0x0000000b02047225 */ /* 0x000fc80007800004 */
[----:B------:R-:W-:-:S04]  /*0690*/  IMAD.HI.U32 R11, R3, R11, RZ ;  /* 0x0000000b030b7227 */ /* 0x000fc800078e00ff */
[----:B------:R-:W-:-:S05]  /*06a0*/  IMAD.HI.U32 R4, P1, R3, R9, R4 ;  /* 0x0000000903047227 */ /* 0x000fca0007820004 */
[----:B------:R-:W-:Y:S02]  /*06b0*/  IADD3 R5, P2, PT, R13, R4, RZ ;  /* 0x000000040d057210 */ /* 0x000fe40007f5e0ff */
[----:B------:R-:W-:-:S03]  /*06c0*/  IADD3.X R4, PT, PT, R11, R3, RZ, P0, !PT ;  /* 0x000000030b047210 */ /* 0x000fc600007fe4ff */
[----:B------:R-:W-:Y:S01]  /*06d0*/  IMAD.WIDE.U32 R2, R5, UR4, RZ ;  /* 0x0000000405027c25 */ /* 0x000fe2000f8e00ff */
[----:B------:R-:W-:Y:S02]  /*06e0*/  IADD3.X R9, PT, PT, RZ, RZ, R4, P2, P1 ;  /* 0x000000ffff097210 */ /* 0x000fe400017e2404 */
[----:B------:R-:W-:-:S03]  /*06f0*/  IADD3 R11, P0, PT, RZ, -R2, RZ ;  /* 0x80000002ff0b7210 */ /* 0x000fc60007f1e0ff */
[----:B------:R-:W-:Y:S02]  /*0700*/  IMAD R8, R9, UR4, R3 ;  /* 0x0000000409087c24 */ /* 0x000fe4000f8e0203 */
[----:B------:R-:W0:Y:S01]  /*0710*/  LDC.64 R2, c[0x0][0x390] ;  /* 0x0000e400ff027b82 */ /* 0x000e220000000a00 */
[----:B------:R-:W-:-:S04]  /*0720*/  IMAD.HI.U32 R4, R5, R11, RZ ;  /* 0x0000000b05047227 */ /* 0x000fc800078e00ff */
[----:B------:R-:W-:-:S04]  /*0730*/  IMAD.X R8, RZ, RZ, ~R8, P0 ;  /* 0x000000ffff087224 */ /* 0x000fc800000e0e08 */
[----:B------:R-:W-:-:S04]  /*0740*/  IMAD.WIDE.U32 R4, P0, R5, R8, R4 ;  /* 0x0000000805047225 */ /* 0x000fc80007800004 */
[C---:B------:R-:W-:Y:S02]  /*0750*/  IMAD R13, R9.reuse, R8, RZ ;  /* 0x00000008090d7224 */ /* 0x040fe400078e02ff */
[----:B------:R-:W-:-:S04]  /*0760*/  IMAD.HI.U32 R4, P1, R9, R11, R4 ;  /* 0x0000000b09047227 */ /* 0x000fc80007820004 */
[----:B------:R-:W-:Y:S01]  /*0770*/  IMAD.HI.U32 R8, R9, R8, RZ ;  /* 0x0000000809087227 */ /* 0x000fe200078e00ff */
[----:B------:R-:W-:-:S03]  /*0780*/  IADD3 R11, P2, PT, R13, R4, RZ ;  /* 0x000000040d0b7210 */ /* 0x000fc60007f5e0ff */
[----:B------:R-:W-:Y:S01]  /*0790*/  IMAD.MOV.U32 R5, RZ, RZ, RZ ;  /* 0x000000ffff057224 */ /* 0x000fe200078e00ff */
[----:B------:R-:W-:Y:S01]  /*07a0*/  IADD3.X R9, PT, PT, R8, R9, RZ, P0, !PT ;  /* 0x0000000908097210 */ /* 0x000fe200007fe4ff */
[----:B0-----:R-:W-:-:S03]  /*07b0*/  IMAD.HI.U32 R4, R11, R2, RZ ;  /* 0x000000020b047227 */ /* 0x001fc600078e00ff */
[----:B------:R-:W-:Y:S01]  /*07c0*/  IADD3.X R9, PT, PT, RZ, RZ, R9, P2, P1 ;  /* 0x000000ffff097210 */ /* 0x000fe200017e2409 */
[----:B------:R-:W-:-:S04]  /*07d0*/  IMAD.WIDE.U32 R4, R11, R3, R4 ;  /* 0x000000030b047225 */ /* 0x000fc800078e0004 */
[C---:B------:R-:W-:Y:S02]  /*07e0*/  IMAD R11, R9.reuse, R3, RZ ;  /* 0x00000003090b7224 */ /* 0x040fe400078e02ff */
[----:B------:R-:W-:-:S04]  /*07f0*/  IMAD.HI.U32 R4, P0, R9, R2, R4 ;  /* 0x0000000209047227 */ /* 0x000fc80007800004 */
[----:B------:R-:W-:Y:S01]  /*0800*/  IMAD.HI.U32 R9, R9, R3, RZ ;  /* 0x0000000309097227 */ /* 0x000fe200078e00ff */
[----:B------:R-:W-:-:S04]  /*0810*/  IADD3 R8, P1, PT, R11, R4, RZ ;  /* 0x000000040b087210 */ /* 0x000fc80007f3e0ff */
[----:B------:R-:W-:-:S05]  /*0820*/  IADD3.X R4, PT, PT, R9, RZ, RZ, P0, !PT ;  /* 0x000000ff09047210 */ /* 0x000fca00007fe4ff */
[----:B------:R-:W-:Y:S02]  /*0830*/  IMAD.X R9, RZ, RZ, R4, P1 ;  /* 0x000000ffff097224 */ /* 0x000fe400008e0604 */
[----:B------:R-:W-:-:S04]  /*0840*/  IMAD.WIDE.U32 R4, R8, UR4, RZ ;  /* 0x0000000408047c25 */ /* 0x000fc8000f8e00ff */
[----:B------:R-:W-:Y:S01]  /*0850*/  IMAD R10, R9, UR4, R5 ;  /* 0x00000004090a7c24 */ /* 0x000fe2000f8e0205 */
[----:B------:R-:W-:-:S04]  /*0860*/  IADD3 R5, P0, PT, -R4, R2, RZ ;  /* 0x0000000204057210 */ /* 0x000fc80007f1e1ff */
[----:B------:R-:W-:Y:S01]  /*0870*/  IADD3.X R9, PT, PT, ~R10, R3, RZ, P0, !PT ;  /* 0x000000030a097210 */ /* 0x000fe200007fe5ff */
[----:B------:R-:W-:Y:S01]  /*0880*/  VIADD R3, R8, 0x1 ;  /* 0x0000000108037836 */ /* 0x000fe20000000000 */
[C---:B------:R-:W-:Y:S02]  /*0890*/  ISETP.GE.U32.AND P0, PT, R5.reuse, UR4, PT ;  /* 0x0000000405007c0c */ /* 0x040fe4000bf06070 */
[----:B------:R-:W-:Y:S02]  /*08a0*/  IADD3 R2, P1, PT, R5, -UR4, RZ ;  /* 0x8000000405027c10 */ /* 0x000fe4000ff3e0ff */
[C---:B------:R-:W-:Y:S02]  /*08b0*/  ISETP.GE.U32.AND.EX P0, PT, R9.reuse, RZ, PT, P0 ;  /* 0x000000ff0900720c */ /* 0x040fe40003f06100 */
[----:B------:R-:W-:Y:S02]  /*08c0*/  IADD3.X R4, PT, PT, R9, -0x1, RZ, P1, !PT ;  /* 0xffffffff09047810 */ /* 0x000fe40000ffe4ff */
[----:B------:R-:W-:-:S02]  /*08d0*/  SEL R2, R2, R5, P0 ;  /* 0x0000000502027207 */ /* 0x000fc40000000000 */
[----:B------:R-:W-:Y:S02]  /*08e0*/  SEL R4, R4, R9, P0 ;  /* 0x0000000904047207 */ /* 0x000fe40000000000 */
[----:B------:R-:W-:Y:S02]  /*08f0*/  SEL R3, R3, R8, P0 ;  /* 0x0000000803037207 */ /* 0x000fe40000000000 */
[----:B------:R-:W-:Y:S01]  /*0900*/  ISETP.GE.U32.AND P0, PT, R2, UR4, PT ;  /* 0x0000000402007c0c */ /* 0x000fe2000bf06070 */
[----:B------:R-:W-:Y:S01]  /*0910*/  IMAD.MOV.U32 R2, RZ, RZ, R0 ;  /* 0x000000ffff027224 */ /* 0x000fe200078e0000 */
[----:B------:R-:W-:Y:S02]  /*0920*/  IADD3 R16, PT, PT, R3, 0x1, RZ ;  /* 0x0000000103107810 */ /* 0x000fe40007ffe0ff */
[----:B------:R-:W-:Y:S02]  /*0930*/  ISETP.GE.U32.AND.EX P0, PT, R4, RZ, PT, P0 ;  /* 0x000000ff0400720c */ /* 0x000fe40003f06100 */
[----:B------:R-:W-:-:S02]  /*0940*/  ISETP.NE.U32.AND P1, PT, RZ, UR4, PT ;  /* 0x00000004ff007c0c */ /* 0x000fc4000bf25070 */
[----:B------:R-:W-:Y:S01]  /*0950*/  SEL R16, R16, R3, P0 ;  /* 0x0000000310107207 */ /* 0x000fe20000000000 */
[----:B------:R-:W-:Y:S01]  /*0960*/  HFMA2 R3, -RZ, RZ, 0, 0 ;  /* 0x00000000ff037431 */ /* 0x000fe200000001ff */
[----:B------:R-:W-:-:S04]  /*0970*/  ISETP.NE.AND.EX P1, PT, RZ, RZ, PT, P1 ;  /* 0x000000ffff00720c */ /* 0x000fc80003f25310 */
[----:B------:R-:W-:Y:S01]  /*0980*/  SEL R16, R16, 0xffffffff, P1 ;  /* 0xffffffff10107807 */ /* 0x000fe20000800000 */
[----:B------:R-:W-:Y:S08]  /*0990*/  RET.REL.NODEC R2 `(_Z4bluePfS_m) ;  /* 0xfffffff402987950 */ /* 0x000ff00003c3ffff */
.L_x_12:
        /* <DEDUP_REMOVED lines=14> */
.L_x_183:


//--------------------- .text._Z22transform_cube_to_equiPfS_Pjm --------------------------
	.section	.text._Z22transform_cube_to_equiPfS_Pjm,"ax",@progbits
	.align	128
        .global         _Z22transform_cube_to_equiPfS_Pjm
        .type           _Z22transform_cube_to_equiPfS_Pjm,@function
        .size           _Z22transform_cube_to_equiPfS_Pjm,(.L_x_184 - _Z22transform_cube_to_equiPfS_Pjm)
        .other          _Z22transform_cube_to_equiPfS_Pjm,@"STO_CUDA_ENTRY STV_DEFAULT"
_Z22transform_cube_to_equiPfS_Pjm:
.text._Z22transform_cube_to_equiPfS_Pjm:
[----:B------:R-:W-:Y:S01]  /*0000*/  LDC R1, c[0x0][0x37c] ;  /* 0x0000df00ff017b82 */ /* 0x000fe20000000800 */
[----:B------:R-:W0:Y:S01]  /*0010*/  LDCU UR5, c[0x0][0x39c] ;  /* 0x00007380ff0577ac */ /* 0x000e220008000800 */
[----:B------:R-:W1:Y:S01]  /*0020*/  LDCU UR4, c[0x0][0x370] ;  /* 0x00006e00ff0477ac */ /* 0x000e620008000800 */
[----:B------:R-:W1:Y:S01]  /*0030*/  LDCU UR8, c[0x0][0x360] ;  /* 0x00006c00ff0877ac */ /* 0x000e620008000800 */
[----:B------:R-:W2:Y:S01]  /*0040*/  LDCU.64 UR6, c[0x0][0x358] ;  /* 0x00006b00ff0677ac */ /* 0x000ea20008000a00 */
[----:B0-----:R-:W-:Y:S02]  /*0050*/  UISETP.NE.U32.AND UP0, UPT, UR5, URZ, UPT ;  /* 0x000000ff0500728c */ /* 0x001fe4000bf05070 */
[----:B-1----:R-:W-:-:S07]  /*0060*/  UIMAD UR4, UR4, UR8, URZ ;  /* 0x00000008040472a4 */ /* 0x002fce000f8e02ff */
[----:B--2---:R-:W-:Y:S05]  /*0070*/  BRA.U UP0, `(.L_x_13) ;  /* 0x0000000100547547 */ /* 0x004fea000b800000 */
[----:B------:R-:W0:Y:S01]  /*0080*/  I2F.U32.RP R0, UR4 ;  /* 0x0000000400007d06 */ /* 0x000e220008209000 */
[----:B------:R-:W1:Y:S01]  /*0090*/  LDC R4, c[0x0][0x398] ;  /* 0x0000e600ff047b82 */ /* 0x000e620000000800 */
[----:B------:R-:W-:Y:S01]  /*00a0*/  IMAD R5, RZ, RZ, -UR4 ;  /* 0x80000004ff057e24 */ /* 0x000fe2000f8e02ff */
[----:B------:R-:W-:-:S05]  /*00b0*/  ISETP.NE.U32.AND P2, PT, RZ, UR4, PT ;  /* 0x00000004ff007c0c */ /* 0x000fca000bf45070 */
[----:B0-----:R-:W0:Y:S02]  /*00c0*/  MUFU.RCP R0, R0 ;  /* 0x0000000000007308 */ /* 0x001e240000001000 */
[----:B0-----:R-:W-:-:S06]  /*00d0*/  IADD3 R2, PT, PT, R0, 0xffffffe, RZ ;  /* 0x0ffffffe00027810 */ /* 0x001fcc0007ffe0ff */
[----:B------:R0:W2:Y:S02]  /*00e0*/  F2I.FTZ.U32.TRUNC.NTZ R3, R2 ;  /* 0x0000000200037305 */ /* 0x0000a4000021f000 */
[----:B0-----:R-:W-:Y:S02]  /*00f0*/  HFMA2 R2, -RZ, RZ, 0, 0 ;  /* 0x00000000ff027431 */ /* 0x001fe400000001ff */
[----:B--2---:R-:W-:-:S04]  /*0100*/  IMAD R5, R5, R3, RZ ;  /* 0x0000000305057224 */ /* 0x004fc800078e02ff */
[----:B------:R-:W-:-:S06]  /*0110*/  IMAD.HI.U32 R3, R3, R5, R2 ;  /* 0x0000000503037227 */ /* 0x000fcc00078e0002 */
[----:B-1----:R-:W-:-:S04]  /*0120*/  IMAD.HI.U32 R3, R3, R4, RZ ;  /* 0x0000000403037227 */ /* 0x002fc800078e00ff */
[----:B------:R-:W-:-:S04]  /*0130*/  IMAD.MOV R5, RZ, RZ, -R3 ;  /* 0x000000ffff057224 */ /* 0x000fc800078e0a03 */
[----:B------:R-:W-:-:S05]  /*0140*/  IMAD R0, R5, UR4, R4 ;  /* 0x0000000405007c24 */ /* 0x000fca000f8e0204 */
[----:B------:R-:W-:-:S13]  /*0150*/  ISETP.GE.U32.AND P0, PT, R0, UR4, PT ;  /* 0x0000000400007c0c */ /* 0x000fda000bf06070 */
[----:B------:R-:W-:Y:S01]  /*0160*/  @P0 IADD3 R0, PT, PT, R0, -UR4, RZ ;  /* 0x8000000400000c10 */ /* 0x000fe2000fffe0ff */
[----:B------:R-:W-:-:S03]  /*0170*/  @P0 VIADD R3, R3, 0x1 ;  /* 0x0000000103030836 */ /* 0x000fc60000000000 */
[----:B------:R-:W-:-:S13]  /*0180*/  ISETP.GE.U32.AND P1, PT, R0, UR4, PT ;  /* 0x0000000400007c0c */ /* 0x000fda000bf26070 */
[----:B------:R-:W-:Y:S02]  /*0190*/  @P1 IADD3 R3, PT, PT, R3, 0x1, RZ ;  /* 0x0000000103031810 */ /* 0x000fe40007ffe0ff */
[----:B------:R-:W-:-:S05]  /*01a0*/  @!P2 LOP3.LUT R3, RZ, UR4, RZ, 0x33, !PT ;  /* 0x00000004ff03ac12 */ /* 0x000fca000f8e33ff */
[----:B------:R-:W-:Y:S01]  /*01b0*/  IMAD.MOV.U32 R4, RZ, RZ, R3 ;  /* 0x000000ffff047224 */ /* 0x000fe200078e0003 */
[----:B------:R-:W-:Y:S06]  /*01c0*/  BRA `(.L_x_14) ;  /* 0x0000000000087947 */ /* 0x000fec0003800000 */
.L_x_13:
[----:B------:R-:W-:-:S07]  /*01d0*/  MOV R0, 0x1f0 ;  /* 0x000001f000007802 */ /* 0x000fce0000000f00 */
[----:B------:R-:W-:Y:S05]  /*01e0*/  CALL.REL.NOINC `($__internal_1_$__cuda_sm20_div_u64) ;  /* 0x0000000000e47944 */ /* 0x000fea0003c00000 */
.L_x_14:
[----:B------:R-:W0:Y:S01]  /*01f0*/  S2R R3, SR_CTAID.X ;  /* 0x0000000000037919 */ /* 0x000e220000002500 */
[----:B------:R-:W-:Y:S01]  /*0200*/  ISETP.GE.AND P0, PT, R4, 0x1, PT ;  /* 0x000000010400780c */ /* 0x000fe20003f06270 */
[----:B------:R-:W0:Y:S02]  /*0210*/  S2R R0, SR_TID.X ;  /* 0x0000000000007919 */ /* 0x000e240000002100 */
[----:B0-----:R-:W-:-:S10]  /*0220*/  IMAD R3, R3, UR8, R0 ;  /* 0x0000000803037c24 */ /* 0x001fd4000f8e0200 */
[----:B------:R-:W-:Y:S05]  /*0230*/  @!P0 EXIT ;  /* 0x000000000000894d */ /* 0x000fea0003800000 */
[C---:B------:R-:W-:Y:S01]  /*0240*/  ISETP.GE.U32.AND P0, PT, R4.reuse, 0x4, PT ;  /* 0x000000040400780c */ /* 0x040fe20003f06070 */
[----:B------:R-:W-:Y:S01]  /*0250*/  IMAD R3, R3, R4, RZ ;  /* 0x0000000403037224 */ /* 0x000fe200078e02ff */
[----:B------:R-:W-:Y:S02]  /*0260*/  LOP3.LUT R2, R4, 0x3, RZ, 0xc0, !PT ;  /* 0x0000000304027812 */ /* 0x000fe400078ec0ff */
[----:B------:R-:W-:Y:S02]  /*0270*/  MOV R0, RZ ;  /* 0x000000ff00007202 */ /* 0x000fe40000000f00 */
[----:B------:R-:W-:-:S07]  /*0280*/  ISETP.NE.AND P1, PT, R2, RZ, PT ;  /* 0x000000ff0200720c */ /* 0x000fce0003f25270 */
[----:B------:R-:W-:Y:S06]  /*0290*/  @!P0 BRA `(.L_x_15) ;  /* 0x0000000000748947 */ /* 0x000fec0003800000 */
[----:B------:R-:W-:Y:S01]  /*02a0*/  LOP3.LUT R0, R4, 0x7ffffffc, RZ, 0xc0, !PT ;  /* 0x7ffffffc04007812 */ /* 0x000fe200078ec0ff */
[----:B------:R-:W-:-:S04]  /*02b0*/  UMOV UR4, URZ ;  /* 0x000000ff00047c82 */ /* 0x000fc80008000000 */
[----:B------:R-:W-:-:S07]  /*02c0*/  IMAD.MOV R10, RZ, RZ, -R0 ;  /* 0x000000ffff0a7224 */ /* 0x000fce00078e0a00 */
.L_x_16:
[----:B0-----:R-:W0:Y:S01]  /*02d0*/  LDC.64 R6, c[0x0][0x390] ;  /* 0x0000e400ff067b82 */ /* 0x001e220000000a00 */
[----:B------:R-:W-:-:S07]  /*02e0*/  IADD3 R11, PT, PT, R3, UR4, RZ ;  /* 0x00000004030b7c10 */ /* 0x000fce000fffe0ff */
[----:B------:R-:W1:Y:S08]  /*02f0*/  LDC.64 R4, c[0x0][0x388] ;  /* 0x0000e200ff047b82 */ /* 0x000e700000000a00 */
[----:B------:R-:W2:Y:S01]  /*0300*/  LDC.64 R8, c[0x0][0x380] ;  /* 0x0000e000ff087b82 */ /* 0x000ea20000000a00 */
[----:B0-----:R-:W-:-:S05]  /*0310*/  IMAD.WIDE R6, R11, 0x4, R6 ;  /* 0x000000040b067825 */ /* 0x001fca00078e0206 */
[----:B------:R-:W1:Y:S02]  /*0320*/  LDG.E R13, desc[UR6][R6.64] ;  /* 0x00000006060d7981 */ /* 0x000e64000c1e1900 */
[----:B-1----:R-:W-:-:S06]  /*0330*/  IMAD.WIDE.U32 R12, R13, 0x4, R4 ;  /* 0x000000040d0c7825 */ /* 0x002fcc00078e0004 */
[----:B------:R-:W3:Y:S01]  /*0340*/  LDG.E R13, desc[UR6][R12.64] ;  /* 0x000000060c0d7981 */ /* 0x000ee2000c1e1900 */
[----:B--2---:R-:W-:-:S05]  /*0350*/  IMAD.WIDE R8, R11, 0x4, R8 ;  /* 0x000000040b087825 */ /* 0x004fca00078e0208 */
[----:B---3--:R0:W-:Y:S04]  /*0360*/  STG.E desc[UR6][R8.64], R13 ;  /* 0x0000000d08007986 */ /* 0x0081e8000c101906 */
[----:B------:R-:W2:Y:S02]  /*0370*/  LDG.E R15, desc[UR6][R6.64+0x4] ;  /* 0x00000406060f7981 */ /* 0x000ea4000c1e1900 */
[----:B--2---:R-:W-:-:S06]  /*0380*/  IMAD.WIDE.U32 R14, R15, 0x4, R4 ;  /* 0x000000040f0e7825 */ /* 0x004fcc00078e0004 */
[----:B------:R-:W2:Y:S04]  /*0390*/  LDG.E R15, desc[UR6][R14.64] ;  /* 0x000000060e0f7981 */ /* 0x000ea8000c1e1900 */
[----:B--2---:R0:W-:Y:S04]  /*03a0*/  STG.E desc[UR6][R8.64+0x4], R15 ;  /* 0x0000040f08007986 */ /* 0x0041e8000c101906 */
[----:B------:R-:W2:Y:S02]  /*03b0*/  LDG.E R17, desc[UR6][R6.64+0x8] ;  /* 0x0000080606117981 */ /* 0x000ea4000c1e1900 */
[----:B--2---:R-:W-:-:S06]  /*03c0*/  IMAD.WIDE.U32 R16, R17, 0x4, R4 ;  /* 0x0000000411107825 */ /* 0x004fcc00078e0004 */
[----:B------:R-:W2:Y:S04]  /*03d0*/  LDG.E R17, desc[UR6][R16.64] ;  /* 0x0000000610117981 */ /* 0x000ea8000c1e1900 */
[----:B--2---:R0:W-:Y:S04]  /*03e0*/  STG.E desc[UR6][R8.64+0x8], R17 ;  /* 0x0000081108007986 */ /* 0x0041e8000c101906 */
[----:B------:R-:W2:Y:S02]  /*03f0*/  LDG.E R11, desc[UR6][R6.64+0xc] ;  /* 0x00000c06060b7981 */ /* 0x000ea4000c1e1900 */
[----:B--2---:R-:W-:-:S06]  /*0400*/  IMAD.WIDE.U32 R4, R11, 0x4, R4 ;  /* 0x000000040b047825 */ /* 0x004fcc00078e0004 */
[----:B------:R-:W2:Y:S01]  /*0410*/  LDG.E R5, desc[UR6][R4.64] ;  /* 0x0000000604057981 */ /* 0x000ea2000c1e1900 */
[----:B------:R-:W-:Y:S01]  /*0420*/  VIADD R10, R10, 0x4 ;  /* 0x000000040a0a7836 */ /* 0x000fe20000000000 */
[----:B------:R-:W-:-:S04]  /*0430*/  UIADD3 UR4, UPT, UPT, UR4, 0x4, URZ ;  /* 0x0000000404047890 */ /* 0x000fc8000fffe0ff */
[----:B------:R-:W-:Y:S01]  /*0440*/  ISETP.NE.AND P0, PT, R10, RZ, PT ;  /* 0x000000ff0a00720c */ /* 0x000fe20003f05270 */
[----:B--2---:R0:W-:-:S12]  /*0450*/  STG.E desc[UR6][R8.64+0xc], R5 ;  /* 0x00000c0508007986 */ /* 0x0041d8000c101906 */
[----:B------:R-:W-:Y:S05]  /*0460*/  @P0 BRA `(.L_x_16) ;  /* 0xfffffffc00980947 */ /* 0x000fea000383ffff */
.L_x_15:
[----:B------:R-:W-:Y:S05]  /*0470*/  @!P1 EXIT ;  /* 0x000000000000994d */ /* 0x000fea0003800000 */
[----:B------:R-:W1:Y:S01]  /*0480*/  LDC.64 R10, c[0x0][0x390] ;  /* 0x0000e400ff0a7b82 */ /* 0x000e620000000a00 */
[----:B------:R-:W-:-:S07]  /*0490*/  IADD3 R2, PT, PT, -R2, RZ, RZ ;  /* 0x000000ff02027210 */ /* 0x000fce0007ffe1ff */
[----:B0-----:R-:W0:Y:S08]  /*04a0*/  LDC.64 R14, c[0x0][0x380] ;  /* 0x0000e000ff0e7b82 */ /* 0x001e300000000a00 */
[----:B------:R-:W2:Y:S02]  /*04b0*/  LDC.64 R12, c[0x0][0x388] ;  /* 0x0000e200ff0c7b82 */ /* 0x000ea40000000a00 */
.L_x_17:
[----:B---3--:R-:W-:-:S04]  /*04c0*/  IMAD.IADD R9, R3, 0x1, R0 ;  /* 0x0000000103097824 */ /* 0x008fc800078e0200 */
[----:B-1----:R-:W-:-:S06]  /*04d0*/  IMAD.WIDE R4, R9, 0x4, R10 ;  /* 0x0000000409047825 */ /* 0x002fcc00078e020a */
[----:B------:R-:W2:Y:S02]  /*04e0*/  LDG.E R5, desc[UR6][R4.64] ;  /* 0x0000000604057981 */ /* 0x000ea4000c1e1900 */
[----:B--2---:R-:W-:-:S06]  /*04f0*/  IMAD.WIDE.U32 R6, R5, 0x4, R12 ;  /* 0x0000000405067825 */ /* 0x004fcc00078e000c */
[----:B------:R-:W2:Y:S01]  /*0500*/  LDG.E R7, desc[UR6][R6.64] ;  /* 0x0000000606077981 */ /* 0x000ea2000c1e1900 */
[----:B0-----:R-:W-:Y:S01]  /*0510*/  IMAD.WIDE R8, R9, 0x4, R14 ;  /* 0x0000000409087825 */ /* 0x001fe200078e020e */
[----:B------:R-:W-:-:S03]  /*0520*/  IADD3 R2, PT, PT, R2, 0x1, RZ ;  /* 0x0000000102027810 */ /* 0x000fc60007ffe0ff */
[----:B------:R-:W-:Y:S01]  /*0530*/  VIADD R0, R0, 0x1 ;  /* 0x0000000100007836 */ /* 0x000fe20000000000 */
[----:B------:R-:W-:Y:S01]  /*0540*/  ISETP.NE.AND P0, PT, R2, RZ, PT ;  /* 0x000000ff0200720c */ /* 0x000fe20003f05270 */
[----:B--2---:R3:W-:-:S12]  /*0550*/  STG.E desc[UR6][R8.64], R7 ;  /* 0x0000000708007986 */ /* 0x0047d8000c101906 */
[----:B------:R-:W-:Y:S05]  /*0560*/  @P0 BRA `(.L_x_17) ;  /* 0xfffffffc00d40947 */ /* 0x000fea000383ffff */
[----:B------:R-:W-:Y:S05]  /*0570*/  EXIT ;  /* 0x000000000000794d */ /* 0x000fea0003800000 */
        .weak           $__internal_1_$__cuda_sm20_div_u64
        .type           $__internal_1_$__cuda_sm20_div_u64,@function
        .size           $__internal_1_$__cuda_sm20_div_u64,(.L_x_184 - $__internal_1_$__cuda_sm20_div_u64)
$__internal_1_$__cuda_sm20_div_u64:
[----:B------:R-:W-:Y:S02]  /*0580*/  UMOV UR5, URZ ;  /* 0x000000ff00057c82 */ /* 0x000fe40008000000 */
[----:B------:R-:W0:Y:S08]  /*0590*/  I2F.U64.RP R6, UR4 ;  /* 0x0000000400067d12 */ /* 0x000e300008309000 */
[----:B0-----:R-:W0:Y:S02]  /*05a0*/  MUFU.RCP R6, R6 ;  /* 0x0000000600067308 */ /* 0x001e240000001000 */
[----:B0-----:R-:W-:-:S06]  /*05b0*/  IADD3 R2, PT, PT, R6, 0x1ffffffe, RZ ;  /* 0x1ffffffe06027810 */ /* 0x001fcc0007ffe0ff */
[----:B------:R-:W0:Y:S02]  /*05c0*/  F2I.U64.TRUNC R2, R2 ;  /* 0x0000000200027311 */ /* 0x000e24000020d800 */
[----:B0-----:R-:W-:-:S04]  /*05d0*/  IMAD.WIDE.U32 R4, R2, UR4, RZ ;  /* 0x0000000402047c25 */ /* 0x001fc8000f8e00ff */
[----:B------:R-:W-:Y:S01]  /*05e0*/  IMAD R5, R3, UR4, R5 ;  /* 0x0000000403057c24 */ /* 0x000fe2000f8e0205 */
[----:B------:R-:W-:-:S05]  /*05f0*/  IADD3 R7, P0, PT, RZ, -R4, RZ ;  /* 0x80000004ff077210 */ /* 0x000fca0007f1e0ff */
[----:B------:R-:W-:-:S04]  /*0600*/  IMAD.HI.U32 R4, R2, R7, RZ ;  /* 0x0000000702047227 */ /* 0x000fc800078e00ff */
[----:B------:R-:W-:Y:S01]  /*0610*/  IMAD.X R9, RZ, RZ, ~R5, P0 ;  /* 0x000000ffff097224 */ /* 0x000fe200000e0e05 */
[----:B------:R-:W-:-:S03]  /*0620*/  MOV R5, R2 ;  /* 0x0000000200057202 */ /* 0x000fc60000000f00 */
[-C--:B------:R-:W-:Y:S02]  /*0630*/  IMAD R11, R3, R9.reuse, RZ ;  /* 0x00000009030b7224 */ /* 0x080fe400078e02ff */
[----:B------:R-:W-:-:S04]  /*0640*/  IMAD.WIDE.U32 R4, P0, R2, R9, R4 ;  /* 0x0000000902047225 */ /* 0x000fc80007800004 */
[----:B------:R-:W-:-:S04]  /*0650*/  IMAD.HI.U32 R9, R3, R9, RZ ;  /* 0x0000000903097227 */ /* 0x000fc800078e00ff */
[----:B------:R-:W-:-:S05]  /*0660*/  IMAD.HI.U32 R4, P1, R3, R7, R4 ;  /* 0x0000000703047227 */ /* 0x000fca0007820004 */
[----:B------:R-:W-:Y:S01]  /*0670*/  IADD3 R5, P2, PT, R11, R4, RZ ;  /* 0x000000040b057210 */ /* 0x000fe20007f5e0ff */
[----:B------:R-:W-:-:S04]  /*0680*/  IMAD.X R4, R9, 0x1, R3, P0 ;  /* 0x0000000109047824 */ /* 0x000fc800000e0603 */
[----:B------:R-:W-:Y:S01]  /*0690*/  IMAD.WIDE.U32 R2, R5, UR4, RZ ;  /* 0x0000000405027c25 */ /* 0x000fe2000f8e00ff */
[----:B------:R-:W-:Y:S02]  /*06a0*/  IADD3.X R7, PT, PT, RZ, RZ, R4, P2, P1 ;  /* 0x000000ffff077210 */ /* 0x000fe400017e2404 */
[----:B------:R-:W-:-:S03]  /*06b0*/  IADD3 R9, P0, PT, RZ, -R2, RZ ;  /* 0x80000002ff097210 */ /* 0x000fc60007f1e0ff */
[----:B------:R-:W-:Y:S02]  /*06c0*/  IMAD R6, R7, UR4, R3 ;  /* 0x0000000407067c24 */ /* 0x000fe4000f8e0203 */
[----:B------:R-:W0:Y:S01]  /*06d0*/  LDC.64 R2, c[0x0][0x398] ;  /* 0x0000e600ff027b82 */ /* 0x000e220000000a00 */
[----:B------:R-:W-:Y:S02]  /*06e0*/  IMAD.HI.U32 R4, R5, R9, RZ ;  /* 0x0000000905047227 */ /* 0x000fe400078e00ff */
[----:B------:R-:W-:-:S05]  /*06f0*/  IADD3.X R6, PT, PT, RZ, ~R6, RZ, P0, !PT ;  /* 0x80000006ff067210 */ /* 0x000fca00007fe4ff */
[----:B------:R-:W-:-:S04]  /*0700*/  IMAD.WIDE.U32 R4, P0, R5, R6, R4 ;  /* 0x0000000605047225 */ /* 0x000fc80007800004 */
[C---:B------:R-:W-:Y:S02]  /*0710*/  IMAD R11, R7.reuse, R6, RZ ;  /* 0x00000006070b7224 */ /* 0x040fe400078e02ff */
[----:B------:R-:W-:-:S04]  /*0720*/  IMAD.HI.U32 R4, P1, R7, R9, R4 ;  /* 0x0000000907047227 */ /* 0x000fc80007820004 */
[----:B------:R-:W-:Y:S02]  /*0730*/  HFMA2 R5, -RZ, RZ, 0, 0 ;  /* 0x00000000ff057431 */ /* 0x000fe400000001ff */
[----:B------:R-:W-:Y:S01]  /*0740*/  IMAD.HI.U32 R6, R7, R6, RZ ;  /* 0x0000000607067227 */ /* 0x000fe200078e00ff */
[----:B------:R-:W-:-:S03]  /*0750*/  IADD3 R9, P2, PT, R11, R4, RZ ;  /* 0x000000040b097210 */ /* 0x000fc60007f5e0ff */
[----:B------:R-:W-:Y:S02]  /*0760*/  IMAD.X R7, R6, 0x1, R7, P0 ;  /* 0x0000000106077824 */ /* 0x000fe400000e0607 */
        /* <DEDUP_REMOVED lines=12> */
[----:B------:R-:W-:Y:S02]  /*0830*/  IADD3.X R8, PT, PT, ~R8, R3, RZ, P0, !PT ;  /* 0x0000000308087210 */ /* 0x000fe400007fe5ff */
[C---:B------:R-:W-:Y:S02]  /*0840*/  ISETP.GE.U32.AND P0, PT, R7.reuse, UR4, PT ;  /* 0x0000000407007c0c */ /* 0x040fe4000bf06070 */
[----:B------:R-:W-:Y:S02]  /*0850*/  IADD3 R2, P1, PT, R7, -UR4, RZ ;  /* 0x8000000407027c10 */ /* 0x000fe4000ff3e0ff */
[----:B------:R-:W-:Y:S02]  /*0860*/  ISETP.GE.U32.AND.EX P0, PT, R8, RZ, PT, P0 ;  /* 0x000000ff0800720c */ /* 0x000fe40003f06100 */
[----:B------:R-:W-:Y:S02]  /*0870*/  IADD3 R3, PT, PT, R6, 0x1, RZ ;  /* 0x0000000106037810 */ /* 0x000fe40007ffe0ff */
[----:B------:R-:W-:-:S02]  /*0880*/  IADD3.X R5, PT, PT, R8, -0x1, RZ, P1, !PT ;  /* 0xffffffff08057810 */ /* 0x000fc40000ffe4ff */
[----:B------:R-:W-:Y:S02]  /*0890*/  SEL R2, R2, R7, P0 ;  /* 0x0000000702027207 */ /* 0x000fe40000000000 */
[----:B------:R-:W-:Y:S02]  /*08a0*/  SEL R3, R3, R6, P0 ;  /* 0x0000000603037207 */ /* 0x000fe40000000000 */
[----:B------:R-:W-:Y:S02]  /*08b0*/  SEL R5, R5, R8, P0 ;  /* 0x0000000805057207 */ /* 0x000fe40000000000 */
[----:B------:R-:W-:Y:S01]  /*08c0*/  ISETP.GE.U32.AND P0, PT, R2, UR4, PT ;  /* 0x0000000402007c0c */ /* 0x000fe2000bf06070 */
[----:B------:R-:W-:Y:S01]  /*08d0*/  VIADD R4, R3, 0x1 ;  /* 0x0000000103047836 */ /* 0x000fe20000000000 */
[----:B------:R-:W-:Y:S02]  /*08e0*/  ISETP.NE.U32.AND P1, PT, RZ, UR4, PT ;  /* 0x00000004ff007c0c */ /* 0x000fe4000bf25070 */
[----:B------:R-:W-:-:S02]  /*08f0*/  ISETP.GE.U32.AND.EX P0, PT, R5, RZ, PT, P0 ;  /* 0x000000ff0500720c */ /* 0x000fc40003f06100 */
[----:B------:R-:W-:Y:S02]  /*0900*/  MOV R2, R0 ;  /* 0x0000000000027202 */ /* 0x000fe40000000f00 */
[----:B------:R-:W-:Y:S01]  /*0910*/  SEL R4, R4, R3, P0 ;  /* 0x0000000304047207 */ /* 0x000fe20000000000 */
[----:B------:R-:W-:Y:S01]  /*0920*/  HFMA2 R3, -RZ, RZ, 0, 0 ;  /* 0x00000000ff037431 */ /* 0x000fe200000001ff */
[----:B------:R-:W-:-:S04]  /*0930*/  ISETP.NE.AND.EX P1, PT, RZ, RZ, PT, P1 ;  /* 0x000000ffff00720c */ /* 0x000fc80003f25310 */
[----:B------:R-:W-:Y:S01]  /*0940*/  SEL R4, R4, 0xffffffff, P1 ;  /* 0xffffffff04047807 */ /* 0x000fe20000800000 */
[----:B------:R-:W-:Y:S08]  /*0950*/  RET.REL.NODEC R2 `(_Z22transform_cube_to_equiPfS_Pjm) ;  /* 0xfffffff402a87950 */ /* 0x000ff00003c3ffff */
.L_x_18:
        /* <DEDUP_REMOVED lines=10> */
.L_x_184:


//--------------------- .text._Z12render_finalPfPiS0_S0_ --------------------------
	.section	.text._Z12render_finalPfPiS0_S0_,"ax",@progbits
	.align	128
        .global         _Z12render_finalPfPiS0_S0_
        .type           _Z12render_finalPfPiS0_S0_,@function
        .size           _Z12render_finalPfPiS0_S0_,(.L_x_185 - _Z12render_finalPfPiS0_S0_)
        .other          _Z12render_finalPfPiS0_S0_,@"STO_CUDA_ENTRY STV_DEFAULT"
_Z12render_finalPfPiS0_S0_:
.text._Z12render_finalPfPiS0_S0_:
[----:B------:R-:W-:Y:S01]  /*0000*/  LDC R1, c[0x0][0x37c] ;  /* 0x0000df00ff017b82 */ /* 0x000fe20000000800 */
[----:B------:R-:W0:Y:S07]  /*0010*/  S2R R9, SR_CTAID.Y ;  /* 0x0000000000097919 */ /* 0x000e2e0000002600 */
[----:B------:R-:W1:Y:S01]  /*0020*/  LDC R3, c[0x0][0x370] ;  /* 0x0000dc00ff037b82 */ /* 0x000e620000000800 */
[----:B------:R-:W2:Y:S01]  /*0030*/  LDCU.64 UR4, c[0x0][0x358] ;  /* 0x00006b00ff0477ac */ /* 0x000ea20008000a00 */
[----:B------:R-:W0:Y:S01]  /*0040*/  S2R R0, SR_TID.Y ;  /* 0x0000000000007919 */ /* 0x000e220000002200 */
[----:B------:R-:W3:Y:S05]  /*0050*/  S2R R32, SR_CTAID.X ;  /* 0x0000000000207919 */ /* 0x000eea0000002500 */
[----:B------:R-:W4:Y:S01]  /*0060*/  LDC.64 R10, c[0x0][0x380] ;  /* 0x0000e000ff0a7b82 */ /* 0x000f220000000a00 */
[----:B------:R-:W3:Y:S01]  /*0070*/  S2R R5, SR_TID.X ;  /* 0x0000000000057919 */ /* 0x000ee20000002100 */
[----:B0-----:R-:W-:-:S02]  /*0080*/  IMAD R9, R9, 0x20, R0 ;  /* 0x0000002009097824 */ /* 0x001fc400078e0200 */
[----:B-1----:R-:W-:Y:S02]  /*0090*/  IMAD.SHL.U32 R0, R3, 0x20, RZ ;  /* 0x0000002003007824 */ /* 0x002fe400078e00ff */
[----:B---3--:R-:W-:-:S04]  /*00a0*/  IMAD R32, R32, 0x20, R5 ;  /* 0x0000002020207824 */ /* 0x008fc800078e0205 */
[----:B------:R-:W-:-:S04]  /*00b0*/  IMAD R32, R9, R0, R32 ;  /* 0x0000000009207224 */ /* 0x000fc800078e0220 */
[----:B------:R-:W-:-:S04]  /*00c0*/  IMAD R5, R32, 0x3, RZ ;  /* 0x0000000320057824 */ /* 0x000fc800078e02ff */
[----:B----4-:R-:W-:-:S05]  /*00d0*/  IMAD.WIDE R10, R5, 0x4, R10 ;  /* 0x00000004050a7825 */ /* 0x010fca00078e020a */
[----:B--2---:R-:W2:Y:S01]  /*00e0*/  LDG.E R8, desc[UR4][R10.64+0x4] ;  /* 0x000004040a087981 */ /* 0x004ea2000c1e1900 */
[----:B------:R-:W0:Y:S01]  /*00f0*/  MUFU.RCP64H R5, 6.283184051513671875 ;  /* 0x401921fb00057908 */ /* 0x000e220000001800 */
[----:B------:R-:W-:Y:S02]  /*0100*/  HFMA2 R15, -RZ, RZ, 2.048828125, 0.01168060302734375 ;  /* 0x401921fbff0f7431 */ /* 0x000fe400000001ff */
[----:B------:R-:W-:Y:S01]  /*0110*/  IMAD.MOV.U32 R14, RZ, RZ, 0x54442d18 ;  /* 0x54442d18ff0e7424 */ /* 0x000fe200078e00ff */
[----:B------:R-:W-:Y:S01]  /*0120*/  UMOV UR6, 0x54442d18 ;  /* 0x54442d1800067882 */ /* 0x000fe20000000000 */
[----:B------:R-:W-:Y:S01]  /*0130*/  IMAD.MOV.U32 R4, RZ, RZ, 0x1 ;  /* 0x00000001ff047424 */ /* 0x000fe200078e00ff */
[----:B------:R-:W-:Y:S01]  /*0140*/  UMOV UR7, 0x400921fb ;  /* 0x400921fb00077882 */ /* 0x000fe20000000000 */
[--C-:B------:R-:W-:Y:S01]  /*0150*/  SHF.R.S32.HI R2, RZ, 0x1, R0.reuse ;  /* 0x00000001ff027819 */ /* 0x100fe20000011400 */
[----:B------:R-:W-:Y:S01]  /*0160*/  BSSY.RECONVERGENT B0, `(.L_x_19) ;  /* 0x0000019000007945 */ /* 0x000fe20003800200 */
[----:B------:R-:W-:-:S03]  /*0170*/  SHF.R.S32.HI R16, RZ, 0x4, R0 ;  /* 0x00000004ff107819 */ /* 0x000fc60000011400 */
[----:B------:R-:W-:-:S05]  /*0180*/  IMAD R2, R2, 0x7, RZ ;  /* 0x0000000702027824 */ /* 0x000fca00078e02ff */
[----:B------:R-:W-:Y:S01]  /*0190*/  SHF.R.S32.HI R2, RZ, 0x3, R2 ;  /* 0x00000003ff027819 */ /* 0x000fe20000011402 */
[----:B0-----:R-:W-:-:S03]  /*01a0*/  DFMA R6, R4, -R14, 1 ;  /* 0x3ff000000406742b */ /* 0x001fc6000000080e */
[----:B------:R-:W-:-:S05]  /*01b0*/  ISETP.GE.AND P0, PT, R9, R2, PT ;  /* 0x000000020900720c */ /* 0x000fca0003f06270 */
[----:B------:R-:W-:-:S08]  /*01c0*/  DFMA R6, R6, R6, R6 ;  /* 0x000000060606722b */ /* 0x000fd00000000006 */
[----:B------:R-:W-:-:S08]  /*01d0*/  DFMA R6, R4, R6, R4 ;  /* 0x000000060406722b */ /* 0x000fd00000000004 */
[----:B------:R-:W-:-:S08]  /*01e0*/  DFMA R12, R6, -R14, 1 ;  /* 0x3ff00000060c742b */ /* 0x000fd0000000080e */
[----:B------:R-:W-:Y:S01]  /*01f0*/  DFMA R12, R6, R12, R6 ;  /* 0x0000000c060c722b */ /* 0x000fe20000000006 */
[----:B--2---:R-:W0:Y:S02]  /*0200*/  F2F.F64.F32 R4, R8 ;  /* 0x0000000800047310 */ /* 0x004e240000201800 */
[----:B0-----:R-:W-:-:S08]  /*0210*/  DADD R18, R4, UR6 ;  /* 0x0000000604127e29 */ /* 0x001fd00008000000 */
[----:B------:R-:W-:Y:S02]  /*0220*/  DMUL R4, R18, R12 ;  /* 0x0000000c12047228 */ /* 0x000fe40000000000 */
[----:B------:R-:W-:-:S06]  /*0230*/  FSETP.GEU.AND P2, PT, |R19|, 6.5827683646048100446e-37, PT ;  /* 0x036000001300780b */ /* 0x000fcc0003f4e200 */
[----:B------:R-:W-:-:S08]  /*0240*/  DFMA R6, R4, -R14, R18 ;  /* 0x8000000e0406722b */ /* 0x000fd00000000012 */
[----:B------:R-:W-:Y:S01]  /*0250*/  DFMA R4, R12, R6, R4 ;  /* 0x000000060c04722b */ /* 0x000fe20000000004 */
[----:B------:R0:W1:Y:S09]  /*0260*/  I2F.F64 R12, R0 ;  /* 0x00000000000c7312 */ /* 0x0000720000201c00 */
[----:B------:R-:W-:-:S05]  /*0270*/  FFMA R6, RZ, 2.3926990032196044922, R5 ;  /* 0x401921fbff067823 */ /* 0x000fca0000000005 */
[----:B------:R-:W-:-:S13]  /*0280*/  FSETP.GT.AND P1, PT, |R6|, 1.469367938527859385e-39, PT ;  /* 0x001000000600780b */ /* 0x000fda0003f24200 */
[----:B01----:R-:W-:Y:S05]  /*0290*/  @P1 BRA P2, `(.L_x_20) ;  /* 0x0000000000141947 */ /* 0x003fea0001000000 */
[----:B------:R-:W-:Y:S01]  /*02a0*/  IMAD.MOV.U32 R21, RZ, RZ, 0x401921fb ;  /* 0x401921fbff157424 */ /* 0x000fe200078e00ff */
[----:B------:R-:W-:-:S07]  /*02b0*/  MOV R4, 0x2d0 ;  /* 0x000002d000047802 */ /* 0x000fce0000000f00 */
[----:B------:R-:W-:Y:S05]  /*02c0*/  CALL.REL.NOINC `($__internal_2_$__cuda_sm20_div_rn_f64_full) ;  /* 0x00000014001c7944 */ /* 0x000fea0003c00000 */
[----:B------:R-:W-:Y:S01]  /*02d0*/  IMAD.MOV.U32 R4, RZ, RZ, R28 ;  /* 0x000000ffff047224 */ /* 0x000fe200078e001c */
[----:B------:R-:W-:-:S07]  /*02e0*/  MOV R5, R29 ;  /* 0x0000001d00057202 */ /* 0x000fce0000000f00 */
.L_x_20:
[----:B------:R-:W-:Y:S05]  /*02f0*/  BSYNC.RECONVERGENT B0 ;  /* 0x0000000000007941 */ /* 0x000fea0003800200 */
.L_x_19:
[----:B------:R-:W2:Y:S01]  /*0300*/  LDG.E R18, desc[UR4][R10.64+0x8] ;  /* 0x000008040a127981 */ /* 0x000ea2000c1e1900 */
[----:B------:R-:W0:Y:S01]  /*0310*/  MUFU.RCP64H R7, 3.1415920257568359375 ;  /* 0x400921fb00077908 */ /* 0x000e220000001800 */
[----:B------:R-:W-:Y:S01]  /*0320*/  IMAD.MOV.U32 R22, RZ, RZ, 0x54442d18 ;  /* 0x54442d18ff167424 */ /* 0x000fe200078e00ff */
[----:B------:R-:W-:Y:S01]  /*0330*/  MOV R17, 0x3fe00000 ;  /* 0x3fe0000000117802 */ /* 0x000fe20000000f00 */
[----:B------:R-:W-:Y:S01]  /*0340*/  IMAD.MOV.U32 R23, RZ, RZ, 0x400921fb ;  /* 0x400921fbff177424 */ /* 0x000fe200078e00ff */
[----:B------:R-:W-:Y:S01]  /*0350*/  BSSY.RECONVERGENT B0, `(.L_x_21) ;  /* 0x000001c000007945 */ /* 0x000fe20003800200 */
[----:B------:R-:W-:Y:S02]  /*0360*/  IMAD.MOV.U32 R6, RZ, RZ, 0x1 ;  /* 0x00000001ff067424 */ /* 0x000fe400078e00ff */
[----:B------:R-:W-:-:S04]  /*0370*/  IMAD.SHL.U32 R2, R3, 0x20, RZ ;  /* 0x0000002003027824 */ /* 0x000fc800078e00ff */
[----:B0-----:R-:W-:-:S08]  /*0380*/  DFMA R14, R6, -R22, 1 ;  /* 0x3ff00000060e742b */ /* 0x001fd00000000816 */
[----:B------:R-:W-:-:S08]  /*0390*/  DFMA R14, R14, R14, R14 ;  /* 0x0000000e0e0e722b */ /* 0x000fd0000000000e */
[----:B------:R-:W-:-:S08]  /*03a0*/  DFMA R14, R6, R14, R6 ;  /* 0x0000000e060e722b */ /* 0x000fd00000000006 */
[----:B------:R-:W-:-:S08]  /*03b0*/  DFMA R6, R14, -R22, 1 ;  /* 0x3ff000000e06742b */ /* 0x000fd00000000816 */
[----:B------:R-:W-:Y:S02]  /*03c0*/  DFMA R14, R14, R6, R14 ;  /* 0x000000060e0e722b */ /* 0x000fe4000000000e */
[----:B------:R-:W-:Y:S01]  /*03d0*/  DFMA R6, R12, R4, -0.5 ;  /* 0xbfe000000c06742b */ /* 0x000fe20000000004 */
[----:B--2---:R-:W0:Y:S05]  /*03e0*/  F2F.F64.F32 R18, R18 ;  /* 0x0000001200127310 */ /* 0x004e2a0000201800 */
[----:B0-----:R-:W-:Y:S01]  /*03f0*/  DMUL R20, R18, R14 ;  /* 0x0000000e12147228 */ /* 0x001fe20000000000 */
[----:B------:R-:W-:-:S07]  /*0400*/  FSETP.GEU.AND P2, PT, |R19|, 6.5827683646048100446e-37, PT ;  /* 0x036000001300780b */ /* 0x000fce0003f4e200 */
[----:B------:R-:W-:-:S08]  /*0410*/  DFMA R4, R20, -R22, R18 ;  /* 0x800000161404722b */ /* 0x000fd00000000012 */
[----:B------:R-:W-:Y:S01]  /*0420*/  DFMA R4, R14, R4, R20 ;  /* 0x000000040e04722b */ /* 0x000fe20000000014 */
[----:B------:R-:W-:Y:S01]  /*0430*/  LOP3.LUT R21, R17, 0x80000000, R7, 0xb8, !PT ;  /* 0x8000000011157812 */ /* 0x000fe200078eb807 */
[----:B------:R-:W-:Y:S01]  /*0440*/  IMAD.MOV.U32 R20, RZ, RZ, RZ ;  /* 0x000000ffff147224 */ /* 0x000fe200078e00ff */
[----:B------:R-:W-:-:S05]  /*0450*/  SHF.R.S32.HI R14, RZ, 0x1, R2 ;  /* 0x00000001ff0e7819 */ /* 0x000fca0000011402 */
[----:B------:R-:W-:Y:S02]  /*0460*/  DADD.RZ R6, R6, R20 ;  /* 0x0000000006067229 */ /* 0x000fe4000000c014 */
[----:B------:R-:W-:Y:S01]  /*0470*/  FFMA R0, RZ, 2.1426990032196044922, R5 ;  /* 0x400921fbff007823 */ /* 0x000fe20000000005 */
[----:B------:R-:W0:Y:S04]  /*0480*/  I2F.F64 R14, R14 ;  /* 0x0000000e000e7312 */ /* 0x000e280000201c00 */
[----:B------:R-:W-:-:S04]  /*0490*/  FSETP.GT.AND P1, PT, |R0|, 1.469367938527859385e-39, PT ;  /* 0x001000000000780b */ /* 0x000fc80003f24200 */
[----:B------:R1:W2:Y:S09]  /*04a0*/  F2I.F64.TRUNC R7, R6 ;  /* 0x0000000600077311 */ /* 0x0002b2000030d100 */
[----:B0-----:R-:W-:Y:S05]  /*04b0*/  @P1 BRA P2, `(.L_x_22) ;  /* 0x0000000000141947 */ /* 0x001fea0001000000 */
[----:B------:R-:W-:Y:S01]  /*04c0*/  IMAD.MOV.U32 R21, RZ, RZ, 0x400921fb ;  /* 0x400921fbff157424 */ /* 0x000fe200078e00ff */
[----:B------:R-:W-:-:S07]  /*04d0*/  MOV R4, 0x4f0 ;  /* 0x000004f000047802 */ /* 0x000fce0000000f00 */
[----:B-12---:R-:W-:Y:S05]  /*04e0*/  CALL.REL.NOINC `($__internal_2_$__cuda_sm20_div_rn_f64_full) ;  /* 0x0000001000947944 */ /* 0x006fea0003c00000 */
[----:B------:R-:W-:Y:S01]  /*04f0*/  MOV R4, R28 ;  /* 0x0000001c00047202 */ /* 0x000fe20000000f00 */
[----:B------:R-:W-:-:S07]  /*0500*/  IMAD.MOV.U32 R5, RZ, RZ, R29 ;  /* 0x000000ffff057224 */ /* 0x000fce00078e001d */
.L_x_22:
[----:B------:R-:W-:Y:S05]  /*0510*/  BSYNC.RECONVERGENT B0 ;  /* 0x0000000000007941 */ /* 0x000fea0003800200 */
.L_x_21:
[----:B------:R-:W-:Y:S01]  /*0520*/  DFMA R4, R4, R14, -0.5 ;  /* 0xbfe000000404742b */ /* 0x000fe2000000000e */
[----:B------:R-:W-:Y:S01]  /*0530*/  IMAD.MOV.U32 R19, RZ, RZ, 0x3fe00000 ;  /* 0x3fe00000ff137424 */ /* 0x000fe200078e00ff */
[----:B------:R-:W0:Y:S01]  /*0540*/  LDC.64 R20, c[0x0][0x380] ;  /* 0x0000e000ff147b82 */ /* 0x000e220000000a00 */
[----:B------:R-:W-:Y:S01]  /*0550*/  IMAD.MOV.U32 R18, RZ, RZ, RZ ;  /* 0x000000ffff127224 */ /* 0x000fe200078e00ff */
[----:B------:R-:W-:Y:S01]  /*0560*/  ISETP.LE.OR P0, PT, R9, R16, P0 ;  /* 0x000000100900720c */ /* 0x000fe20000703670 */
[----:B------:R-:W-:Y:S01]  /*0570*/  BSSY.RECONVERGENT B0, `(.L_x_23) ;  /* 0x0000018000007945 */ /* 0x000fe20003800200 */
[----:B------:R-:W-:-:S04]  /*0580*/  LEA R0, R3, R32, 0x8 ;  /* 0x0000002003007211 */ /* 0x000fc800078e40ff */
[----:B------:R-:W-:Y:S01]  /*0590*/  LOP3.LUT R19, R19, 0x80000000, R5, 0xb8, !PT ;  /* 0x8000000013137812 */ /* 0x000fe200078eb805 */
[----:B------:R-:W-:-:S05]  /*05a0*/  IMAD R17, R0, 0x3, RZ ;  /* 0x0000000300117824 */ /* 0x000fca00078e02ff */
[----:B------:R-:W-:-:S10]  /*05b0*/  DADD.RZ R4, R4, R18 ;  /* 0x0000000004047229 */ /* 0x000fd4000000c012 */
[----:B------:R-:W2:Y:S01]  /*05c0*/  F2I.F64.TRUNC R4, R4 ;  /* 0x0000000400047311 */ /* 0x000ea2000030d100 */
[----:B0-----:R-:W-:-:S04]  /*05d0*/  IMAD.WIDE R16, R17, 0x4, R20 ;  /* 0x0000000411107825 */ /* 0x001fc800078e0214 */
[----:B--2---:R-:W-:Y:S01]  /*05e0*/  IMAD R19, R2, R4, R7 ;  /* 0x0000000402137224 */ /* 0x004fe200078e0207 */
[----:B------:R-:W-:Y:S06]  /*05f0*/  @P0 BRA `(.L_x_24) ;  /* 0x00000000003c0947 */ /* 0x000fec0003800000 */
[----:B------:R-:W0:Y:S01]  /*0600*/  LDC.64 R4, c[0x0][0x388] ;  /* 0x0000e200ff047b82 */ /* 0x000e220000000a00 */
[----:B------:R-:W2:Y:S07]  /*0610*/  LDG.E R10, desc[UR4][R10.64] ;  /* 0x000000040a0a7981 */ /* 0x000eae000c1e1900 */
[----:B-1----:R-:W1:Y:S01]  /*0620*/  LDC.64 R6, c[0x0][0x390] ;  /* 0x0000e400ff067b82 */ /* 0x002e620000000a00 */
[----:B0-----:R-:W-:-:S06]  /*0630*/  IMAD.WIDE R4, R19, 0x4, R4 ;  /* 0x0000000413047825 */ /* 0x001fcc00078e0204 */
[----:B------:R-:W3:Y:S01]  /*0640*/  LDG.E R4, desc[UR4][R4.64] ;  /* 0x0000000404047981 */ /* 0x000ee2000c1e1900 */
[----:B--2---:R-:W-:-:S04]  /*0650*/  FMUL R18, R10, 100 ;  /* 0x42c800000a127820 */ /* 0x004fc80000400000 */
[----:B------:R-:W0:Y:S02]  /*0660*/  F2I.TRUNC.NTZ R9, R18 ;  /* 0x0000001200097305 */ /* 0x000e24000020f100 */
[C---:B0-----:R-:W-:Y:S02]  /*0670*/  ISETP.GT.AND P1, PT, R9.reuse, 0x270f, PT ;  /* 0x0000270f0900780c */ /* 0x041fe40003f24270 */
[----:B---3--:R-:W-:-:S04]  /*0680*/  IADD3 R9, PT, PT, R9, 0x9, -R4 ;  /* 0x0000000909097810 */ /* 0x008fc80007ffe804 */
[----:B------:R-:W-:Y:S02]  /*0690*/  ISETP.GT.U32.OR P1, PT, R9, 0x12, P1 ;  /* 0x000000120900780c */ /* 0x000fe40000f24470 */
[----:B------:R-:W0:Y:S11]  /*06a0*/  LDC.64 R8, c[0x0][0x398] ;  /* 0x0000e600ff087b82 */ /* 0x000e360000000a00 */
[----:B-1----:R-:W-:-:S06]  /*06b0*/  @!P1 IMAD.WIDE R6, R32, 0x4, R6 ;  /* 0x0000000420069825 */ /* 0x002fcc00078e0206 */
[----:B------:R-:W2:Y:S01]  /*06c0*/  @!P1 LDG.E R7, desc[UR4][R6.64] ;  /* 0x0000000406079981 */ /* 0x000ea2000c1e1900 */
[----:B0-----:R-:W-:-:S05]  /*06d0*/  @!P1 IMAD.WIDE R8, R19, 0x4, R8 ;  /* 0x0000000413089825 */ /* 0x001fca00078e0208 */
[----:B--2---:R0:W-:Y:S02]  /*06e0*/  @!P1 STG.E desc[UR4][R8.64], R7 ;  /* 0x0000000708009986 */ /* 0x0041e4000c101904 */
.L_x_24:
[----:B------:R-:W-:Y:S05]  /*06f0*/  BSYNC.RECONVERGENT B0 ;  /* 0x0000000000007941 */ /* 0x000fea0003800200 */
.L_x_23:
[----:B------:R-:W2:Y:S01]  /*0700*/  LDG.E R20, desc[UR4][R16.64+0x4] ;  /* 0x0000040410147981 */ /* 0x000ea2000c1e1900 */
[----:B------:R-:W3:Y:S01]  /*0710*/  MUFU.RCP64H R5, 6.283184051513671875 ;  /* 0x401921fb00057908 */ /* 0x000ee20000001800 */
[----:B-1----:R-:W-:Y:S01]  /*0720*/  IMAD.MOV.U32 R6, RZ, RZ, 0x54442d18 ;  /* 0x54442d18ff067424 */ /* 0x002fe200078e00ff */
[----:B------:R-:W-:Y:S01]  /*0730*/  UMOV UR8, 0x54442d18 ;  /* 0x54442d1800087882 */ /* 0x000fe20000000000 */
[----:B0-----:R-:W-:Y:S01]  /*0740*/  IMAD.MOV.U32 R7, RZ, RZ, 0x401921fb ;  /* 0x401921fbff077424 */ /* 0x001fe200078e00ff */
[----:B------:R-:W-:Y:S01]  /*0750*/  UMOV UR9, 0x400921fb ;  /* 0x400921fb00097882 */ /* 0x000fe20000000000 */
[----:B------:R-:W-:Y:S01]  /*0760*/  IMAD.MOV.U32 R4, RZ, RZ, 0x1 ;  /* 0x00000001ff047424 */ /* 0x000fe200078e00ff */
[----:B------:R-:W-:Y:S05]  /*0770*/  BSSY.RECONVERGENT B0, `(.L_x_25) ;  /* 0x0000014000007945 */ /* 0x000fea0003800200 */
[----:B---3--:R-:W-:-:S08]  /*0780*/  DFMA R8, R4, -R6, 1 ;  /* 0x3ff000000408742b */ /* 0x008fd00000000806 */
        /* <DEDUP_REMOVED lines=9> */
[----:B------:R-:W-:-:S10]  /*0820*/  DFMA R4, R10, R6, R4 ;  /* 0x000000060a04722b */ /* 0x000fd40000000004 */
[----:B------:R-:W-:-:S05]  /*0830*/  FFMA R6, RZ, 2.3926990032196044922, R5 ;  /* 0x401921fbff067823 */ /* 0x000fca0000000005 */
[----:B------:R-:W-:-:S13]  /*0840*/  FSETP.GT.AND P1, PT, |R6|, 1.469367938527859385e-39, PT ;  /* 0x001000000600780b */ /* 0x000fda0003f24200 */
[----:B------:R-:W-:Y:S05]  /*0850*/  @P1 BRA P2, `(.L_x_26) ;  /* 0x0000000000141947 */ /* 0x000fea0001000000 */
[----:B------:R-:W-:Y:S02]  /*0860*/  MOV R21, 0x401921fb ;  /* 0x401921fb00157802 */ /* 0x000fe40000000f00 */
[----:B------:R-:W-:-:S07]  /*0870*/  MOV R4, 0x890 ;  /* 0x0000089000047802 */ /* 0x000fce0000000f00 */
[----:B------:R-:W-:Y:S05]  /*0880*/  CALL.REL.NOINC `($__internal_2_$__cuda_sm20_div_rn_f64_full) ;  /* 0x0000000c00ac7944 */ /* 0x000fea0003c00000 */
[----:B------:R-:W-:Y:S02]  /*0890*/  IMAD.MOV.U32 R4, RZ, RZ, R28 ;  /* 0x000000ffff047224 */ /* 0x000fe400078e001c */
[----:B------:R-:W-:-:S07]  /*08a0*/  IMAD.MOV.U32 R5, RZ, RZ, R29 ;  /* 0x000000ffff057224 */ /* 0x000fce00078e001d */
.L_x_26:
[----:B------:R-:W-:Y:S05]  /*08b0*/  BSYNC.RECONVERGENT B0 ;  /* 0x0000000000007941 */ /* 0x000fea0003800200 */
.L_x_25:
[----:B------:R-:W2:Y:S01]  /*08c0*/  LDG.E R18, desc[UR4][R16.64+0x8] ;  /* 0x0000080410127981 */ /* 0x000ea2000c1e1900 */
[----:B------:R-:W0:Y:S01]  /*08d0*/  MUFU.RCP64H R9, 3.1415920257568359375 ;  /* 0x400921fb00097908 */ /* 0x000e220000001800 */
[----:B------:R-:W-:Y:S01]  /*08e0*/  IMAD.MOV.U32 R6, RZ, RZ, 0x54442d18 ;  /* 0x54442d18ff067424 */ /* 0x000fe200078e00ff */
[----:B------:R-:W-:Y:S01]  /*08f0*/  MOV R7, 0x400921fb ;  /* 0x400921fb00077802 */ /* 0x000fe20000000f00 */
[----:B------:R-:W-:Y:S01]  /*0900*/  IMAD.MOV.U32 R8, RZ, RZ, 0x1 ;  /* 0x00000001ff087424 */ /* 0x000fe200078e00ff */
[----:B------:R-:W-:Y:S05]  /*0910*/  BSSY.RECONVERGENT B0, `(.L_x_27) ;  /* 0x0000019000007945 */ /* 0x000fea0003800200 */
        /* <DEDUP_REMOVED lines=9> */
[----:B------:R-:W-:Y:S01]  /*09b0*/  DFMA R4, R10, -R6, R18 ;  /* 0x800000060a04722b */ /* 0x000fe20000000012 */
[----:B------:R-:W-:Y:S02]  /*09c0*/  IMAD.MOV.U32 R7, RZ, RZ, 0x3fe00000 ;  /* 0x3fe00000ff077424 */ /* 0x000fe400078e00ff */
[----:B------:R-:W-:-:S03]  /*09d0*/  IMAD.MOV.U32 R6, RZ, RZ, RZ ;  /* 0x000000ffff067224 */ /* 0x000fc600078e00ff */
[----:B------:R-:W-:Y:S02]  /*09e0*/  LOP3.LUT R7, R7, 0x80000000, R9, 0xb8, !PT ;  /* 0x8000000007077812 */ /* 0x000fe400078eb809 */
[----:B------:R-:W-:-:S04]  /*09f0*/  DFMA R4, R20, R4, R10 ;  /* 0x000000041404722b */ /* 0x000fc8000000000a */
[----:B------:R-:W-:-:S06]  /*0a00*/  DADD.RZ R6, R8, R6 ;  /* 0x0000000008067229 */ /* 0x000fcc000000c006 */
[----:B------:R-:W-:-:S05]  /*0a10*/  FFMA R8, RZ, 2.1426990032196044922, R5 ;  /* 0x400921fbff087823 */ /* 0x000fca0000000005 */
[----:B------:R-:W-:Y:S01]  /*0a20*/  FSETP.GT.AND P1, PT, |R8|, 1.469367938527859385e-39, PT ;  /* 0x001000000800780b */ /* 0x000fe20003f24200 */
[----:B------:R0:W1:-:S12]  /*0a30*/  F2I.F64.TRUNC R7, R6 ;  /* 0x0000000600077311 */ /* 0x000058000030d100 */
[----:B0-----:R-:W-:Y:S05]  /*0a40*/  @P1 BRA P2, `(.L_x_28) ;  /* 0x0000000000141947 */ /* 0x001fea0001000000 */
[----:B------:R-:W-:Y:S02]  /*0a50*/  MOV R21, 0x400921fb ;  /* 0x400921fb00157802 */ /* 0x000fe40000000f00 */
[----:B------:R-:W-:-:S07]  /*0a60*/  MOV R4, 0xa80 ;  /* 0x00000a8000047802 */ /* 0x000fce0000000f00 */
[----:B-1----:R-:W-:Y:S05]  /*0a70*/  CALL.REL.NOINC `($__internal_2_$__cuda_sm20_div_rn_f64_full) ;  /* 0x0000000c00307944 */ /* 0x002fea0003c00000 */
[----:B------:R-:W-:Y:S02]  /*0a80*/  IMAD.MOV.U32 R4, RZ, RZ, R28 ;  /* 0x000000ffff047224 */ /* 0x000fe400078e001c */
[----:B------:R-:W-:-:S07]  /*0a90*/  IMAD.MOV.U32 R5, RZ, RZ, R29 ;  /* 0x000000ffff057224 */ /* 0x000fce00078e001d */
.L_x_28:
[----:B------:R-:W-:Y:S05]  /*0aa0*/  BSYNC.RECONVERGENT B0 ;  /* 0x0000000000007941 */ /* 0x000fea0003800200 */
.L_x_27:
[----:B------:R-:W0:Y:S01]  /*0ab0*/  LDC.64 R10, c[0x0][0x380] ;  /* 0x0000e000ff0a7b82 */ /* 0x000e220000000a00 */
[----:B------:R-:W-:Y:S01]  /*0ac0*/  IMAD R32, R3, 0x200, R32 ;  /* 0x0000020003207824 */ /* 0x000fe200078e0220 */
[----:B------:R-:W-:Y:S03]  /*0ad0*/  BSSY.RECONVERGENT B0, `(.L_x_29) ;  /* 0x000001a000007945 */ /* 0x000fe60003800200 */
[----:B------:R-:W-:-:S04]  /*0ae0*/  IMAD R9, R32, 0x3, RZ ;  /* 0x0000000320097824 */ /* 0x000fc800078e02ff */
[----:B0-----:R-:W-:Y:S01]  /*0af0*/  IMAD.WIDE R10, R9, 0x4, R10 ;  /* 0x00000004090a7825 */ /* 0x001fe200078e020a */
[----:B------:R-:W-:Y:S06]  /*0b00*/  @P0 BRA `(.L_x_30) ;  /* 0x0000000000580947 */ /* 0x000fec0003800000 */
[----:B------:R-:W-:Y:S01]  /*0b10*/  DFMA R4, R4, R14, -0.5 ;  /* 0xbfe000000404742b */ /* 0x000fe2000000000e */
[----:B------:R-:W-:Y:S01]  /*0b20*/  MOV R9, 0x3fe00000 ;  /* 0x3fe0000000097802 */ /* 0x000fe20000000f00 */
[----:B------:R-:W-:Y:S01]  /*0b30*/  IMAD.MOV.U32 R8, RZ, RZ, RZ ;  /* 0x000000ffff087224 */ /* 0x000fe200078e00ff */
[----:B------:R-:W2:Y:S07]  /*0b40*/  LDG.E R16, desc[UR4][R16.64] ;  /* 0x0000000410107981 */ /* 0x000eae000c1e1900 */
[----:B------:R-:W-:-:S06]  /*0b50*/  LOP3.LUT R9, R9, 0x80000000, R5, 0xb8, !PT ;  /* 0x8000000009097812 */ /* 0x000fcc00078eb805 */
[----:B------:R-:W-:Y:S01]  /*0b60*/  DADD.RZ R4, R4, R8 ;  /* 0x0000000004047229 */ /* 0x000fe2000000c008 */
[----:B------:R-:W0:Y:S09]  /*0b70*/  LDC.64 R8, c[0x0][0x388] ;  /* 0x0000e200ff087b82 */ /* 0x000e320000000a00 */
[----:B------:R-:W1:Y:S02]  /*0b80*/  F2I.F64.TRUNC R4, R4 ;  /* 0x0000000400047311 */ /* 0x000e64000030d100 */
[----:B-1----:R-:W-:-:S04]  /*0b90*/  IMAD R21, R2, R4, R7 ;  /* 0x0000000402157224 */ /* 0x002fc800078e0207 */
[----:B0-----:R-:W-:Y:S02]  /*0ba0*/  IMAD.WIDE R6, R21, 0x4, R8 ;  /* 0x0000000415067825 */ /* 0x001fe400078e0208 */
[----:B------:R-:W0:Y:S04]  /*0bb0*/  LDC.64 R8, c[0x0][0x390] ;  /* 0x0000e400ff087b82 */ /* 0x000e280000000a00 */
[----:B------:R-:W3:Y:S01]  /*0bc0*/  LDG.E R6, desc[UR4][R6.64] ;  /* 0x0000000406067981 */ /* 0x000ee2000c1e1900 */
[----:B--2---:R-:W-:-:S04]  /*0bd0*/  FMUL R18, R16, 100 ;  /* 0x42c8000010127820 */ /* 0x004fc80000400000 */
[----:B------:R-:W1:Y:S02]  /*0be0*/  F2I.TRUNC.NTZ R19, R18 ;  /* 0x0000001200137305 */ /* 0x000e64000020f100 */
[C---:B-1----:R-:W-:Y:S02]  /*0bf0*/  ISETP.GT.AND P1, PT, R19.reuse, 0x270f, PT ;  /* 0x0000270f1300780c */ /* 0x042fe40003f24270 */
[----:B---3--:R-:W-:-:S04]  /*0c00*/  IADD3 R19, PT, PT, R19, 0x9, -R6 ;  /* 0x0000000913137810 */ /* 0x008fc80007ffe806 */
[----:B------:R-:W-:-:S13]  /*0c10*/  ISETP.GT.U32.OR P1, PT, R19, 0x12, P1 ;  /* 0x000000121300780c */ /* 0x000fda0000f24470 */
[----:B0-----:R-:W-:Y:S02]  /*0c20*/  @!P1 IMAD.WIDE R4, R0, 0x4, R8 ;  /* 0x0000000400049825 */ /* 0x001fe400078e0208 */
[----:B------:R-:W0:Y:S04]  /*0c30*/  LDC.64 R8, c[0x0][0x398] ;  /* 0x0000e600ff087b82 */ /* 0x000e280000000a00 */
[----:B------:R-:W2:Y:S01]  /*0c40*/  @!P1 LDG.E R5, desc[UR4][R4.64] ;  /* 0x0000000404059981 */ /* 0x000ea2000c1e1900 */
[----:B0-----:R-:W-:-:S05]  /*0c50*/  @!P1 IMAD.WIDE R8, R21, 0x4, R8 ;  /* 0x0000000415089825 */ /* 0x001fca00078e0208 */
[----:B--2---:R0:W-:Y:S02]  /*0c60*/  @!P1 STG.E desc[UR4][R8.64], R5 ;  /* 0x0000000508009986 */ /* 0x0041e4000c101904 */
.L_x_30:
[----:B------:R-:W-:Y:S05]  /*0c70*/  BSYNC.RECONVERGENT B0 ;  /* 0x0000000000007941 */ /* 0x000fea0003800200 */
.L_x_29:
[----:B------:R-:W2:Y:S01]  /*0c80*/  LDG.E R0, desc[UR4][R10.64+0x4] ;  /* 0x000004040a007981 */ /* 0x000ea2000c1e1900 */
[----:B0-----:R-:W0:Y:S01]  /*0c90*/  MUFU.RCP64H R5, 6.283184051513671875 ;  /* 0x401921fb00057908 */ /* 0x001e220000001800 */
[----:B------:R-:W-:Y:S01]  /*0ca0*/  IMAD.MOV.U32 R6, RZ, RZ, 0x54442d18 ;  /* 0x54442d18ff067424 */ /* 0x000fe200078e00ff */
[----:B------:R-:W-:Y:S01]  /*0cb0*/  MOV R4, 0x1 ;  /* 0x0000000100047802 */ /* 0x000fe20000000f00 */
[----:B-1----:R-:W-:Y:S01]  /*0cc0*/  IMAD.MOV.U32 R7, RZ, RZ, 0x401921fb ;  /* 0x401921fbff077424 */ /* 0x002fe200078e00ff */
[----:B------:R-:W-:Y:S01]  /*0cd0*/  UMOV UR8, 0x54442d18 ;  /* 0x54442d1800087882 */ /* 0x000fe20000000000 */
[----:B------:R-:W-:Y:S01]  /*0ce0*/  UMOV UR9, 0x400921fb ;  /* 0x400921fb00097882 */ /* 0x000fe20000000000 */
[----:B------:R-:W-:Y:S03]  /*0cf0*/  BSSY.RECONVERGENT B0, `(.L_x_31) ;  /* 0x0000014000007945 */ /* 0x000fe60003800200 */
[----:B0-----:R-:W-:-:S08]  /*0d00*/  DFMA R8, R4, -R6, 1 ;  /* 0x3ff000000408742b */ /* 0x001fd00000000806 */
        /* <DEDUP_REMOVED lines=13> */
[----:B------:R-:W-:Y:S01]  /*0de0*/  IMAD.MOV.U32 R21, RZ, RZ, 0x401921fb ;  /* 0x401921fbff157424 */ /* 0x000fe200078e00ff */
[----:B------:R-:W-:-:S07]  /*0df0*/  MOV R4, 0xe10 ;  /* 0x00000e1000047802 */ /* 0x000fce0000000f00 */
[----:B------:R-:W-:Y:S05]  /*0e00*/  CALL.REL.NOINC `($__internal_2_$__cuda_sm20_div_rn_f64_full) ;  /* 0x00000008004c7944 */ /* 0x000fea0003c00000 */
[----:B------:R-:W-:Y:S02]  /*0e10*/  IMAD.MOV.U32 R4, RZ, RZ, R28 ;  /* 0x000000ffff047224 */ /* 0x000fe400078e001c */
[----:B------:R-:W-:-:S07]  /*0e20*/  IMAD.MOV.U32 R5, RZ, RZ, R29 ;  /* 0x000000ffff057224 */ /* 0x000fce00078e001d */
.L_x_32:
[----:B------:R-:W-:Y:S05]  /*0e30*/  BSYNC.RECONVERGENT B0 ;  /* 0x0000000000007941 */ /* 0x000fea0003800200 */
.L_x_31:
[----:B------:R-:W2:Y:S01]  /*0e40*/  LDG.E R18, desc[UR4][R10.64+0x8] ;  /* 0x000008040a127981 */ /* 0x000ea2000c1e1900 */
[----:B------:R-:W0:Y:S01]  /*0e50*/  MUFU.RCP64H R7, 3.1415920257568359375 ;  /* 0x400921fb00077908 */ /* 0x000e220000001800 */
[----:B------:R-:W-:Y:S01]  /*0e60*/  MOV R16, 0x54442d18 ;  /* 0x54442d1800107802 */ /* 0x000fe20000000f00 */
[----:B------:R-:W-:Y:S01]  /*0e70*/  IMAD.MOV.U32 R17, RZ, RZ, 0x400921fb ;  /* 0x400921fbff117424 */ /* 0x000fe200078e00ff */
[----:B------:R-:W-:Y:S01]  /*0e80*/  BSSY.RECONVERGENT B0, `(.L_x_33) ;  /* 0x000001a000007945 */ /* 0x000fe20003800200 */
[----:B------:R-:W-:-:S06]  /*0e90*/  IMAD.MOV.U32 R6, RZ, RZ, 0x1 ;  /* 0x00000001ff067424 */ /* 0x000fcc00078e00ff */
        /* <DEDUP_REMOVED lines=10> */
[----:B------:R-:W-:-:S07]  /*0f40*/  IMAD.MOV.U32 R17, RZ, RZ, 0x3fe00000 ;  /* 0x3fe00000ff117424 */ /* 0x000fce00078e00ff */
[----:B------:R-:W-:Y:S01]  /*0f50*/  DFMA R4, R20, R4, R8 ;  /* 0x000000041404722b */ /* 0x000fe20000000008 */
[----:B------:R-:W-:Y:S02]  /*0f60*/  LOP3.LUT R9, R17, 0x80000000, R7, 0xb8, !PT ;  /* 0x8000000011097812 */ /* 0x000fe400078eb807 */
[----:B------:R-:W-:-:S06]  /*0f70*/  MOV R8, RZ ;  /* 0x000000ff00087202 */ /* 0x000fcc0000000f00 */
[----:B------:R-:W-:Y:S01]  /*0f80*/  DADD.RZ R6, R6, R8 ;  /* 0x0000000006067229 */ /* 0x000fe2000000c008 */
[----:B------:R-:W-:-:S05]  /*0f90*/  FFMA R0, RZ, 2.1426990032196044922, R5 ;  /* 0x400921fbff007823 */ /* 0x000fca0000000005 */
[----:B------:R-:W-:-:S04]  /*0fa0*/  FSETP.GT.AND P1, PT, |R0|, 1.469367938527859385e-39, PT ;  /* 0x001000000000780b */ /* 0x000fc80003f24200 */
[----:B------:R0:W1:Y:S09]  /*0fb0*/  F2I.F64.TRUNC R7, R6 ;  /* 0x0000000600077311 */ /* 0x000072000030d100 */
[----:B------:R-:W-:Y:S05]  /*0fc0*/  @P1 BRA P2, `(.L_x_34) ;  /* 0x0000000000141947 */ /* 0x000fea0001000000 */
[----:B------:R-:W-:Y:S01]  /*0fd0*/  IMAD.MOV.U32 R21, RZ, RZ, 0x400921fb ;  /* 0x400921fbff157424 */ /* 0x000fe200078e00ff */
[----:B------:R-:W-:-:S07]  /*0fe0*/  MOV R4, 0x1000 ;  /* 0x0000100000047802 */ /* 0x000fce0000000f00 */
[----:B01----:R-:W-:Y:S05]  /*0ff0*/  CALL.REL.NOINC `($__internal_2_$__cuda_sm20_div_rn_f64_full) ;  /* 0x0000000400d07944 */ /* 0x003fea0003c00000 */
[----:B------:R-:W-:Y:S02]  /*1000*/  IMAD.MOV.U32 R4, RZ, RZ, R28 ;  /* 0x000000ffff047224 */ /* 0x000fe400078e001c */
[----:B------:R-:W-:-:S07]  /*1010*/  IMAD.MOV.U32 R5, RZ, RZ, R29 ;  /* 0x000000ffff057224 */ /* 0x000fce00078e001d */
.L_x_34:
[----:B------:R-:W-:Y:S05]  /*1020*/  BSYNC.RECONVERGENT B0 ;  /* 0x0000000000007941 */ /* 0x000fea0003800200 */
.L_x_33:
[----:B------:R-:W2:Y:S01]  /*1030*/  LDC.64 R16, c[0x0][0x380] ;  /* 0x0000e000ff107b82 */ /* 0x000ea20000000a00 */
[----:B------:R-:W-:Y:S01]  /*1040*/  LEA R3, R3, R32, 0x8 ;  /* 0x0000002003037211 */ /* 0x000fe200078e40ff */
[----:B------:R-:W-:Y:S04]  /*1050*/  BSSY.RECONVERGENT B0, `(.L_x_35) ;  /* 0x000001a000007945 */ /* 0x000fe80003800200 */
[----:B------:R-:W-:-:S04]  /*1060*/  IMAD R9, R3, 0x3, RZ ;  /* 0x0000000303097824 */ /* 0x000fc800078e02ff */
[----:B--2---:R-:W-:Y:S01]  /*1070*/  IMAD.WIDE R16, R9, 0x4, R16 ;  /* 0x0000000409107825 */ /* 0x004fe200078e0210 */
[----:B------:R-:W-:Y:S06]  /*1080*/  @P0 BRA `(.L_x_36) ;  /* 0x0000000000580947 */ /* 0x000fec0003800000 */
[----:B------:R-:W-:Y:S01]  /*1090*/  DFMA R4, R4, R14, -0.5 ;  /* 0xbfe000000404742b */ /* 0x000fe2000000000e */
[----:B------:R-:W-:Y:S01]  /*10a0*/  IMAD.MOV.U32 R9, RZ, RZ, 0x3fe00000 ;  /* 0x3fe00000ff097424 */ /* 0x000fe200078e00ff */
[----:B------:R-:W2:Y:S01]  /*10b0*/  LDG.E R10, desc[UR4][R10.64] ;  /* 0x000000040a0a7981 */ /* 0x000ea2000c1e1900 */
[----:B------:R-:W-:-:S07]  /*10c0*/  IMAD.MOV.U32 R8, RZ, RZ, RZ ;  /* 0x000000ffff087224 */ /* 0x000fce00078e00ff */
[----:B------:R-:W-:-:S06]  /*10d0*/  LOP3.LUT R9, R9, 0x80000000, R5, 0xb8, !PT ;  /* 0x8000000009097812 */ /* 0x000fcc00078eb805 */
[----:B------:R-:W-:Y:S01]  /*10e0*/  DADD.RZ R4, R4, R8 ;  /* 0x0000000004047229 */ /* 0x000fe2000000c008 */
[----:B------:R-:W0:Y:S09]  /*10f0*/  LDC.64 R8, c[0x0][0x388] ;  /* 0x0000e200ff087b82 */ /* 0x000e320000000a00 */
[----:B------:R-:W1:Y:S02]  /*1100*/  F2I.F64.TRUNC R4, R4 ;  /* 0x0000000400047311 */ /* 0x000e64000030d100 */
[----:B-1----:R-:W-:-:S02]  /*1110*/  IMAD R21, R2, R4, R7 ;  /* 0x0000000402157224 */ /* 0x002fc400078e0207 */
[----:B------:R-:W1:Y:S02]  /*1120*/  LDC.64 R4, c[0x0][0x398] ;  /* 0x0000e600ff047b82 */ /* 0x000e640000000a00 */
[----:B0-----:R-:W-:-:S06]  /*1130*/  IMAD.WIDE R6, R21, 0x4, R8 ;  /* 0x0000000415067825 */ /* 0x001fcc00078e0208 */
[----:B------:R-:W3:Y:S01]  /*1140*/  LDG.E R6, desc[UR4][R6.64] ;  /* 0x0000000406067981 */ /* 0x000ee2000c1e1900 */
[----:B------:R-:W0:Y:S01]  /*1150*/  LDC.64 R8, c[0x0][0x390] ;  /* 0x0000e400ff087b82 */ /* 0x000e220000000a00 */
[----:B--2---:R-:W-:-:S04]  /*1160*/  FMUL R0, R10, 100 ;  /* 0x42c800000a007820 */ /* 0x004fc80000400000 */
[----:B------:R-:W2:Y:S02]  /*1170*/  F2I.TRUNC.NTZ R19, R0 ;  /* 0x0000000000137305 */ /* 0x000ea4000020f100 */
[C---:B--2---:R-:W-:Y:S02]  /*1180*/  ISETP.GT.AND P1, PT, R19.reuse, 0x270f, PT ;  /* 0x0000270f1300780c */ /* 0x044fe40003f24270 */
[----:B---3--:R-:W-:-:S04]  /*1190*/  IADD3 R19, PT, PT, R19, 0x9, -R6 ;  /* 0x0000000913137810 */ /* 0x008fc80007ffe806 */
[----:B------:R-:W-:-:S13]  /*11a0*/  ISETP.GT.U32.OR P1, PT, R19, 0x12, P1 ;  /* 0x000000121300780c */ /* 0x000fda0000f24470 */
[----:B0-----:R-:W-:-:S06]  /*11b0*/  @!P1 IMAD.WIDE R32, R32, 0x4, R8 ;  /* 0x0000000420209825 */ /* 0x001fcc00078e0208 */
[----:B------:R-:W2:Y:S01]  /*11c0*/  @!P1 LDG.E R33, desc[UR4][R32.64] ;  /* 0x0000000420219981 */ /* 0x000ea2000c1e1900 */
[----:B-1----:R-:W-:-:S05]  /*11d0*/  @!P1 IMAD.WIDE R4, R21, 0x4, R4 ;  /* 0x0000000415049825 */ /* 0x002fca00078e0204 */
[----:B--2---:R2:W-:Y:S02]  /*11e0*/  @!P1 STG.E desc[UR4][R4.64], R33 ;  /* 0x0000002104009986 */ /* 0x0045e4000c101904 */
.L_x_36:
[----:B------:R-:W-:Y:S05]  /*11f0*/  BSYNC.RECONVERGENT B0 ;  /* 0x0000000000007941 */ /* 0x000fea0003800200 */
.L_x_35:
[----:B------:R-:W3:Y:S01]  /*1200*/  LDG.E R0, desc[UR4][R16.64+0x4] ;  /* 0x0000040410007981 */ /* 0x000ee2000c1e1900 */
[----:B--2---:R-:W2:Y:S01]  /*1210*/  MUFU.RCP64H R5, 6.283184051513671875 ;  /* 0x401921fb00057908 */ /* 0x004ea20000001800 */
[----:B0-----:R-:W-:Y:S01]  /*1220*/  IMAD.MOV.U32 R6, RZ, RZ, 0x54442d18 ;  /* 0x54442d18ff067424 */ /* 0x001fe200078e00ff */
[----:B-1----:R-:W-:Y:S01]  /*1230*/  MOV R7, 0x401921fb ;  /* 0x401921fb00077802 */ /* 0x002fe20000000f00 */
[----:B------:R-:W-:Y:S01]  /*1240*/  IMAD.MOV.U32 R4, RZ, RZ, 0x1 ;  /* 0x00000001ff047424 */ /* 0x000fe200078e00ff */
[----:B------:R-:W-:Y:S01]  /*1250*/  UMOV UR8, 0x54442d18 ;  /* 0x54442d1800087882 */ /* 0x000fe20000000000 */
[----:B------:R-:W-:Y:S01]  /*1260*/  UMOV UR9, 0x400921fb ;  /* 0x400921fb00097882 */ /* 0x000fe20000000000 */
[----:B------:R-:W-:Y:S03]  /*1270*/  BSSY.RECONVERGENT B0, `(.L_x_37) ;  /* 0x0000014000007945 */ /* 0x000fe60003800200 */
[----:B--2---:R-:W-:-:S08]  /*1280*/  DFMA R8, R4, -R6, 1 ;  /* 0x3ff000000408742b */ /* 0x004fd00000000806 */
[----:B------:R-:W-:-:S08]  /*1290*/  DFMA R8, R8, R8, R8 ;  /* 0x000000080808722b */ /* 0x000fd00000000008 */
[----:B------:R-:W-:-:S08]  /*12a0*/  DFMA R8, R4, R8, R4 ;  /* 0x000000080408722b */ /* 0x000fd00000000004 */
[----:B------:R-:W-:-:S08]  /*12b0*/  DFMA R10, R8, -R6, 1 ;  /* 0x3ff00000080a742b */ /* 0x000fd00000000806 */
[----:B------:R-:W-:Y:S01]  /*12c0*/  DFMA R10, R8, R10, R8 ;  /* 0x0000000a080a722b */ /* 0x000fe20000000008 */
[----:B---3--:R-:W0:Y:S02]  /*12d0*/  F2F.F64.F32 R4, R0 ;  /* 0x0000000000047310 */ /* 0x008e240000201800 */
        /* <DEDUP_REMOVED lines=11> */
[----:B------:R-:W-:Y:S01]  /*1390*/  IMAD.MOV.U32 R4, RZ, RZ, R28 ;  /* 0x000000ffff047224 */ /* 0x000fe200078e001c */
[----:B------:R-:W-:-:S07]  /*13a0*/  MOV R5, R29 ;  /* 0x0000001d00057202 */ /* 0x000fce0000000f00 */
.L_x_38:
[----:B------:R-:W-:Y:S05]  /*13b0*/  BSYNC.RECONVERGENT B0 ;  /* 0x0000000000007941 */ /* 0x000fea0003800200 */
.L_x_37:
[----:B------:R-:W2:Y:S01]  /*13c0*/  LDG.E R18, desc[UR4][R16.64+0x8] ;  /* 0x0000080410127981 */ /* 0x000ea2000c1e1900 */
[----:B------:R-:W0:Y:S01]  /*13d0*/  MUFU.RCP64H R7, 3.1415920257568359375 ;  /* 0x400921fb00077908 */ /* 0x000e220000001800 */
[----:B------:R-:W-:Y:S01]  /*13e0*/  IMAD.MOV.U32 R8, RZ, RZ, 0x54442d18 ;  /* 0x54442d18ff087424 */ /* 0x000fe200078e00ff */
[----:B------:R-:W-:Y:S01]  /*13f0*/  DFMA R12, R12, R4, -0.5 ;  /* 0xbfe000000c0c742b */ /* 0x000fe20000000004 */
[----:B------:R-:W-:Y:S01]  /*1400*/  IMAD.MOV.U32 R9, RZ, RZ, 0x400921fb ;  /* 0x400921fbff097424 */ /* 0x000fe200078e00ff */
[----:B------:R-:W-:Y:S01]  /*1410*/  BSSY.RECONVERGENT B0, `(.L_x_39) ;  /* 0x0000019000007945 */ /* 0x000fe20003800200 */
[----:B------:R-:W-:-:S06]  /*1420*/  IMAD.MOV.U32 R6, RZ, RZ, 0x1 ;  /* 0x00000001ff067424 */ /* 0x000fcc00078e00ff */
[----:B0-----:R-:W-:-:S08]  /*1430*/  DFMA R10, R6, -R8, 1 ;  /* 0x3ff00000060a742b */ /* 0x001fd00000000808 */
[----:B------:R-:W-:-:S08]  /*1440*/  DFMA R10, R10, R10, R10 ;  /* 0x0000000a0a0a722b */ /* 0x000fd0000000000a */
[----:B------:R-:W-:-:S08]  /*1450*/  DFMA R10, R6, R10, R6 ;  /* 0x0000000a060a722b */ /* 0x000fd00000000006 */
[----:B------:R-:W-:-:S08]  /*1460*/  DFMA R6, R10, -R8, 1 ;  /* 0x3ff000000a06742b */ /* 0x000fd00000000808 */
[----:B------:R-:W-:Y:S01]  /*1470*/  DFMA R10, R10, R6, R10 ;  /* 0x000000060a0a722b */ /* 0x000fe2000000000a */
[----:B--2---:R-:W0:Y:S07]  /*1480*/  F2F.F64.F32 R18, R18 ;  /* 0x0000001200127310 */ /* 0x004e2e0000201800 */
[----:B0-----:R-:W-:Y:S01]  /*1490*/  DMUL R6, R10, R18 ;  /* 0x000000120a067228 */ /* 0x001fe20000000000 */
[----:B------:R-:W-:-:S07]  /*14a0*/  FSETP.GEU.AND P2, PT, |R19|, 6.5827683646048100446e-37, PT ;  /* 0x036000001300780b */ /* 0x000fce0003f4e200 */
[----:B------:R-:W-:Y:S01]  /*14b0*/  DFMA R4, R6, -R8, R18 ;  /* 0x800000080604722b */ /* 0x000fe20000000012 */
[----:B------:R-:W-:-:S07]  /*14c0*/  MOV R9, 0x3fe00000 ;  /* 0x3fe0000000097802 */ /* 0x000fce0000000f00 */
[----:B------:R-:W-:Y:S01]  /*14d0*/  DFMA R4, R10, R4, R6 ;  /* 0x000000040a04722b */ /* 0x000fe20000000006 */
[----:B------:R-:W-:Y:S01]  /*14e0*/  LOP3.LUT R7, R9, 0x80000000, R13, 0xb8, !PT ;  /* 0x8000000009077812 */ /* 0x000fe200078eb80d */
[----:B------:R-:W-:-:S06]  /*14f0*/  IMAD.MOV.U32 R6, RZ, RZ, RZ ;  /* 0x000000ffff067224 */ /* 0x000fcc00078e00ff */
[----:B------:R-:W-:Y:S02]  /*1500*/  DADD.RZ R6, R12, R6 ;  /* 0x000000000c067229 */ /* 0x000fe4000000c006 */
[----:B------:R-:W-:-:S05]  /*1510*/  FFMA R0, RZ, 2.1426990032196044922, R5 ;  /* 0x400921fbff007823 */ /* 0x000fca0000000005 */
[----:B------:R-:W-:-:S03]  /*1520*/  FSETP.GT.AND P1, PT, |R0|, 1.469367938527859385e-39, PT ;  /* 0x001000000000780b */ /* 0x000fc60003f24200 */
[----:B------:R0:W1:Y:S10]  /*1530*/  F2I.F64.TRUNC R7, R6 ;  /* 0x0000000600077311 */ /* 0x000074000030d100 */
[----:B0-----:R-:W-:Y:S05]  /*1540*/  @P1 BRA P2, `(.L_x_40) ;  /* 0x0000000000141947 */ /* 0x001fea0001000000 */
[----:B------:R-:W-:Y:S01]  /*1550*/  IMAD.MOV.U32 R21, RZ, RZ, 0x400921fb ;  /* 0x400921fbff157424 */ /* 0x000fe200078e00ff */
[----:B------:R-:W-:-:S07]  /*1560*/  MOV R4, 0x1580 ;  /* 0x0000158000047802 */ /* 0x000fce0000000f00 */
[----:B-1----:R-:W-:Y:S05]  /*1570*/  CALL.REL.NOINC `($__internal_2_$__cuda_sm20_div_rn_f64_full) ;  /* 0x0000000000707944 */ /* 0x002fea0003c00000 */
[----:B------:R-:W-:Y:S01]  /*1580*/  IMAD.MOV.U32 R4, RZ, RZ, R28 ;  /* 0x000000ffff047224 */ /* 0x000fe200078e001c */
[----:B------:R-:W-:-:S07]  /*1590*/  MOV R5, R29 ;  /* 0x0000001d00057202 */ /* 0x000fce0000000f00 */
.L_x_40:
[----:B------:R-:W-:Y:S05]  /*15a0*/  BSYNC.RECONVERGENT B0 ;  /* 0x0000000000007941 */ /* 0x000fea0003800200 */
.L_x_39:
[----:B------:R-:W-:Y:S01]  /*15b0*/  DFMA R4, R4, R14, -0.5 ;  /* 0xbfe000000404742b */ /* 0x000fe2000000000e */
[----:B------:R-:W-:Y:S02]  /*15c0*/  IMAD.MOV.U32 R9, RZ, RZ, 0x3fe00000 ;  /* 0x3fe00000ff097424 */ /* 0x000fe400078e00ff */
[----:B------:R-:W-:-:S07]  /*15d0*/  IMAD.MOV.U32 R8, RZ, RZ, RZ ;  /* 0x000000ffff087224 */ /* 0x000fce00078e00ff */
[----:B------:R-:W-:-:S06]  /*15e0*/  LOP3.LUT R9, R9, 0x80000000, R5, 0xb8, !PT ;  /* 0x8000000009097812 */ /* 0x000fcc00078eb805 */
[----:B------:R-:W-:Y:S01]  /*15f0*/  DADD.RZ R4, R4, R8 ;  /* 0x0000000004047229 */ /* 0x000fe2000000c008 */
[----:B------:R-:W-:Y:S10]  /*1600*/  @P0 EXIT ;  /* 0x000000000000094d */ /* 0x000ff40003800000 */
[----:B------:R-:W0:Y:S01]  /*1610*/  LDC.64 R8, c[0x0][0x388] ;  /* 0x0000e200ff087b82 */ /* 0x000e220000000a00 */
[----:B------:R-:W1:Y:S01]  /*1620*/  F2I.F64.TRUNC R4, R4 ;  /* 0x0000000400047311 */ /* 0x000e62000030d100 */
[----:B------:R-:W2:Y:S01]  /*1630*/  LDG.E R16, desc[UR4][R16.64] ;  /* 0x0000000410107981 */ /* 0x000ea2000c1e1900 */
[----:B-1----:R-:W-:-:S04]  /*1640*/  IMAD R11, R2, R4, R7 ;  /* 0x00000004020b7224 */ /* 0x002fc800078e0207 */
[----:B0-----:R-:W-:-:S06]  /*1650*/  IMAD.WIDE R6, R11, 0x4, R8 ;  /* 0x000000040b067825 */ /* 0x001fcc00078e0208 */
[----:B------:R-:W3:Y:S01]  /*1660*/  LDG.E R6, desc[UR4][R6.64] ;  /* 0x0000000406067981 */ /* 0x000ee2000c1e1900 */
[----:B--2---:R-:W-:-:S04]  /*1670*/  FMUL R0, R16, 100 ;  /* 0x42c8000010007820 */ /* 0x004fc80000400000 */
[----:B------:R-:W0:Y:S02]  /*1680*/  F2I.TRUNC.NTZ R9, R0 ;  /* 0x0000000000097305 */ /* 0x000e24000020f100 */
[C---:B0-----:R-:W-:Y:S02]  /*1690*/  ISETP.GT.AND P0, PT, R9.reuse, 0x270f, PT ;  /* 0x0000270f0900780c */ /* 0x041fe40003f04270 */
[----:B---3--:R-:W-:-:S04]  /*16a0*/  IADD3 R9, PT, PT, R9, 0x9, -R6 ;  /* 0x0000000909097810 */ /* 0x008fc80007ffe806 */
[----:B------:R-:W-:-:S13]  /*16b0*/  ISETP.GT.U32.OR P0, PT, R9, 0x12, P0 ;  /* 0x000000120900780c */ /* 0x000fda0000704470 */
[----:B------:R-:W-:Y:S05]  /*16c0*/  @P0 EXIT ;  /* 0x000000000000094d */ /* 0x000fea0003800000 */
[----:B------:R-:W0:Y:S02]  /*16d0*/  LDC.64 R4, c[0x0][0x390] ;  /* 0x0000e400ff047b82 */ /* 0x000e240000000a00 */
[----:B0-----:R-:W-:-:S06]  /*16e0*/  IMAD.WIDE R2, R3, 0x4, R4 ;  /* 0x0000000403027825 */ /* 0x001fcc00078e0204 */
[----:B------:R-:W0:Y:S01]  /*16f0*/  LDC.64 R4, c[0x0][0x398] ;  /* 0x0000e600ff047b82 */ /* 0x000e220000000a00 */
[----:B------:R-:W2:Y:S01]  /*1700*/  LDG.E R3, desc[UR4][R2.64] ;  /* 0x0000000402037981 */ /* 0x000ea2000c1e1900 */
[----:B0-----:R-:W-:-:S05]  /*1710*/  IMAD.WIDE R4, R11, 0x4, R4 ;  /* 0x000000040b047825 */ /* 0x001fca00078e0204 */
[----:B--2---:R-:W-:Y:S01]  /*1720*/  STG.E desc[UR4][R4.64], R3 ;  /* 0x0000000304007986 */ /* 0x004fe2000c101904 */
[----:B------:R-:W-:Y:S05]  /*1730*/  EXIT ;  /* 0x000000000000794d */ /* 0x000fea0003800000 */
        .weak           $__internal_2_$__cuda_sm20_div_rn_f64_full
        .type           $__internal_2_$__cuda_sm20_div_rn_f64_full,@function
        .size           $__internal_2_$__cuda_sm20_div_rn_f64_full,(.L_x_185 - $__internal_2_$__cuda_sm20_div_rn_f64_full)
$__internal_2_$__cuda_sm20_div_rn_f64_full:
[----:B------:R-:W-:Y:S01]  /*1740*/  FSETP.GEU.AND P3, PT, |R19|, 1.469367938527859385e-39, PT ;  /* 0x001000001300780b */ /* 0x000fe20003f6e200 */
[----:B------:R-:W-:Y:S01]  /*1750*/  IMAD.U32 R20, RZ, RZ, UR6 ;  /* 0x00000006ff147e24 */ /* 0x000fe2000f8e00ff */
[C---:B------:R-:W-:Y:S01]  /*1760*/  FSETP.GEU.AND P1, PT, |R21|.reuse, 1.469367938527859385e-39, PT ;  /* 0x001000001500780b */ /* 0x040fe20003f2e200 */
[----:B------:R-:W-:Y:S01]  /*1770*/  BSSY.RECONVERGENT B1, `(.L_x_41) ;  /* 0x0000055000017945 */ /* 0x000fe20003800200 */
[----:B------:R-:W-:Y:S02]  /*1780*/  LOP3.LUT R5, R21, 0x800fffff, RZ, 0xc0, !PT ;  /* 0x800fffff15057812 */ /* 0x000fe400078ec0ff */
[----:B------:R-:W-:Y:S02]  /*1790*/  MOV R22, UR6 ;  /* 0x0000000600167c02 */ /* 0x000fe40008000f00 */
[----:B------:R-:W-:Y:S02]  /*17a0*/  LOP3.LUT R23, R5, 0x3ff00000, RZ, 0xfc, !PT ;  /* 0x3ff0000005177812 */ /* 0x000fe400078efcff */
[----:B------:R-:W-:-:S02]  /*17b0*/  LOP3.LUT R5, R19, 0x7ff00000, RZ, 0xc0, !PT ;  /* 0x7ff0000013057812 */ /* 0x000fc400078ec0ff */
[C---:B------:R-:W-:Y:S01]  /*17c0*/  LOP3.LUT R8, R21.reuse, 0x7ff00000, RZ, 0xc0, !PT ;  /* 0x7ff0000015087812 */ /* 0x040fe200078ec0ff */
[----:B------:R-:W-:Y:S01]  /*17d0*/  @!P3 IMAD.MOV.U32 R28, RZ, RZ, RZ ;  /* 0x000000ffff1cb224 */ /* 0x000fe200078e00ff */
[----:B------:R-:W-:Y:S01]  /*17e0*/  @!P3 LOP3.LUT R6, R21, 0x7ff00000, RZ, 0xc0, !PT ;  /* 0x7ff000001506b812 */ /* 0x000fe200078ec0ff */
[----:B------:R-:W-:Y:S01]  /*17f0*/  @!P1 DMUL R22, R20, 8.98846567431157953865e+307 ;  /* 0x7fe0000014169828 */ /* 0x000fe20000000000 */
[C---:B------:R-:W-:Y:S02]  /*1800*/  ISETP.GE.U32.AND P2, PT, R5.reuse, R8, PT ;  /* 0x000000080500720c */ /* 0x040fe40003f46070 */
[----:B------:R-:W-:Y:S01]  /*1810*/  @!P3 ISETP.GE.U32.AND P4, PT, R5, R6, PT ;  /* 0x000000060500b20c */ /* 0x000fe20003f86070 */
[----:B------:R-:W-:Y:S01]  /*1820*/  IMAD.MOV.U32 R6, RZ, RZ, 0x1ca00000 ;  /* 0x1ca00000ff067424 */ /* 0x000fe200078e00ff */
[----:B------:R-:W-:Y:S01]  /*1830*/  MOV R26, 0x1 ;  /* 0x00000001001a7802 */ /* 0x000fe20000000f00 */
[----:B------:R-:W0:Y:S03]  /*1840*/  MUFU.RCP64H R27, R23 ;  /* 0x00000017001b7308 */ /* 0x000e260000001800 */
[----:B------:R-:W-:-:S02]  /*1850*/  @!P3 SEL R29, R6, 0x63400000, !P4 ;  /* 0x63400000061db807 */ /* 0x000fc40006000000 */
[----:B------:R-:W-:Y:S02]  /*1860*/  SEL R25, R6, 0x63400000, !P2 ;  /* 0x6340000006197807 */ /* 0x000fe40005000000 */
[--C-:B------:R-:W-:Y:S02]  /*1870*/  @!P3 LOP3.LUT R24, R29, 0x80000000, R19.reuse, 0xf8, !PT ;  /* 0x800000001d18b812 */ /* 0x100fe400078ef813 */
[----:B------:R-:W-:Y:S02]  /*1880*/  LOP3.LUT R25, R25, 0x800fffff, R19, 0xf8, !PT ;  /* 0x800fffff19197812 */ /* 0x000fe400078ef813 */
[----:B------:R-:W-:Y:S01]  /*1890*/  @!P3 LOP3.LUT R29, R24, 0x100000, RZ, 0xfc, !PT ;  /* 0x00100000181db812 */ /* 0x000fe200078efcff */
[----:B------:R-:W-:Y:S01]  /*18a0*/  IMAD.MOV.U32 R24, RZ, RZ, R18 ;  /* 0x000000ffff187224 */ /* 0x000fe200078e0012 */
[----:B------:R-:W-:-:S05]  /*18b0*/  @!P1 LOP3.LUT R8, R23, 0x7ff00000, RZ, 0xc0, !PT ;  /* 0x7ff0000017089812 */ /* 0x000fca00078ec0ff */
[----:B------:R-:W-:Y:S02]  /*18c0*/  @!P3 DFMA R24, R24, 2, -R28 ;  /* 0x400000001818b82b */ /* 0x000fe4000000081c */
[----:B0-----:R-:W-:-:S08]  /*18d0*/  DFMA R28, R26, -R22, 1 ;  /* 0x3ff000001a1c742b */ /* 0x001fd00000000816 */
[----:B------:R-:W-:-:S08]  /*18e0*/  DFMA R28, R28, R28, R28 ;  /* 0x0000001c1c1c722b */ /* 0x000fd0000000001c */
[----:B------:R-:W-:-:S08]  /*18f0*/  DFMA R28, R26, R28, R26 ;  /* 0x0000001c1a1c722b */ /* 0x000fd0000000001a */
[----:B------:R-:W-:-:S08]  /*1900*/  DFMA R26, R28, -R22, 1 ;  /* 0x3ff000001c1a742b */ /* 0x000fd00000000816 */
[----:B------:R-:W-:-:S08]  /*1910*/  DFMA R26, R28, R26, R28 ;  /* 0x0000001a1c1a722b */ /* 0x000fd0000000001c */
[----:B------:R-:W-:-:S08]  /*1920*/  DMUL R28, R26, R24 ;  /* 0x000000181a1c7228 */ /* 0x000fd00000000000 */
[----:B------:R-:W-:-:S08]  /*1930*/  DFMA R30, R28, -R22, R24 ;  /* 0x800000161c1e722b */ /* 0x000fd00000000018 */
[----:B------:R-:W-:Y:S01]  /*1940*/  DFMA R30, R26, R30, R28 ;  /* 0x0000001e1a1e722b */ /* 0x000fe2000000001c */
[----:B------:R-:W-:Y:S01]  /*1950*/  IMAD.MOV.U32 R26, RZ, RZ, R5 ;  /* 0x000000ffff1a7224 */ /* 0x000fe200078e0005 */
[----:B------:R-:W-:-:S05]  /*1960*/  @!P3 LOP3.LUT R26, R25, 0x7ff00000, RZ, 0xc0, !PT ;  /* 0x7ff00000191ab812 */ /* 0x000fca00078ec0ff */
[----:B------:R-:W-:-:S05]  /*1970*/  VIADD R27, R26, 0xffffffff ;  /* 0xffffffff1a1b7836 */ /* 0x000fca0000000000 */
[----:B------:R-:W-:Y:S01]  /*1980*/  ISETP.GT.U32.AND P1, PT, R27, 0x7feffffe, PT ;  /* 0x7feffffe1b00780c */ /* 0x000fe20003f24070 */
[----:B------:R-:W-:-:S05]  /*1990*/  VIADD R27, R8, 0xffffffff ;  /* 0xffffffff081b7836 */ /* 0x000fca0000000000 */
[----:B------:R-:W-:-:S13]  /*19a0*/  ISETP.GT.U32.OR P1, PT, R27, 0x7feffffe, P1 ;  /* 0x7feffffe1b00780c */ /* 0x000fda0000f24470 */
[----:B------:R-:W-:Y:S05]  /*19b0*/  @P1 BRA `(.L_x_42) ;  /* 0x00000000006c1947 */ /* 0x000fea0003800000 */
[----:B------:R-:W-:-:S04]  /*19c0*/  LOP3.LUT R18, R21, 0x7ff00000, RZ, 0xc0, !PT ;  /* 0x7ff0000015127812 */ /* 0x000fc800078ec0ff */
[CC--:B------:R-:W-:Y:S02]  /*19d0*/  VIADDMNMX R8, R5.reuse, -R18.reuse, 0xb9600000, !PT ;  /* 0xb960000005087446 */ /* 0x0c0fe40007800912 */
[----:B------:R-:W-:Y:S01]  /*19e0*/  ISETP.GE.U32.AND P1, PT, R5, R18, PT ;  /* 0x000000120500720c */ /* 0x000fe20003f26070 */
[----:B------:R-:W-:Y:S01]  /*19f0*/  IMAD.MOV.U32 R18, RZ, RZ, RZ ;  /* 0x000000ffff127224 */ /* 0x000fe200078e00ff */
[----:B------:R-:W-:Y:S02]  /*1a00*/  VIMNMX R5, PT, PT, R8, 0x46a00000, PT ;  /* 0x46a0000008057848 */ /* 0x000fe40003fe0100 */
[----:B------:R-:W-:-:S04]  /*1a10*/  SEL R6, R6, 0x63400000, !P1 ;  /* 0x6340000006067807 */ /* 0x000fc80004800000 */
[----:B------:R-:W-:-:S05]  /*1a20*/  IADD3 R5, PT, PT, -R6, R5, RZ ;  /* 0x0000000506057210 */ /* 0x000fca0007ffe1ff */
[----:B------:R-:W-:-:S06]  /*1a30*/  VIADD R19, R5, 0x7fe00000 ;  /* 0x7fe0000005137836 */ /* 0x000fcc0000000000 */
[----:B------:R-:W-:-:S10]  /*1a40*/  DMUL R28, R30, R18 ;  /* 0x000000121e1c7228 */ /* 0x000fd40000000000 */
[----:B------:R-:W-:-:S13]  /*1a50*/  FSETP.GTU.AND P1, PT, |R29|, 1.469367938527859385e-39, PT ;  /* 0x001000001d00780b */ /* 0x000fda0003f2c200 */
[----:B------:R-:W-:Y:S05]  /*1a60*/  @P1 BRA `(.L_x_43) ;  /* 0x0000000000941947 */ /* 0x000fea0003800000 */
[----:B------:R-:W-:-:S06]  /*1a70*/  DFMA R22, R30, -R22, R24 ;  /* 0x800000161e16722b */ /* 0x000fcc0000000018 */
[----:B------:R-:W-:-:S04]  /*1a80*/  IMAD.MOV.U32 R22, RZ, RZ, RZ ;  /* 0x000000ffff167224 */ /* 0x000fc800078e00ff */
[C---:B------:R-:W-:Y:S02]  /*1a90*/  FSETP.NEU.AND P1, PT, R23.reuse, RZ, PT ;  /* 0x000000ff1700720b */ /* 0x040fe40003f2d000 */
[----:B------:R-:W-:-:S04]  /*1aa0*/  LOP3.LUT R21, R23, 0x80000000, R21, 0x48, !PT ;  /* 0x8000000017157812 */ /* 0x000fc800078e4815 */
[----:B------:R-:W-:-:S07]  /*1ab0*/  LOP3.LUT R23, R21, R19, RZ, 0xfc, !PT ;  /* 0x0000001315177212 */ /* 0x000fce00078efcff */
[----:B------:R-:W-:Y:S05]  /*1ac0*/  @!P1 BRA `(.L_x_43) ;  /* 0x00000000007c9947 */ /* 0x000fea0003800000 */
[C---:B------:R-:W-:Y:S01]  /*1ad0*/  IADD3 R19, PT, PT, -R5.reuse, RZ, RZ ;  /* 0x000000ff05137210 */ /* 0x040fe20007ffe1ff */
[----:B------:R-:W-:Y:S01]  /*1ae0*/  IMAD.MOV.U32 R18, RZ, RZ, RZ ;  /* 0x000000ffff127224 */ /* 0x000fe200078e00ff */
[----:B------:R-:W-:Y:S01]  /*1af0*/  DMUL.RP R22, R30, R22 ;  /* 0x000000161e167228 */ /* 0x000fe20000008000 */
[----:B------:R-:W-:-:S04]  /*1b00*/  IADD3 R5, PT, PT, -R5, -0x43300000, RZ ;  /* 0xbcd0000005057810 */ /* 0x000fc80007ffe1ff */
[----:B------:R-:W-:-:S05]  /*1b10*/  DFMA R18, R28, -R18, R30 ;  /* 0x800000121c12722b */ /* 0x000fca000000001e */
[----:B------:R-:W-:-:S05]  /*1b20*/  LOP3.LUT R21, R23, R21, RZ, 0x3c, !PT ;  /* 0x0000001517157212 */ /* 0x000fca00078e3cff */
[----:B------:R-:W-:-:S04]  /*1b30*/  FSETP.NEU.AND P1, PT, |R19|, R5, PT ;  /* 0x000000051300720b */ /* 0x000fc80003f2d200 */
[----:B------:R-:W-:Y:S02]  /*1b40*/  FSEL R28, R22, R28, !P1 ;  /* 0x0000001c161c7208 */ /* 0x000fe40004800000 */
[----:B------:R-:W-:Y:S01]  /*1b50*/  FSEL R29, R21, R29, !P1 ;  /* 0x0000001d151d7208 */ /* 0x000fe20004800000 */
[----:B------:R-:W-:Y:S06]  /*1b60*/  BRA `(.L_x_43) ;  /* 0x0000000000547947 */ /* 0x000fec0003800000 */
.L_x_42:
[----:B------:R-:W-:-:S14]  /*1b70*/  DSETP.NAN.AND P1, PT, R18, R18, PT ;  /* 0x000000121200722a */ /* 0x000fdc0003f28000 */
[----:B------:R-:W-:Y:S05]  /*1b80*/  @P1 BRA `(.L_x_44) ;  /* 0x0000000000441947 */ /* 0x000fea0003800000 */
[----:B------:R-:W-:-:S14]  /*1b90*/  DSETP.NAN.AND P1, PT, R20, R20, PT ;  /* 0x000000141400722a */ /* 0x000fdc0003f28000 */
[----:B------:R-:W-:Y:S05]  /*1ba0*/  @P1 BRA `(.L_x_45) ;  /* 0x0000000000301947 */ /* 0x000fea0003800000 */
[----:B------:R-:W-:Y:S01]  /*1bb0*/  ISETP.NE.AND P1, PT, R26, R8, PT ;  /* 0x000000081a00720c */ /* 0x000fe20003f25270 */
[----:B------:R-:W-:Y:S02]  /*1bc0*/  IMAD.MOV.U32 R28, RZ, RZ, 0x0 ;  /* 0x00000000ff1c7424 */ /* 0x000fe400078e00ff */
[----:B------:R-:W-:-:S10]  /*1bd0*/  IMAD.MOV.U32 R29, RZ, RZ, -0x80000 ;  /* 0xfff80000ff1d7424 */ /* 0x000fd400078e00ff */
[----:B------:R-:W-:Y:S05]  /*1be0*/  @!P1 BRA `(.L_x_43) ;  /* 0x0000000000349947 */ /* 0x000fea0003800000 */
[----:B------:R-:W-:Y:S02]  /*1bf0*/  ISETP.NE.AND P1, PT, R26, 0x7ff00000, PT ;  /* 0x7ff000001a00780c */ /* 0x000fe40003f25270 */
[----:B------:R-:W-:Y:S02]  /*1c00*/  LOP3.LUT R29, R19, 0x80000000, R21, 0x48, !PT ;  /* 0x80000000131d7812 */ /* 0x000fe400078e4815 */
[----:B------:R-:W-:-:S13]  /*1c10*/  ISETP.EQ.OR P1, PT, R8, RZ, !P1 ;  /* 0x000000ff0800720c */ /* 0x000fda0004f22670 */
[----:B------:R-:W-:Y:S02]  /*1c20*/  @P1 LOP3.LUT R5, R29, 0x7ff00000, RZ, 0xfc, !PT ;  /* 0x7ff000001d051812 */ /* 0x000fe400078efcff */
[----:B------:R-:W-:Y:S01]  /*1c30*/  @!P1 MOV R28, RZ ;  /* 0x000000ff001c9202 */ /* 0x000fe20000000f00 */
[----:B------:R-:W-:Y:S02]  /*1c40*/  @P1 IMAD.MOV.U32 R28, RZ, RZ, RZ ;  /* 0x000000ffff1c1224 */ /* 0x000fe400078e00ff */
[----:B------:R-:W-:Y:S01]  /*1c50*/  @P1 IMAD.MOV.U32 R29, RZ, RZ, R5 ;  /* 0x000000ffff1d1224 */ /* 0x000fe200078e0005 */
[----:B------:R-:W-:Y:S06]  /*1c60*/  BRA `(.L_x_43) ;  /* 0x0000000000147947 */ /* 0x000fec0003800000 */
.L_x_45:
[----:B------:R-:W-:Y:S01]  /*1c70*/  LOP3.LUT R29, R21, 0x80000, RZ, 0xfc, !PT ;  /* 0x00080000151d7812 */ /* 0x000fe200078efcff */
[----:B------:R-:W-:Y:S01]  /*1c80*/  IMAD.MOV.U32 R28, RZ, RZ, R20 ;  /* 0x000000ffff1c7224 */ /* 0x000fe200078e0014 */
[----:B------:R-:W-:Y:S06]  /*1c90*/  BRA `(.L_x_43) ;  /* 0x0000000000087947 */ /* 0x000fec0003800000 */
.L_x_44:
[----:B------:R-:W-:Y:S02]  /*1ca0*/  LOP3.LUT R29, R19, 0x80000, RZ, 0xfc, !PT ;  /* 0x00080000131d7812 */ /* 0x000fe400078efcff */
[----:B------:R-:W-:-:S07]  /*1cb0*/  MOV R28, R18 ;  /* 0x00000012001c7202 */ /* 0x000fce0000000f00 */
.L_x_43:
[----:B------:R-:W-:Y:S05]  /*1cc0*/  BSYNC.RECONVERGENT B1 ;  /* 0x0000000000017941 */ /* 0x000fea0003800200 */
.L_x_41:
[----:B------:R-:W-:-:S04]  /*1cd0*/  IMAD.MOV.U32 R5, RZ, RZ, 0x0 ;  /* 0x00000000ff057424 */ /* 0x000fc800078e00ff */
[----:B------:R-:W-:Y:S05]  /*1ce0*/  RET.REL.NODEC R4 `(_Z12render_finalPfPiS0_S0_) ;  /* 0xffffffe004c47950 */ /* 0x000fea0003c3ffff */
.L_x_46:
        /* <DEDUP_REMOVED lines=9> */
.L_x_185:


//--------------------- .text._Z12render_depthPfPj --------------------------
	.section	.text._Z12render_depthPfPj,"ax",@progbits
	.align	128
        .global         _Z12render_depthPfPj
        .type           _Z12render_depthPfPj,@function
        .size           _Z12render_depthPfPj,(.L_x_186 - _Z12render_depthPfPj)
        .other          _Z12render_depthPfPj,@"STO_CUDA_ENTRY STV_DEFAULT"
_Z12render_depthPfPj:
.text._Z12render_depthPfPj:
[----:B------:R-:W-:Y:S01]  /*0000*/  LDC R1, c[0x0][0x37c] ;  /* 0x0000df00ff017b82 */ /* 0x000fe20000000800 */
[----:B------:R-:W0:Y:S07]  /*0010*/  S2R R5, SR_CTAID.X ;  /* 0x0000000000057919 */ /* 0x000e2e0000002500 */
[----:B------:R-:W1:Y:S01]  /*0020*/  LDC R3, c[0x0][0x370] ;  /* 0x0000dc00ff037b82 */ /* 0x000e620000000800 */
[----:B------:R-:W2:Y:S01]  /*0030*/  LDCU.64 UR4, c[0x0][0x358] ;  /* 0x00006b00ff0477ac */ /* 0x000ea20008000a00 */
[----:B------:R-:W0:Y:S01]  /*0040*/  S2R R0, SR_TID.X ;  /* 0x0000000000007919 */ /* 0x000e220000002100 */
[----:B------:R-:W3:Y:S05]  /*0050*/  S2R R28, SR_CTAID.Y ;  /* 0x00000000001c7919 */ /* 0x000eea0000002600 */
[----:B------:R-:W4:Y:S01]  /*0060*/  LDC.64 R26, c[0x0][0x380] ;  /* 0x0000e000ff1a7b82 */ /* 0x000f220000000a00 */
[----:B------:R-:W3:Y:S01]  /*0070*/  S2R R7, SR_TID.Y ;  /* 0x0000000000077919 */ /* 0x000ee20000002200 */
[----:B-1----:R-:W-:-:S02]  /*0080*/  IMAD.SHL.U32 R10, R3, 0x20, RZ ;  /* 0x00000020030a7824 */ /* 0x002fc400078e00ff */
[----:B0-----:R-:W-:Y:S02]  /*0090*/  IMAD R5, R5, 0x20, R0 ;  /* 0x0000002005057824 */ /* 0x001fe400078e0200 */
[----:B---3--:R-:W-:-:S04]  /*00a0*/  IMAD R28, R28, 0x20, R7 ;  /* 0x000000201c1c7824 */ /* 0x008fc800078e0207 */
[----:B------:R-:W-:-:S04]  /*00b0*/  IMAD R28, R28, R10, R5 ;  /* 0x0000000a1c1c7224 */ /* 0x000fc800078e0205 */
[----:B------:R-:W-:-:S04]  /*00c0*/  IMAD R5, R28, 0x3, RZ ;  /* 0x000000031c057824 */ /* 0x000fc800078e02ff */
[----:B----4-:R-:W-:-:S05]  /*00d0*/  IMAD.WIDE R26, R5, 0x4, R26 ;  /* 0x00000004051a7825 */ /* 0x010fca00078e021a */
[----:B--2---:R-:W2:Y:S01]  /*00e0*/  LDG.E R0, desc[UR4][R26.64+0x4] ;  /* 0x000004041a007981 */ /* 0x004ea2000c1e1900 */
[----:B------:R-:W0:Y:S01]  /*00f0*/  MUFU.RCP64H R7, 6.283184051513671875 ;  /* 0x401921fb00077908 */ /* 0x000e220000001800 */
[----:B------:R-:W-:Y:S02]  /*0100*/  HFMA2 R4, -RZ, RZ, 68.25, 0.07958984375 ;  /* 0x54442d18ff047431 */ /* 0x000fe400000001ff */
[----:B------:R-:W-:Y:S01]  /*0110*/  IMAD.MOV.U32 R5, RZ, RZ, 0x401921fb ;  /* 0x401921fbff057424 */ /* 0x000fe200078e00ff */
[----:B------:R-:W-:Y:S01]  /*0120*/  UMOV UR6, 0x54442d18 ;  /* 0x54442d1800067882 */ /* 0x000fe20000000000 */
[----:B------:R-:W-:Y:S01]  /*0130*/  IMAD.MOV.U32 R6, RZ, RZ, 0x1 ;  /* 0x00000001ff067424 */ /* 0x000fe200078e00ff */
[----:B------:R-:W-:Y:S01]  /*0140*/  UMOV UR7, 0x400921fb ;  /* 0x400921fb00077882 */ /* 0x000fe20000000000 */
[----:B------:R-:W-:Y:S01]  /*0150*/  BSSY.RECONVERGENT B0, `(.L_x_47) ;  /* 0x0000015000007945 */ /* 0x000fe20003800200 */
[----:B------:R-:W-:Y:S03]  /*0160*/  I2F.F64 R10, R10 ;  /* 0x0000000a000a7312 */ /* 0x000fe60000201c00 */
        /* <DEDUP_REMOVED lines=16> */
[----:B------:R-:W-:Y:S05]  /*0270*/  CALL.REL.NOINC `($__internal_3_$__cuda_sm20_div_rn_f64_full) ;  /* 0x0000001000547944 */ /* 0x000fea0003c00000 */
[----:B------:R-:W-:Y:S01]  /*0280*/  MOV R4, R2 ;  /* 0x0000000200047202 */ /* 0x000fe20000000f00 */
[----:B------:R-:W-:-:S07]  /*0290*/  IMAD.MOV.U32 R5, RZ, RZ, R25 ;  /* 0x000000ffff057224 */ /* 0x000fce00078e0019 */
.L_x_48:
[----:B------:R-:W-:Y:S05]  /*02a0*/  BSYNC.RECONVERGENT B0 ;  /* 0x0000000000007941 */ /* 0x000fea0003800200 */
.L_x_47:
[----:B------:R-:W2:Y:S01]  /*02b0*/  LDG.E R0, desc[UR4][R26.64+0x8] ;  /* 0x000008041a007981 */ /* 0x000ea2000c1e1900 */
[----:B------:R-:W0:Y:S01]  /*02c0*/  MUFU.RCP64H R9, 3.1415920257568359375 ;  /* 0x400921fb00097908 */ /* 0x000e220000001800 */
[----:B------:R-:W-:Y:S02]  /*02d0*/  HFMA2 R8, -RZ, RZ, 0, 5.9604644775390625e-08 ;  /* 0x00000001ff087431 */ /* 0x000fe400000001ff */
[----:B------:R-:W-:Y:S01]  /*02e0*/  IMAD.MOV.U32 R6, RZ, RZ, 0x54442d18 ;  /* 0x54442d18ff067424 */ /* 0x000fe200078e00ff */
[----:B------:R-:W-:Y:S01]  /*02f0*/  BSSY.RECONVERGENT B0, `(.L_x_49) ;  /* 0x000001d000007945 */ /* 0x000fe20003800200 */
[----:B------:R-:W-:Y:S02]  /*0300*/  IMAD.MOV.U32 R7, RZ, RZ, 0x400921fb ;  /* 0x400921fbff077424 */ /* 0x000fe400078e00ff */
[----:B------:R-:W-:-:S04]  /*0310*/  IMAD.MOV.U32 R19, RZ, RZ, 0x3fe00000 ;  /* 0x3fe00000ff137424 */ /* 0x000fc800078e00ff */
[----:B0-----:R-:W-:-:S08]  /*0320*/  DFMA R12, R8, -R6, 1 ;  /* 0x3ff00000080c742b */ /* 0x001fd00000000806 */
[----:B------:R-:W-:-:S08]  /*0330*/  DFMA R12, R12, R12, R12 ;  /* 0x0000000c0c0c722b */ /* 0x000fd0000000000c */
[----:B------:R-:W-:-:S08]  /*0340*/  DFMA R8, R8, R12, R8 ;  /* 0x0000000c0808722b */ /* 0x000fd00000000008 */
[----:B------:R-:W-:-:S08]  /*0350*/  DFMA R14, R8, -R6, 1 ;  /* 0x3ff00000080e742b */ /* 0x000fd00000000806 */
[----:B------:R-:W-:Y:S02]  /*0360*/  DFMA R8, R8, R14, R8 ;  /* 0x0000000e0808722b */ /* 0x000fe40000000008 */
[----:B------:R-:W-:Y:S01]  /*0370*/  DFMA R14, R10, R4, -0.5 ;  /* 0xbfe000000a0e742b */ /* 0x000fe20000000004 */
[----:B------:R-:W-:Y:S01]  /*0380*/  IMAD.SHL.U32 R5, R3, 0x20, RZ ;  /* 0x0000002003057824 */ /* 0x000fe200078e00ff */
[----:B--2---:R-:W0:Y:S04]  /*0390*/  F2F.F64.F32 R12, R0 ;  /* 0x00000000000c7310 */ /* 0x004e280000201800 */
        /* <DEDUP_REMOVED lines=13> */
[----:B------:R-:W-:Y:S02]  /*0470*/  MOV R15, 0x400921fb ;  /* 0x400921fb000f7802 */ /* 0x000fe40000000f00 */
[----:B------:R-:W-:-:S07]  /*0480*/  MOV R4, 0x4a0 ;  /* 0x000004a000047802 */ /* 0x000fce0000000f00 */
[----:B-12---:R-:W-:Y:S05]  /*0490*/  CALL.REL.NOINC `($__internal_3_$__cuda_sm20_div_rn_f64_full) ;  /* 0x0000000c00cc7944 */ /* 0x006fea0003c00000 */
[----:B------:R-:W-:Y:S02]  /*04a0*/  IMAD.MOV.U32 R6, RZ, RZ, R2 ;  /* 0x000000ffff067224 */ /* 0x000fe400078e0002 */
[----:B------:R-:W-:-:S07]  /*04b0*/  IMAD.MOV.U32 R7, RZ, RZ, R25 ;  /* 0x000000ffff077224 */ /* 0x000fce00078e0019 */
.L_x_50:
[----:B------:R-:W-:Y:S05]  /*04c0*/  BSYNC.RECONVERGENT B0 ;  /* 0x0000000000007941 */ /* 0x000fea0003800200 */
.L_x_49:
[----:B------:R-:W3:Y:S01]  /*04d0*/  LDG.E R26, desc[UR4][R26.64] ;  /* 0x000000041a1a7981 */ /* 0x000ee2000c1e1900 */
[----:B------:R-:W-:Y:S01]  /*04e0*/  DFMA R6, R6, R8, -0.5 ;  /* 0xbfe000000606742b */ /* 0x000fe20000000008 */
[----:B------:R-:W-:Y:S01]  /*04f0*/  IMAD.MOV.U32 R13, RZ, RZ, 0x3fe00000 ;  /* 0x3fe00000ff0d7424 */ /* 0x000fe200078e00ff */
[----:B------:R-:W-:Y:S01]  /*0500*/  MOV R12, RZ ;  /* 0x000000ff000c7202 */ /* 0x000fe20000000f00 */
[----:B------:R-:W-:-:S04]  /*0510*/  IMAD R2, R3, 0x100, R28 ;  /* 0x0000010003027824 */ /* 0x000fc800078e021c */
[----:B-1----:R-:W-:-:S03]  /*0520*/  IMAD R23, R2, 0x3, RZ ;  /* 0x0000000302177824 */ /* 0x002fc600078e02ff */
[----:B------:R-:W-:-:S06]  /*0530*/  LOP3.LUT R13, R13, 0x80000000, R7, 0xb8, !PT ;  /* 0x800000000d0d7812 */ /* 0x000fcc00078eb807 */
[----:B------:R-:W-:Y:S01]  /*0540*/  DADD.RZ R14, R6, R12 ;  /* 0x00000000060e7229 */ /* 0x000fe2000000c00c */
[----:B------:R-:W0:Y:S08]  /*0550*/  LDC.64 R12, c[0x0][0x388] ;  /* 0x0000e200ff0c7b82 */ /* 0x000e300000000a00 */
[----:B------:R-:W1:Y:S01]  /*0560*/  LDC.64 R6, c[0x0][0x380] ;  /* 0x0000e000ff067b82 */ /* 0x000e620000000a00 */
[----:B------:R-:W2:Y:S02]  /*0570*/  F2I.F64.TRUNC R14, R14 ;  /* 0x0000000e000e7311 */ /* 0x000ea4000030d100 */
[----:B--2---:R-:W-:-:S04]  /*0580*/  IMAD R17, R5, R14, R22 ;  /* 0x0000000e05117224 */ /* 0x004fc800078e0216 */
[----:B0-----:R-:W-:-:S04]  /*0590*/  IMAD.WIDE R12, R17, 0x4, R12 ;  /* 0x00000004110c7825 */ /* 0x001fc800078e020c */
[----:B-1----:R-:W-:-:S04]  /*05a0*/  IMAD.WIDE R22, R23, 0x4, R6 ;  /* 0x0000000417167825 */ /* 0x002fc800078e0206 */
[----:B---3--:R-:W-:-:S04]  /*05b0*/  FMUL R0, R26, 512 ;  /* 0x440000001a007820 */ /* 0x008fc80000400000 */
[----:B------:R-:W0:Y:S02]  /*05c0*/  F2I.TRUNC.NTZ R21, R0 ;  /* 0x0000000000157305 */ /* 0x000e24000020f100 */
[----:B0-----:R0:W-:Y:S04]  /*05d0*/  REDG.E.MIN.STRONG.GPU desc[UR4][R12.64], R21 ;  /* 0x000000150c00798e */ /* 0x0011e8000c92e104 */
[----:B------:R-:W2:Y:S02]  /*05e0*/  LDG.E R2, desc[UR4][R22.64+0x4] ;  /* 0x0000040416027981 */ /* 0x000ea4000c1e1900 */
[----:B------:R-:W1:Y:S01]  /*05f0*/  MUFU.RCP64H R17, 6.283184051513671875 ;  /* 0x401921fb00117908 */ /* 0x000e620000001800 */
[----:B------:R-:W-:Y:S01]  /*0600*/  IMAD.MOV.U32 R6, RZ, RZ, 0x54442d18 ;  /* 0x54442d18ff067424 */ /* 0x000fe200078e00ff */
[----:B------:R-:W-:Y:S01]  /*0610*/  MOV R16, 0x1 ;  /* 0x0000000100107802 */ /* 0x000fe20000000f00 */
[----:B------:R-:W-:Y:S01]  /*0620*/  IMAD.MOV.U32 R7, RZ, RZ, 0x401921fb ;  /* 0x401921fbff077424 */ /* 0x000fe200078e00ff */
[----:B------:R-:W-:Y:S01]  /*0630*/  UMOV UR8, 0x54442d18 ;  /* 0x54442d1800087882 */ /* 0x000fe20000000000 */
[----:B------:R-:W-:Y:S01]  /*0640*/  UMOV UR9, 0x400921fb ;  /* 0x400921fb00097882 */ /* 0x000fe20000000000 */
[----:B------:R-:W-:Y:S03]  /*0650*/  BSSY.RECONVERGENT B0, `(.L_x_51) ;  /* 0x0000014000007945 */ /* 0x000fe60003800200 */
[----:B-1----:R-:W-:-:S08]  /*0660*/  DFMA R14, R16, -R6, 1 ;  /* 0x3ff00000100e742b */ /* 0x002fd00000000806 */
        /* <DEDUP_REMOVED lines=16> */
[----:B------:R-:W-:Y:S02]  /*0770*/  IMAD.MOV.U32 R6, RZ, RZ, R2 ;  /* 0x000000ffff067224 */ /* 0x000fe400078e0002 */
[----:B------:R-:W-:-:S07]  /*0780*/  IMAD.MOV.U32 R7, RZ, RZ, R25 ;  /* 0x000000ffff077224 */ /* 0x000fce00078e0019 */
.L_x_52:
[----:B------:R-:W-:Y:S05]  /*0790*/  BSYNC.RECONVERGENT B0 ;  /* 0x0000000000007941 */ /* 0x000fea0003800200 */
.L_x_51:
        /* <DEDUP_REMOVED lines=16> */
[----:B------:R-:W-:Y:S01]  /*08a0*/  IMAD.MOV.U32 R15, RZ, RZ, 0x3fe00000 ;  /* 0x3fe00000ff0f7424 */ /* 0x000fe200078e00ff */
[----:B------:R-:W-:-:S04]  /*08b0*/  MOV R14, RZ ;  /* 0x000000ff000e7202 */ /* 0x000fc80000000f00 */
[----:B------:R-:W-:Y:S02]  /*08c0*/  LOP3.LUT R15, R15, 0x80000000, R17, 0xb8, !PT ;  /* 0x800000000f0f7812 */ /* 0x000fe400078eb811 */
[----:B------:R-:W-:-:S04]  /*08d0*/  DFMA R6, R20, R6, R18 ;  /* 0x000000061406722b */ /* 0x000fc80000000012 */
[----:B------:R-:W-:-:S06]  /*08e0*/  DADD.RZ R26, R16, R14 ;  /* 0x00000000101a7229 */ /* 0x000fcc000000c00e */
[----:B------:R-:W-:-:S05]  /*08f0*/  FFMA R2, RZ, 2.1426990032196044922, R7 ;  /* 0x400921fbff027823 */ /* 0x000fca0000000007 */
[----:B------:R-:W-:Y:S01]  /*0900*/  FSETP.GT.AND P0, PT, |R2|, 1.469367938527859385e-39, PT ;  /* 0x001000000200780b */ /* 0x000fe20003f04200 */
[----:B------:R0:W1:-:S12]  /*0910*/  F2I.F64.TRUNC R26, R26 ;  /* 0x0000001a001a7311 */ /* 0x000058000030d100 */
[----:B0-----:R-:W-:Y:S05]  /*0920*/  @P0 BRA P1, `(.L_x_54) ;  /* 0x0000000000140947 */ /* 0x001fea0000800000 */
[----:B------:R-:W-:Y:S01]  /*0930*/  IMAD.MOV.U32 R15, RZ, RZ, 0x400921fb ;  /* 0x400921fbff0f7424 */ /* 0x000fe200078e00ff */
[----:B------:R-:W-:-:S07]  /*0940*/  MOV R4, 0x960 ;  /* 0x0000096000047802 */ /* 0x000fce0000000f00 */
[----:B-1----:R-:W-:Y:S05]  /*0950*/  CALL.REL.NOINC `($__internal_3_$__cuda_sm20_div_rn_f64_full) ;  /* 0x00000008009c7944 */ /* 0x002fea0003c00000 */
[----:B------:R-:W-:Y:S02]  /*0960*/  IMAD.MOV.U32 R6, RZ, RZ, R2 ;  /* 0x000000ffff067224 */ /* 0x000fe400078e0002 */
[----:B------:R-:W-:-:S07]  /*0970*/  IMAD.MOV.U32 R7, RZ, RZ, R25 ;  /* 0x000000ffff077224 */ /* 0x000fce00078e0019 */
.L_x_54:
[----:B------:R-:W-:Y:S05]  /*0980*/  BSYNC.RECONVERGENT B0 ;  /* 0x0000000000007941 */ /* 0x000fea0003800200 */
.L_x_53:
[----:B------:R0:W2:Y:S01]  /*0990*/  LDG.E R22, desc[UR4][R22.64] ;  /* 0x0000000416167981 */ /* 0x0000a2000c1e1900 */
[----:B------:R-:W-:Y:S01]  /*09a0*/  DFMA R6, R6, R8, -0.5 ;  /* 0xbfe000000606742b */ /* 0x000fe20000000008 */
[----:B------:R-:W-:Y:S01]  /*09b0*/  MOV R13, 0x3fe00000 ;  /* 0x3fe00000000d7802 */ /* 0x000fe20000000f00 */
[----:B------:R-:W-:Y:S02]  /*09c0*/  IMAD.MOV.U32 R12, RZ, RZ, RZ ;  /* 0x000000ffff0c7224 */ /* 0x000fe400078e00ff */
[----:B------:R-:W-:-:S04]  /*09d0*/  IMAD R28, R3, 0x200, R28 ;  /* 0x00000200031c7824 */ /* 0x000fc800078e021c */
[----:B0-----:R-:W-:Y:S02]  /*09e0*/  IMAD R23, R28, 0x3, RZ ;  /* 0x000000031c177824 */ /* 0x001fe400078e02ff */
[----:B------:R-:W-:-:S06]  /*09f0*/  LOP3.LUT R13, R13, 0x80000000, R7, 0xb8, !PT ;  /* 0x800000000d0d7812 */ /* 0x000fcc00078eb807 */
[----:B------:R-:W-:Y:S01]  /*0a00*/  DADD.RZ R14, R6, R12 ;  /* 0x00000000060e7229 */ /* 0x000fe2000000c00c */
[----:B------:R-:W0:Y:S08]  /*0a10*/  LDC.64 R12, c[0x0][0x388] ;  /* 0x0000e200ff0c7b82 */ /* 0x000e300000000a00 */
[----:B------:R-:W3:Y:S01]  /*0a20*/  LDC.64 R6, c[0x0][0x380] ;  /* 0x0000e000ff067b82 */ /* 0x000ee20000000a00 */
[----:B------:R-:W1:Y:S02]  /*0a30*/  F2I.F64.TRUNC R14, R14 ;  /* 0x0000000e000e7311 */ /* 0x000e64000030d100 */
[----:B-1----:R-:W-:-:S04]  /*0a40*/  IMAD R17, R5, R14, R26 ;  /* 0x0000000e05117224 */ /* 0x002fc800078e021a */
[----:B0-----:R-:W-:-:S04]  /*0a50*/  IMAD.WIDE R12, R17, 0x4, R12 ;  /* 0x00000004110c7825 */ /* 0x001fc800078e020c */
[----:B--2---:R-:W-:Y:S01]  /*0a60*/  FMUL R0, R22, 512 ;  /* 0x4400000016007820 */ /* 0x004fe20000400000 */
[----:B---3--:R-:W-:-:S03]  /*0a70*/  IMAD.WIDE R22, R23, 0x4, R6 ;  /* 0x0000000417167825 */ /* 0x008fc600078e0206 */
        /* <DEDUP_REMOVED lines=27> */
[----:B------:R-:W-:Y:S01]  /*0c30*/  IMAD.MOV.U32 R6, RZ, RZ, R2 ;  /* 0x000000ffff067224 */ /* 0x000fe200078e0002 */
[----:B------:R-:W-:-:S07]  /*0c40*/  MOV R7, R25 ;  /* 0x0000001900077202 */ /* 0x000fce0000000f00 */
.L_x_56:
[----:B------:R-:W-:Y:S05]  /*0c50*/  BSYNC.RECONVERGENT B0 ;  /* 0x0000000000007941 */ /* 0x000fea0003800200 */
.L_x_55:
[----:B------:R-:W2:Y:S01]  /*0c60*/  LDG.E R0, desc[UR4][R22.64+0x8] ;  /* 0x0000080416007981 */ /* 0x000ea2000c1e1900 */
[----:B------:R-:W0:Y:S01]  /*0c70*/  MUFU.RCP64H R13, 3.1415920257568359375 ;  /* 0x400921fb000d7908 */ /* 0x000e220000001800 */
[----:B------:R-:W-:Y:S01]  /*0c80*/  IMAD.MOV.U32 R14, RZ, RZ, 0x54442d18 ;  /* 0x54442d18ff0e7424 */ /* 0x000fe200078e00ff */
[----:B------:R-:W-:Y:S01]  /*0c90*/  BSSY.RECONVERGENT B0, `(.L_x_57) ;  /* 0x000001b000007945 */ /* 0x000fe20003800200 */
[----:B------:R-:W-:Y:S02]  /*0ca0*/  IMAD.MOV.U32 R15, RZ, RZ, 0x400921fb ;  /* 0x400921fbff0f7424 */ /* 0x000fe400078e00ff */
        /* <DEDUP_REMOVED lines=11> */
[----:B------:R-:W-:Y:S01]  /*0d60*/  MOV R15, 0x3fe00000 ;  /* 0x3fe00000000f7802 */ /* 0x000fe20000000f00 */
[----:B------:R-:W-:-:S03]  /*0d70*/  IMAD.MOV.U32 R14, RZ, RZ, RZ ;  /* 0x000000ffff0e7224 */ /* 0x000fc600078e00ff */
[----:B------:R-:W-:-:S03]  /*0d80*/  LOP3.LUT R15, R15, 0x80000000, R17, 0xb8, !PT ;  /* 0x800000000f0f7812 */ /* 0x000fc600078eb811 */
[----:B------:R-:W-:-:S03]  /*0d90*/  DFMA R6, R20, R6, R18 ;  /* 0x000000061406722b */ /* 0x000fc60000000012 */
[----:B------:R-:W-:-:S07]  /*0da0*/  DADD.RZ R26, R16, R14 ;  /* 0x00000000101a7229 */ /* 0x000fce000000c00e */
[----:B------:R-:W-:-:S03]  /*0db0*/  FFMA R2, RZ, 2.1426990032196044922, R7 ;  /* 0x400921fbff027823 */ /* 0x000fc60000000007 */
[----:B------:R0:W1:Y:S02]  /*0dc0*/  F2I.F64.TRUNC R26, R26 ;  /* 0x0000001a001a7311 */ /* 0x000064000030d100 */
[----:B------:R-:W-:-:S13]  /*0dd0*/  FSETP.GT.AND P0, PT, |R2|, 1.469367938527859385e-39, PT ;  /* 0x001000000200780b */ /* 0x000fda0003f04200 */
[----:B01----:R-:W-:Y:S05]  /*0de0*/  @P0 BRA P1, `(.L_x_58) ;  /* 0x0000000000140947 */ /* 0x003fea0000800000 */
[----:B------:R-:W-:Y:S01]  /*0df0*/  IMAD.MOV.U32 R15, RZ, RZ, 0x400921fb ;  /* 0x400921fbff0f7424 */ /* 0x000fe200078e00ff */
[----:B------:R-:W-:-:S07]  /*0e00*/  MOV R4, 0xe20 ;  /* 0x00000e2000047802 */ /* 0x000fce0000000f00 */
[----:B------:R-:W-:Y:S05]  /*0e10*/  CALL.REL.NOINC `($__internal_3_$__cuda_sm20_div_rn_f64_full) ;  /* 0x00000004006c7944 */ /* 0x000fea0003c00000 */
[----:B------:R-:W-:Y:S01]  /*0e20*/  MOV R6, R2 ;  /* 0x0000000200067202 */ /* 0x000fe20000000f00 */
[----:B------:R-:W-:-:S07]  /*0e30*/  IMAD.MOV.U32 R7, RZ, RZ, R25 ;  /* 0x000000ffff077224 */ /* 0x000fce00078e0019 */
.L_x_58:
[----:B------:R-:W-:Y:S05]  /*0e40*/  BSYNC.RECONVERGENT B0 ;  /* 0x0000000000007941 */ /* 0x000fea0003800200 */
.L_x_57:
[----:B------:R0:W2:Y:S01]  /*0e50*/  LDG.E R22, desc[UR4][R22.64] ;  /* 0x0000000416167981 */ /* 0x0000a2000c1e1900 */
[----:B------:R-:W-:Y:S01]  /*0e60*/  DFMA R6, R6, R8, -0.5 ;  /* 0xbfe000000606742b */ /* 0x000fe20000000008 */
[----:B------:R-:W-:Y:S01]  /*0e70*/  IMAD.MOV.U32 R13, RZ, RZ, 0x3fe00000 ;  /* 0x3fe00000ff0d7424 */ /* 0x000fe200078e00ff */
[----:B------:R-:W-:Y:S01]  /*0e80*/  MOV R12, RZ ;  /* 0x000000ff000c7202 */ /* 0x000fe20000000f00 */
[----:B------:R-:W-:-:S04]  /*0e90*/  IMAD R28, R3, 0x100, R28 ;  /* 0x00000100031c7824 */ /* 0x000fc800078e021c */
[----:B0-----:R-:W-:-:S03]  /*0ea0*/  IMAD R23, R28, 0x3, RZ ;  /* 0x000000031c177824 */ /* 0x001fc600078e02ff */
[----:B------:R-:W-:-:S06]  /*0eb0*/  LOP3.LUT R13, R13, 0x80000000, R7, 0xb8, !PT ;  /* 0x800000000d0d7812 */ /* 0x000fcc00078eb807 */
[----:B------:R-:W-:Y:S01]  /*0ec0*/  DADD.RZ R14, R6, R12 ;  /* 0x00000000060e7229 */ /* 0x000fe2000000c00c */
[----:B------:R-:W0:Y:S08]  /*0ed0*/  LDC.64 R12, c[0x0][0x388] ;  /* 0x0000e200ff0c7b82 */ /* 0x000e300000000a00 */
[----:B------:R-:W1:Y:S01]  /*0ee0*/  LDC.64 R6, c[0x0][0x380] ;  /* 0x0000e000ff067b82 */ /* 0x000e620000000a00 */
[----:B------:R-:W3:Y:S02]  /*0ef0*/  F2I.F64.TRUNC R14, R14 ;  /* 0x0000000e000e7311 */ /* 0x000ee4000030d100 */
[----:B---3--:R-:W-:-:S04]  /*0f00*/  IMAD R3, R5, R14, R26 ;  /* 0x0000000e05037224 */ /* 0x008fc800078e021a */
[----:B0-----:R-:W-:-:S04]  /*0f10*/  IMAD.WIDE R12, R3, 0x4, R12 ;  /* 0x00000004030c7825 */ /* 0x001fc800078e020c */
[----:B--2---:R-:W-:Y:S01]  /*0f20*/  FMUL R0, R22, 512 ;  /* 0x4400000016007820 */ /* 0x004fe20000400000 */
[----:B-1----:R-:W-:-:S03]  /*0f30*/  IMAD.WIDE R22, R23, 0x4, R6 ;  /* 0x0000000417167825 */ /* 0x002fc600078e0206 */
        /* <DEDUP_REMOVED lines=27> */
[----:B------:R-:W-:-:S07]  /*10f0*/  MOV R3, R25 ;  /* 0x0000001900037202 */ /* 0x000fce0000000f00 */
.L_x_60:
[----:B------:R-:W-:Y:S05]  /*1100*/  BSYNC.RECONVERGENT B0 ;  /* 0x0000000000007941 */ /* 0x000fea0003800200 */
.L_x_59:
[----:B------:R-:W2:Y:S01]  /*1110*/  LDG.E R0, desc[UR4][R22.64+0x8] ;  /* 0x0000080416007981 */ /* 0x000ea2000c1e1900 */
[----:B------:R-:W0:Y:S01]  /*1120*/  MUFU.RCP64H R13, 3.1415920257568359375 ;  /* 0x400921fb000d7908 */ /* 0x000e220000001800 */
[----:B------:R-:W-:Y:S02]  /*1130*/  HFMA2 R12, -RZ, RZ, 0, 5.9604644775390625e-08 ;  /* 0x00000001ff0c7431 */ /* 0x000fe400000001ff */
[----:B------:R-:W-:Y:S01]  /*1140*/  IMAD.MOV.U32 R6, RZ, RZ, 0x54442d18 ;  /* 0x54442d18ff067424 */ /* 0x000fe200078e00ff */
[----:B------:R-:W-:Y:S01]  /*1150*/  DFMA R10, R10, R2, -0.5 ;  /* 0xbfe000000a0a742b */ /* 0x000fe20000000002 */
[----:B------:R-:W-:Y:S01]  /*1160*/  IMAD.MOV.U32 R7, RZ, RZ, 0x400921fb ;  /* 0x400921fbff077424 */ /* 0x000fe200078e00ff */
[----:B------:R-:W-:Y:S05]  /*1170*/  BSSY.RECONVERGENT B0, `(.L_x_61) ;  /* 0x0000017000007945 */ /* 0x000fea0003800200 */
        /* <DEDUP_REMOVED lines=20> */
[----:B-1----:R-:W-:Y:S05]  /*12c0*/  CALL.REL.NOINC `($__internal_3_$__cuda_sm20_div_rn_f64_full) ;  /* 0x0000000000407944 */ /* 0x002fea0003c00000 */
[----:B------:R-:W-:-:S07]  /*12d0*/  IMAD.MOV.U32 R3, RZ, RZ, R25 ;  /* 0x000000ffff037224 */ /* 0x000fce00078e0019 */
.L_x_62:
[----:B------:R-:W-:Y:S05]  /*12e0*/  BSYNC.RECONVERGENT B0 ;  /* 0x0000000000007941 */ /* 0x000fea0003800200 */
.L_x_61:
[----:B------:R-:W2:Y:S01]  /*12f0*/  LDG.E R22, desc[UR4][R22.64] ;  /* 0x0000000416167981 */ /* 0x000ea2000c1e1900 */
[----:B------:R-:W-:Y:S01]  /*1300*/  DFMA R2, R2, R8, -0.5 ;  /* 0xbfe000000202742b */ /* 0x000fe20000000008 */
[----:B------:R-:W-:Y:S01]  /*1310*/  IMAD.MOV.U32 R7, RZ, RZ, 0x3fe00000 ;  /* 0x3fe00000ff077424 */ /* 0x000fe200078e00ff */
[----:B------:R-:W-:-:S08]  /*1320*/  MOV R6, RZ ;  /* 0x000000ff00067202 */ /* 0x000fd00000000f00 */
[----:B------:R-:W-:-:S06]  /*1330*/  LOP3.LUT R7, R7, 0x80000000, R3, 0xb8, !PT ;  /* 0x8000000007077812 */ /* 0x000fcc00078eb803 */
[----:B------:R-:W-:Y:S01]  /*1340*/  DADD.RZ R2, R2, R6 ;  /* 0x0000000002027229 */ /* 0x000fe2000000c006 */
[----:B------:R-:W0:Y:S09]  /*1350*/  LDC.64 R6, c[0x0][0x388] ;  /* 0x0000e200ff067b82 */ /* 0x000e320000000a00 */
[----:B------:R-:W1:Y:S02]  /*1360*/  F2I.F64.TRUNC R2, R2 ;  /* 0x0000000200027311 */ /* 0x000e64000030d100 */
[----:B-1----:R-:W-:-:S04]  /*1370*/  IMAD R5, R5, R2, R10 ;  /* 0x0000000205057224 */ /* 0x002fc800078e020a */
[----:B0-----:R-:W-:-:S04]  /*1380*/  IMAD.WIDE R4, R5, 0x4, R6 ;  /* 0x0000000405047825 */ /* 0x001fc800078e0206 */
[----:B--2---:R-:W-:-:S04]  /*1390*/  FMUL R0, R22, 512 ;  /* 0x4400000016007820 */ /* 0x004fc80000400000 */
[----:B------:R-:W0:Y:S02]  /*13a0*/  F2I.TRUNC.NTZ R9, R0 ;  /* 0x0000000000097305 */ /* 0x000e24000020f100 */
[----:B0-----:R-:W-:Y:S01]  /*13b0*/  REDG.E.MIN.STRONG.GPU desc[UR4][R4.64], R9 ;  /* 0x000000090400798e */ /* 0x001fe2000c92e104 */
[----:B------:R-:W-:Y:S05]  /*13c0*/  EXIT ;  /* 0x000000000000794d */ /* 0x000fea0003800000 */
        .weak           $__internal_3_$__cuda_sm20_div_rn_f64_full
        .type           $__internal_3_$__cuda_sm20_div_rn_f64_full,@function
        .size           $__internal_3_$__cuda_sm20_div_rn_f64_full,(.L_x_186 - $__internal_3_$__cuda_sm20_div_rn_f64_full)
$__internal_3_$__cuda_sm20_div_rn_f64_full:
[----:B------:R-:W-:Y:S01]  /*13d0*/  FSETP.GEU.AND P2, PT, |R13|, 1.469367938527859385e-39, PT ;  /* 0x001000000d00780b */ /* 0x000fe20003f4e200 */
[----:B------:R-:W-:Y:S01]  /*13e0*/  IMAD.U32 R14, RZ, RZ, UR6 ;  /* 0x00000006ff0e7e24 */ /* 0x000fe2000f8e00ff */
[C---:B------:R-:W-:Y:S01]  /*13f0*/  FSETP.GEU.AND P0, PT, |R15|.reuse, 1.469367938527859385e-39, PT ;  /* 0x001000000f00780b */ /* 0x040fe20003f0e200 */
[----:B------:R-:W-:Y:S01]  /*1400*/  IMAD.U32 R16, RZ, RZ, UR6 ;  /* 0x00000006ff107e24 */ /* 0x000fe2000f8e00ff */
[----:B------:R-:W-:Y:S01]  /*1410*/  LOP3.LUT R0, R15, 0x800fffff, RZ, 0xc0, !PT ;  /* 0x800fffff0f007812 */ /* 0x000fe200078ec0ff */
[----:B------:R-:W-:Y:S01]  /*1420*/  IMAD.MOV.U32 R18, RZ, RZ, R12 ;  /* 0x000000ffff127224 */ /* 0x000fe200078e000c */
[----:B------:R-:W-:Y:S01]  /*1430*/  LOP3.LUT R6, R13, 0x7ff00000, RZ, 0xc0, !PT ;  /* 0x7ff000000d067812 */ /* 0x000fe200078ec0ff */
[----:B------:R-:W-:Y:S01]  /*1440*/  BSSY.RECONVERGENT B1, `(.L_x_63) ;  /* 0x0000051000017945 */ /* 0x000fe20003800200 */
[----:B------:R-:W-:Y:S02]  /*1450*/  LOP3.LUT R17, R0, 0x3ff00000, RZ, 0xfc, !PT ;  /* 0x3ff0000000117812 */ /* 0x000fe400078efcff */
[----:B------:R-:W-:-:S02]  /*1460*/  LOP3.LUT R7, R15, 0x7ff00000, RZ, 0xc0, !PT ;  /* 0x7ff000000f077812 */ /* 0x000fc400078ec0ff */
[----:B------:R-:W-:Y:S01]  /*1470*/  MOV R2, 0x1ca00000 ;  /* 0x1ca0000000027802 */ /* 0x000fe20000000f00 */
[----:B------:R-:W-:Y:S01]  /*1480*/  @!P2 IMAD.MOV.U32 R20, RZ, RZ, RZ ;  /* 0x000000ffff14a224 */ /* 0x000fe200078e00ff */
[----:B------:R-:W-:Y:S01]  /*1490*/  @!P2 LOP3.LUT R19, R15, 0x7ff00000, RZ, 0xc0, !PT ;  /* 0x7ff000000f13a812 */ /* 0x000fe200078ec0ff */
[----:B------:R-:W-:Y:S01]  /*14a0*/  @!P0 DMUL R16, R14, 8.98846567431157953865e+307 ;  /* 0x7fe000000e108828 */ /* 0x000fe20000000000 */
[C---:B------:R-:W-:Y:S02]  /*14b0*/  ISETP.GE.U32.AND P1, PT, R6.reuse, R7, PT ;  /* 0x000000070600720c */ /* 0x040fe40003f26070 */
[----:B------:R-:W-:Y:S02]  /*14c0*/  @!P2 ISETP.GE.U32.AND P3, PT, R6, R19, PT ;  /* 0x000000130600a20c */ /* 0x000fe40003f66070 */
[C---:B------:R-:W-:Y:S01]  /*14d0*/  SEL R19, R2.reuse, 0x63400000, !P1 ;  /* 0x6340000002137807 */ /* 0x040fe20004800000 */
[----:B------:R-:W0:Y:S01]  /*14e0*/  MUFU.RCP64H R25, R17 ;  /* 0x0000001100197308 */ /* 0x000e220000001800 */
[----:B------:R-:W-:-:S02]  /*14f0*/  @!P2 SEL R21, R2, 0x63400000, !P3 ;  /* 0x634000000215a807 */ /* 0x000fc40005800000 */
[--C-:B------:R-:W-:Y:S02]  /*1500*/  LOP3.LUT R19, R19, 0x800fffff, R13.reuse, 0xf8, !PT ;  /* 0x800fffff13137812 */ /* 0x100fe400078ef80d */
[----:B------:R-:W-:Y:S02]  /*1510*/  @!P2 LOP3.LUT R0, R21, 0x80000000, R13, 0xf8, !PT ;  /* 0x800000001500a812 */ /* 0x000fe400078ef80d */
[----:B------:R-:W-:Y:S02]  /*1520*/  MOV R24, 0x1 ;  /* 0x0000000100187802 */ /* 0x000fe40000000f00 */
[----:B------:R-:W-:Y:S01]  /*1530*/  @!P2 LOP3.LUT R21, R0, 0x100000, RZ, 0xfc, !PT ;  /* 0x001000000015a812 */ /* 0x000fe200078efcff */
[----:B------:R-:W-:Y:S01]  /*1540*/  IMAD.MOV.U32 R0, RZ, RZ, R6 ;  /* 0x000000ffff007224 */ /* 0x000fe200078e0006 */
[----:B------:R-:W-:-:S04]  /*1550*/  @!P0 LOP3.LUT R7, R17, 0x7ff00000, RZ, 0xc0, !PT ;  /* 0x7ff0000011078812 */ /* 0x000fc800078ec0ff */
[----:B------:R-:W-:Y:S02]  /*1560*/  @!P2 DFMA R18, R18, 2, -R20 ;  /* 0x400000001212a82b */ /* 0x000fe40000000814 */
[----:B0-----:R-:W-:-:S08]  /*1570*/  DFMA R20, R24, -R16, 1 ;  /* 0x3ff000001814742b */ /* 0x001fd00000000810 */
[----:B------:R-:W-:Y:S01]  /*1580*/  DFMA R20, R20, R20, R20 ;  /* 0x000000141414722b */ /* 0x000fe20000000014 */
[----:B------:R-:W-:-:S07]  /*1590*/  @!P2 LOP3.LUT R0, R19, 0x7ff00000, RZ, 0xc0, !PT ;  /* 0x7ff000001300a812 */ /* 0x000fce00078ec0ff */
[----:B------:R-:W-:-:S08]  /*15a0*/  DFMA R24, R24, R20, R24 ;  /* 0x000000141818722b */ /* 0x000fd00000000018 */
[----:B------:R-:W-:-:S08]  /*15b0*/  DFMA R30, R24, -R16, 1 ;  /* 0x3ff00000181e742b */ /* 0x000fd00000000810 */
[----:B------:R-:W-:-:S08]  /*15c0*/  DFMA R30, R24, R30, R24 ;  /* 0x0000001e181e722b */ /* 0x000fd00000000018 */
[----:B------:R-:W-:-:S08]  /*15d0*/  DMUL R24, R30, R18 ;  /* 0x000000121e187228 */ /* 0x000fd00000000000 */
[----:B------:R-:W-:-:S08]  /*15e0*/  DFMA R20, R24, -R16, R18 ;  /* 0x800000101814722b */ /* 0x000fd00000000012 */
[----:B------:R-:W-:Y:S01]  /*15f0*/  DFMA R20, R30, R20, R24 ;  /* 0x000000141e14722b */ /* 0x000fe20000000018 */
[----:B------:R-:W-:-:S05]  /*1600*/  VIADD R24, R0, 0xffffffff ;  /* 0xffffffff00187836 */ /* 0x000fca0000000000 */
[----:B------:R-:W-:Y:S02]  /*1610*/  ISETP.GT.U32.AND P0, PT, R24, 0x7feffffe, PT ;  /* 0x7feffffe1800780c */ /* 0x000fe40003f04070 */
[----:B------:R-:W-:-:S04]  /*1620*/  IADD3 R24, PT, PT, R7, -0x1, RZ ;  /* 0xffffffff07187810 */ /* 0x000fc80007ffe0ff */
[----:B------:R-:W-:-:S13]  /*1630*/  ISETP.GT.U32.OR P0, PT, R24, 0x7feffffe, P0 ;  /* 0x7feffffe1800780c */ /* 0x000fda0000704470 */
[----:B------:R-:W-:Y:S05]  /*1640*/  @P0 BRA `(.L_x_64) ;  /* 0x00000000006c0947 */ /* 0x000fea0003800000 */
[----:B------:R-:W-:-:S04]  /*1650*/  LOP3.LUT R7, R15, 0x7ff00000, RZ, 0xc0, !PT ;  /* 0x7ff000000f077812 */ /* 0x000fc800078ec0ff */
[CC--:B------:R-:W-:Y:S02]  /*1660*/  VIADDMNMX R0, R6.reuse, -R7.reuse, 0xb9600000, !PT ;  /* 0xb960000006007446 */ /* 0x0c0fe40007800907 */
[----:B------:R-:W-:Y:S02]  /*1670*/  ISETP.GE.U32.AND P0, PT, R6, R7, PT ;  /* 0x000000070600720c */ /* 0x000fe40003f06070 */
[----:B------:R-:W-:Y:S02]  /*1680*/  VIMNMX R0, PT, PT, R0, 0x46a00000, PT ;  /* 0x46a0000000007848 */ /* 0x000fe40003fe0100 */
[----:B------:R-:W-:Y:S02]  /*1690*/  SEL R7, R2, 0x63400000, !P0 ;  /* 0x6340000002077807 */ /* 0x000fe40004000000 */
[----:B------:R-:W-:-:S03]  /*16a0*/  MOV R6, RZ ;  /* 0x000000ff00067202 */ /* 0x000fc60000000f00 */
[----:B------:R-:W-:-:S04]  /*16b0*/  IMAD.IADD R0, R0, 0x1, -R7 ;  /* 0x0000000100007824 */ /* 0x000fc800078e0a07 */
[----:B------:R-:W-:-:S06]  /*16c0*/  VIADD R7, R0, 0x7fe00000 ;  /* 0x7fe0000000077836 */ /* 0x000fcc0000000000 */
[----:B------:R-:W-:-:S10]  /*16d0*/  DMUL R24, R20, R6 ;  /* 0x0000000614187228 */ /* 0x000fd40000000000 */
[----:B------:R-:W-:-:S13]  /*16e0*/  FSETP.GTU.AND P0, PT, |R25|, 1.469367938527859385e-39, PT ;  /* 0x001000001900780b */ /* 0x000fda0003f0c200 */
[----:B------:R-:W-:Y:S05]  /*16f0*/  @P0 BRA `(.L_x_65) ;  /* 0x0000000000940947 */ /* 0x000fea0003800000 */
[----:B------:R-:W-:Y:S01]  /*1700*/  DFMA R16, R20, -R16, R18 ;  /* 0x800000101410722b */ /* 0x000fe20000000012 */
[----:B------:R-:W-:-:S09]  /*1710*/  IMAD.MOV.U32 R12, RZ, RZ, RZ ;  /* 0x000000ffff0c7224 */ /* 0x000fd200078e00ff */
[C---:B------:R-:W-:Y:S02]  /*1720*/  FSETP.NEU.AND P0, PT, R17.reuse, RZ, PT ;  /* 0x000000ff1100720b */ /* 0x040fe40003f0d000 */
[----:B------:R-:W-:-:S04]  /*1730*/  LOP3.LUT R15, R17, 0x80000000, R15, 0x48, !PT ;  /* 0x80000000110f7812 */ /* 0x000fc800078e480f */
[----:B------:R-:W-:-:S07]  /*1740*/  LOP3.LUT R13, R15, R7, RZ, 0xfc, !PT ;  /* 0x000000070f0d7212 */ /* 0x000fce00078efcff */
[----:B------:R-:W-:Y:S05]  /*1750*/  @!P0 BRA `(.L_x_65) ;  /* 0x00000000007c8947 */ /* 0x000fea0003800000 */
[----:B------:R-:W-:Y:S01]  /*1760*/  IMAD.MOV R7, RZ, RZ, -R0 ;  /* 0x000000ffff077224 */ /* 0x000fe200078e0a00 */
[----:B------:R-:W-:Y:S01]  /*1770*/  MOV R6, RZ ;  /* 0x000000ff00067202 */ /* 0x000fe20000000f00 */
[----:B------:R-:W-:-:S05]  /*1780*/  DMUL.RP R12, R20, R12 ;  /* 0x0000000c140c7228 */ /* 0x000fca0000008000 */
[----:B------:R-:W-:-:S05]  /*1790*/  DFMA R6, R24, -R6, R20 ;  /* 0x800000061806722b */ /* 0x000fca0000000014 */
[----:B------:R-:W-:Y:S02]  /*17a0*/  LOP3.LUT R15, R13, R15, RZ, 0x3c, !PT ;  /* 0x0000000f0d0f7212 */ /* 0x000fe400078e3cff */
[----:B------:R-:W-:-:S04]  /*17b0*/  IADD3 R6, PT, PT, -R0, -0x43300000, RZ ;  /* 0xbcd0000000067810 */ /* 0x000fc80007ffe1ff */
[----:B------:R-:W-:-:S04]  /*17c0*/  FSETP.NEU.AND P0, PT, |R7|, R6, PT ;  /* 0x000000060700720b */ /* 0x000fc80003f0d200 */
[----:B------:R-:W-:Y:S02]  /*17d0*/  FSEL R24, R12, R24, !P0 ;  /* 0x000000180c187208 */ /* 0x000fe40004000000 */
[----:B------:R-:W-:Y:S01]  /*17e0*/  FSEL R25, R15, R25, !P0 ;  /* 0x000000190f197208 */ /* 0x000fe20004000000 */
[----:B------:R-:W-:Y:S06]  /*17f0*/  BRA `(.L_x_65) ;  /* 0x0000000000547947 */ /* 0x000fec0003800000 */
.L_x_64:
        /* <DEDUP_REMOVED lines=16> */
.L_x_67:
[----:B------:R-:W-:Y:S02]  /*1900*/  LOP3.LUT R25, R15, 0x80000, RZ, 0xfc, !PT ;  /* 0x000800000f197812 */ /* 0x000fe400078efcff */
[----:B------:R-:W-:Y:S01]  /*1910*/  MOV R24, R14 ;  /* 0x0000000e00187202 */ /* 0x000fe20000000f00 */
[----:B------:R-:W-:Y:S06]  /*1920*/  BRA `(.L_x_65) ;  /* 0x0000000000087947 */ /* 0x000fec0003800000 */
.L_x_66:
[----:B------:R-:W-:Y:S01]  /*1930*/  LOP3.LUT R25, R13, 0x80000, RZ, 0xfc, !PT ;  /* 0x000800000d197812 */ /* 0x000fe200078efcff */
[----:B------:R-:W-:-:S07]  /*1940*/  IMAD.MOV.U32 R24, RZ, RZ, R12 ;  /* 0x000000ffff187224 */ /* 0x000fce00078e000c */
.L_x_65:
[----:B------:R-:W-:Y:S05]  /*1950*/  BSYNC.RECONVERGENT B1 ;  /* 0x0000000000017941 */ /* 0x000fea0003800200 */
.L_x_63:
[----:B------:R-:W-:Y:S01]  /*1960*/  MOV R6, R4 ;  /* 0x0000000400067202 */ /* 0x000fe20000000f00 */
[----:B------:R-:W-:Y:S02]  /*1970*/  IMAD.MOV.U32 R7, RZ, RZ, 0x0 ;  /* 0x00000000ff077424 */ /* 0x000fe400078e00ff */
[----:B------:R-:W-:Y:S02]  /*1980*/  IMAD.MOV.U32 R2, RZ, RZ, R24 ;  /* 0x000000ffff027224 */ /* 0x000fe400078e0018 */
[----:B------:R-:W-:Y:S05]  /*1990*/  RET.REL.NODEC R6 `(_Z12render_depthPfPj) ;  /* 0xffffffe406987950 */ /* 0x000fea0003c3ffff */
.L_x_68:
        /* <DEDUP_REMOVED lines=14> */
.L_x_186:


//--------------------- .text._Z11transform2dPfS_ --------------------------
	.section	.text._Z11transform2dPfS_,"ax",@progbits
	.align	128
        .global         _Z11transform2dPfS_
        .type           _Z11transform2dPfS_,@function
        .size           _Z11transform2dPfS_,(.L_x_188 - _Z11transform2dPfS_)
        .other          _Z11transform2dPfS_,@"STO_CUDA_ENTRY STV_DEFAULT"
_Z11transform2dPfS_:
.text._Z11transform2dPfS_:
[----:B------:R-:W-:Y:S01]  /*0000*/  LDC R1, c[0x0][0x37c] ;  /* 0x0000df00ff017b82 */ /* 0x000fe20000000800 */
[----:B------:R-:W0:Y:S07]  /*0010*/  S2R R3, SR_CTAID.Y ;  /* 0x0000000000037919 */ /* 0x000e2e0000002600 */
[----:B------:R-:W1:Y:S01]  /*0020*/  LDC R10, c[0x0][0x370] ;  /* 0x0000dc00ff0a7b82 */ /* 0x000e620000000800 */
[----:B------:R-:W2:Y:S01]  /*0030*/  LDCU.64 UR6, c[0x0][0x358] ;  /* 0x00006b00ff0677ac */ /* 0x000ea20008000a00 */
[----:B------:R-:W0:Y:S01]  /*0040*/  S2R R4, SR_TID.Y ;  /* 0x0000000000047919 */ /* 0x000e220000002200 */
[----:B------:R-:W-:Y:S01]  /*0050*/  UMOV UR4, URZ ;  /* 0x000000ff00047c82 */ /* 0x000fe20008000000 */
[----:B------:R-:W3:Y:S04]  /*0060*/  S2R R2, SR_TID.X ;  /* 0x0000000000027919 */ /* 0x000ee80000002100 */
[----:B------:R-:W4:Y:S01]  /*0070*/  LDC.64 R6, c[0x0][0x380] ;  /* 0x0000e000ff067b82 */ /* 0x000f220000000a00 */
[----:B------:R-:W5:Y:S01]  /*0080*/  S2R R0, SR_CTAID.X ;  /* 0x0000000000007919 */ /* 0x000f620000002500 */
[----:B0-----:R-:W-:-:S06]  /*0090*/  IMAD R3, R3, 0x20, R4 ;  /* 0x0000002003037824 */ /* 0x001fcc00078e0204 */
[----:B------:R-:W0:Y:S01]  /*00a0*/  LDC.64 R4, c[0x0][0x388] ;  /* 0x0000e200ff047b82 */ /* 0x000e220000000a00 */
[----:B-1----:R-:W-:-:S04]  /*00b0*/  IMAD R3, R3, R10, RZ ;  /* 0x0000000a03037224 */ /* 0x002fc800078e02ff */
[----:B---3--:R-:W-:-:S05]  /*00c0*/  IMAD R3, R3, 0x20, R2 ;  /* 0x0000002003037824 */ /* 0x008fca00078e0202 */
[----:B-----5:R-:W-:-:S05]  /*00d0*/  LEA R3, R0, R3, 0x5 ;  /* 0x0000000300037211 */ /* 0x020fca00078e28ff */
[----:B--2-4-:R-:W-:-:S07]  /*00e0*/  IMAD R11, R3, 0x3, RZ ;  /* 0x00000003030b7824 */ /* 0x014fce00078e02ff */
.L_x_79:
[----:B-1----:R-:W-:-:S05]  /*00f0*/  IMAD.WIDE R8, R11, 0x4, R6 ;  /* 0x000000040b087825 */ /* 0x002fca00078e0206 */
[----:B------:R-:W2:Y:S04]  /*0100*/  LDG.E R12, desc[UR6][R8.64+0x4] ;  /* 0x00000406080c7981 */ /* 0x000ea8000c1e1900 */
[----:B------:R-:W3:Y:S04]  /*0110*/  LDG.E R13, desc[UR6][R8.64] ;  /* 0x00000006080d7981 */ /* 0x000ee8000c1e1900 */
[----:B------:R-:W4:Y:S01]  /*0120*/  LDG.E R2, desc[UR6][R8.64+0x8] ;  /* 0x0000080608027981 */ /* 0x000f22000c1e1900 */
[----:B------:R-:W-:Y:S01]  /*0130*/  BSSY.RECONVERGENT B0, `(.L_x_69) ;  /* 0x0000011000007945 */ /* 0x000fe20003800200 */
[----:B--2---:R-:W-:-:S04]  /*0140*/  FMUL R0, R12, R12 ;  /* 0x0000000c0c007220 */ /* 0x004fc80000400000 */
[----:B---3--:R-:W-:-:S04]  /*0150*/  FFMA R15, R13, R13, R0 ;  /* 0x0000000d0d0f7223 */ /* 0x008fc80000000000 */
[----:B----4-:R-:W-:-:S04]  /*0160*/  FFMA R14, R2, R2, R15 ;  /* 0x00000002020e7223 */ /* 0x010fc8000000000f */
[----:B------:R-:W-:Y:S01]  /*0170*/  VIADD R0, R14, 0xf3000000 ;  /* 0xf30000000e007836 */ /* 0x000fe20000000000 */
[----:B------:R1:W2:Y:S04]  /*0180*/  MUFU.RSQ R3, R14 ;  /* 0x0000000e00037308 */ /* 0x0002a80000001400 */
[----:B------:R-:W-:-:S13]  /*0190*/  ISETP.GT.U32.AND P0, PT, R0, 0x727fffff, PT ;  /* 0x727fffff0000780c */ /* 0x000fda0003f04070 */
[----:B-12---:R-:W-:Y:S05]  /*01a0*/  @!P0 BRA `(.L_x_70) ;  /* 0x0000000000148947 */ /* 0x006fea0003800000 */
[----:B------:R-:W-:Y:S01]  /*01b0*/  IMAD.MOV.U32 R0, RZ, RZ, R14 ;  /* 0x000000ffff007224 */ /* 0x000fe200078e000e */
[----:B------:R-:W-:-:S07]  /*01c0*/  MOV R19, 0x1e0 ;  /* 0x000001e000137802 */ /* 0x000fce0000000f00 */
[----:B0-----:R-:W-:Y:S05]  /*01d0*/  CALL.REL.NOINC `($__internal_4_$__cuda_sm20_sqrt_rn_f32_slowpath) ;  /* 0x0000000400d87944 */ /* 0x001fea0003c00000 */
[----:B------:R-:W-:Y:S01]  /*01e0*/  MOV R17, R3 ;  /* 0x0000000300117202 */ /* 0x000fe20000000f00 */
[----:B------:R-:W-:Y:S06]  /*01f0*/  BRA `(.L_x_71) ;  /* 0x0000000000107947 */ /* 0x000fec0003800000 */
.L_x_70:
[----:B------:R-:W-:Y:S01]  /*0200*/  FMUL.FTZ R17, R14, R3 ;  /* 0x000000030e117220 */ /* 0x000fe20000410000 */
[----:B------:R-:W-:-:S03]  /*0210*/  FMUL.FTZ R3, R3, 0.5 ;  /* 0x3f00000003037820 */ /* 0x000fc60000410000 */
[----:B------:R-:W-:-:S04]  /*0220*/  FFMA R0, -R17, R17, R14 ;  /* 0x0000001111007223 */ /* 0x000fc8000000010e */
[----:B------:R-:W-:-:S07]  /*0230*/  FFMA R17, R0, R3, R17 ;  /* 0x0000000300117223 */ /* 0x000fce0000000011 */
.L_x_71:
[----:B------:R-:W-:Y:S05]  /*0240*/  BSYNC.RECONVERGENT B0 ;  /* 0x0000000000007941 */ /* 0x000fea0003800200 */
.L_x_69:
[CC--:B------:R-:W-:Y:S01]  /*0250*/  FSETP.GT.AND P2, PT, |R12|.reuse, |R13|.reuse, PT ;  /* 0x4000000d0c00720b */ /* 0x0c0fe20003f44200 */
[----:B0-----:R-:W-:Y:S01]  /*0260*/  IMAD.WIDE R8, R11, 0x4, R4 ;  /* 0x000000040b087825 */ /* 0x001fe200078e0204 */
[----:B------:R-:W-:Y:S02]  /*0270*/  BSSY.RECONVERGENT B0, `(.L_x_72) ;  /* 0x000000f000007945 */ /* 0x000fe40003800200 */
[----:B------:R-:W-:Y:S02]  /*0280*/  FSEL R3, |R12|, |R13|, P2 ;  /* 0x4000000d0c037208 */ /* 0x000fe40001000200 */
[----:B------:R-:W-:Y:S01]  /*0290*/  FSEL R0, |R13|, |R12|, P2 ;  /* 0x4000000c0d007208 */ /* 0x000fe20001000200 */
[----:B------:R0:W-:Y:S01]  /*02a0*/  STG.E desc[UR6][R8.64], R17 ;  /* 0x0000001108007986 */ /* 0x0001e2000c101906 */
[----:B------:R-:W1:Y:S08]  /*02b0*/  MUFU.RCP R14, R3 ;  /* 0x00000003000e7308 */ /* 0x000e700000001000 */
[----:B------:R-:W2:Y:S01]  /*02c0*/  FCHK P0, R0, R3 ;  /* 0x0000000300007302 */ /* 0x000ea20000000000 */
[----:B-1----:R-:W-:-:S04]  /*02d0*/  FFMA R19, -R3, R14, 1 ;  /* 0x3f80000003137423 */ /* 0x002fc8000000010e */
[----:B------:R-:W-:-:S04]  /*02e0*/  FFMA R19, R14, R19, R14 ;  /* 0x000000130e137223 */ /* 0x000fc8000000000e */
[----:B------:R-:W-:-:S04]  /*02f0*/  FFMA R14, R0, R19, RZ ;  /* 0x00000013000e7223 */ /* 0x000fc800000000ff */
[----:B------:R-:W-:-:S04]  /*0300*/  FFMA R16, -R3, R14, R0 ;  /* 0x0000000e03107223 */ /* 0x000fc80000000100 */
[----:B------:R-:W-:Y:S01]  /*0310*/  FFMA R14, R19, R16, R14 ;  /* 0x00000010130e7223 */ /* 0x000fe2000000000e */
[----:B0-2---:R-:W-:Y:S06]  /*0320*/  @!P0 BRA `(.L_x_73) ;  /* 0x00000000000c8947 */ /* 0x005fec0003800000 */
[----:B------:R-:W-:-:S07]  /*0330*/  MOV R14, 0x350 ;  /* 0x00000350000e7802 */ /* 0x000fce0000000f00 */
[----:B------:R-:W-:Y:S05]  /*0340*/  CALL.REL.NOINC `($__internal_5_$__cuda_sm3x_div_rn_noftz_f32_slowpath) ;  /* 0x0000000400d47944 */ /* 0x000fea0003c00000 */
[----:B------:R-:W-:-:S07]  /*0350*/  IMAD.MOV.U32 R14, RZ, RZ, R0 ;  /* 0x000000ffff0e7224 */ /* 0x000fce00078e0000 */
.L_x_73:
[----:B------:R-:W-:Y:S05]  /*0360*/  BSYNC.RECONVERGENT B0 ;  /* 0x0000000000007941 */ /* 0x000fea0003800200 */
.L_x_72:
[----:B------:R-:W-:Y:S02]  /*0370*/  IMAD.MOV.U32 R17, RZ, RZ, 0x3b33710b ;  /* 0x3b33710bff117424 */ /* 0x000fe400078e00ff */
[----:B------:R-:W-:Y:S01]  /*0380*/  FMUL R0, R14, R14 ;  /* 0x0000000e0e007220 */ /* 0x000fe20000400000 */
[----:B------:R-:W-:Y:S01]  /*0390*/  HFMA2 R16, -RZ, RZ, 1.857421875, -1409 ;  /* 0x3f6ee581ff107431 */ /* 0x000fe200000001ff */
[C---:B------:R-:W-:Y:S01]  /*03a0*/  ISETP.GE.AND P0, PT, R13.reuse, RZ, PT ;  /* 0x000000ff0d00720c */ /* 0x040fe20003f06270 */
[----:B------:R-:W-:Y:S01]  /*03b0*/  BSSY.RECONVERGENT B0, `(.L_x_74) ;  /* 0x0000026000007945 */ /* 0x000fe20003800200 */
[C---:B------:R-:W-:Y:S01]  /*03c0*/  FFMA R17, R0.reuse, R17, -0.015681877732276916504 ;  /* 0xbc80774800117423 */ /* 0x040fe20000000011 */
[C---:B------:R-:W-:Y:S01]  /*03d0*/  FSETP.NEU.AND P3, PT, |R13|.reuse, |R12|, PT ;  /* 0x4000000c0d00720b */ /* 0x040fe20003f6d200 */
[----:B------:R-:W-:Y:S01]  /*03e0*/  FADD R13, |R13|, |R12| ;  /* 0x4000000c0d0d7221 */ /* 0x000fe20000000200 */
[----:B------:R-:W-:Y:S01]  /*03f0*/  FSETP.NEU.AND P1, PT, R3, RZ, PT ;  /* 0x000000ff0300720b */ /* 0x000fe20003f2d000 */
[----:B------:R-:W-:-:S04]  /*0400*/  FFMA R17, R0, R17, 0.042200751602649688721 ;  /* 0x3d2cdab200117423 */ /* 0x000fc80000000011 */
[----:B------:R-:W-:-:S04]  /*0410*/  FFMA R17, R0, R17, -0.074792981147766113281 ;  /* 0xbd992d1000117423 */ /* 0x000fc80000000011 */
[----:B------:R-:W-:-:S04]  /*0420*/  FFMA R17, R0, R17, 0.10640415549278259277 ;  /* 0x3dd9ea6c00117423 */ /* 0x000fc80000000011 */
[----:B------:R-:W-:-:S04]  /*0430*/  FFMA R17, R0, R17, -0.14207722246646881104 ;  /* 0xbe117cb100117423 */ /* 0x000fc80000000011 */
[----:B------:R-:W-:-:S04]  /*0440*/  FFMA R17, R0, R17, 0.19993925094604492188 ;  /* 0x3e4cbce000117423 */ /* 0x000fc80000000011 */
[----:B------:R-:W-:-:S04]  /*0450*/  FFMA R17, R0, R17, -0.33333197236061096191 ;  /* 0xbeaaaa7d00117423 */ /* 0x000fc80000000011 */
[----:B------:R-:W-:-:S04]  /*0460*/  FMUL R17, R0, R17 ;  /* 0x0000001100117220 */ /* 0x000fc80000400000 */
[----:B------:R-:W-:Y:S01]  /*0470*/  FFMA R17, R17, R14, R14 ;  /* 0x0000000e11117223 */ /* 0x000fe2000000000e */
[----:B------:R-:W-:-:S03]  /*0480*/  FSEL R14, R16, 1.8663789033889770508, P2 ;  /* 0x3feee581100e7808 */ /* 0x000fc60001000000 */
[----:B------:R-:W-:-:S05]  /*0490*/  FFMA R0, R16, 1.6832555532455444336, -R17 ;  /* 0x3fd774eb10007823 */ /* 0x000fca0000000811 */
[-C--:B------:R-:W-:Y:S01]  /*04a0*/  FSEL R19, R0, R17.reuse, P2 ;  /* 0x0000001100137208 */ /* 0x080fe20001000000 */
[----:B------:R-:W-:Y:S01]  /*04b0*/  IMAD.MOV.U32 R0, RZ, RZ, 0x4016cbe4 ;  /* 0x4016cbe4ff007424 */ /* 0x000fe200078e00ff */
[----:B------:R-:W-:-:S05]  /*04c0*/  FSEL R17, R17, -R17, P2 ;  /* 0x8000001111117208 */ /* 0x000fca0001000000 */
[----:B------:R-:W-:Y:S01]  /*04d0*/  @!P0 FFMA R19, R14, 1.6832555532455444336, R17 ;  /* 0x3fd774eb0e138823 */ /* 0x000fe20000000011 */
[----:B------:R-:W-:Y:S01]  /*04e0*/  @!P3 FSEL R19, R0, 0.78539818525314331055, !P0 ;  /* 0x3f490fdb0013b808 */ /* 0x000fe20004000000 */
[----:B------:R-:W-:Y:S01]  /*04f0*/  VIADD R0, R15, 0xf3000000 ;  /* 0xf30000000f007836 */ /* 0x000fe20000000000 */
[----:B------:R-:W-:Y:S02]  /*0500*/  @!P1 FSEL R19, RZ, 3.1415927410125732422, P0 ;  /* 0x40490fdbff139808 */ /* 0x000fe40000000000 */
[----:B------:R-:W-:Y:S02]  /*0510*/  FSETP.NAN.AND P0, PT, R13, R13, PT ;  /* 0x0000000d0d00720b */ /* 0x000fe40003f08000 */
[----:B------:R-:W-:-:S04]  /*0520*/  LOP3.LUT R12, R19, 0x80000000, R12, 0xb8, !PT ;  /* 0x80000000130c7812 */ /* 0x000fc800078eb80c */
[----:B------:R-:W-:Y:S02]  /*0530*/  FSEL R13, R13, R12, P0 ;  /* 0x0000000c0d0d7208 */ /* 0x000fe40000000000 */
[----:B------:R-:W-:Y:S01]  /*0540*/  ISETP.GT.U32.AND P0, PT, R0, 0x727fffff, PT ;  /* 0x727fffff0000780c */ /* 0x000fe20003f04070 */
[----:B------:R0:W1:Y:S02]  /*0550*/  MUFU.RSQ R12, R15 ;  /* 0x0000000f000c7308 */ /* 0x0000640000001400 */
[----:B------:R0:W-:Y:S10]  /*0560*/  STG.E desc[UR6][R8.64+0x4], R13 ;  /* 0x0000040d08007986 */ /* 0x0001f4000c101906 */
[----:B------:R-:W-:Y:S05]  /*0570*/  @!P0 BRA `(.L_x_75) ;  /* 0x0000000000148947 */ /* 0x000fea0003800000 */
[----:B------:R-:W-:Y:S02]  /*0580*/  MOV R0, R15 ;  /* 0x0000000f00007202 */ /* 0x000fe40000000f00 */
[----:B------:R-:W-:-:S07]  /*0590*/  MOV R19, 0x5b0 ;  /* 0x000005b000137802 */ /* 0x000fce0000000f00 */
[----:B01----:R-:W-:Y:S05]  /*05a0*/  CALL.REL.NOINC `($__internal_4_$__cuda_sm20_sqrt_rn_f32_slowpath) ;  /* 0x0000000000e47944 */ /* 0x003fea0003c00000 */
[----:B------:R-:W-:Y:S01]  /*05b0*/  IMAD.MOV.U32 R13, RZ, RZ, R3 ;  /* 0x000000ffff0d7224 */ /* 0x000fe200078e0003 */
[----:B------:R-:W-:Y:S06]  /*05c0*/  BRA `(.L_x_76) ;  /* 0x0000000000107947 */ /* 0x000fec0003800000 */
.L_x_75:
[----:B-1----:R-:W-:Y:S01]  /*05d0*/  FMUL.FTZ R0, R15, R12 ;  /* 0x0000000c0f007220 */ /* 0x002fe20000410000 */
[----:B------:R-:W-:-:S03]  /*05e0*/  FMUL.FTZ R3, R12, 0.5 ;  /* 0x3f0000000c037820 */ /* 0x000fc60000410000 */
[----:B0-----:R-:W-:-:S04]  /*05f0*/  FFMA R13, -R0, R0, R15 ;  /* 0x00000000000d7223 */ /* 0x001fc8000000010f */
[----:B------:R-:W-:-:S07]  /*0600*/  FFMA R13, R13, R3, R0 ;  /* 0x000000030d0d7223 */ /* 0x000fce0000000000 */
.L_x_76:
[----:B------:R-:W-:Y:S05]  /*0610*/  BSYNC.RECONVERGENT B0 ;  /* 0x0000000000007941 */ /* 0x000fea0003800200 */
.L_x_74:
[CC--:B------:R-:W-:Y:S01]  /*0620*/  FSETP.GT.AND P2, PT, |R13|.reuse, |R2|.reuse, PT ;  /* 0x400000020d00720b */ /* 0x0c0fe20003f44200 */
[----:B------:R-:W-:Y:S03]  /*0630*/  BSSY.RECONVERGENT B0, `(.L_x_77) ;  /* 0x000000e000007945 */ /* 0x000fe60003800200 */
[----:B------:R-:W-:Y:S02]  /*0640*/  FSEL R3, |R13|, |R2|, P2 ;  /* 0x400000020d037208 */ /* 0x000fe40001000200 */
[----:B------:R-:W-:Y:S02]  /*0650*/  FSEL R0, |R2|, |R13|, P2 ;  /* 0x4000000d02007208 */ /* 0x000fe40001000200 */
[----:B------:R-:W0:Y:S08]  /*0660*/  MUFU.RCP R12, R3 ;  /* 0x00000003000c7308 */ /* 0x000e300000001000 */
[----:B------:R-:W1:Y:S01]  /*0670*/  FCHK P0, R0, R3 ;  /* 0x0000000300007302 */ /* 0x000e620000000000 */
[----:B0-----:R-:W-:-:S04]  /*0680*/  FFMA R15, -R3, R12, 1 ;  /* 0x3f800000030f7423 */ /* 0x001fc8000000010c */
[----:B------:R-:W-:-:S04]  /*0690*/  FFMA R15, R12, R15, R12 ;  /* 0x0000000f0c0f7223 */ /* 0x000fc8000000000c */
[----:B------:R-:W-:-:S04]  /*06a0*/  FFMA R12, R0, R15, RZ ;  /* 0x0000000f000c7223 */ /* 0x000fc800000000ff */
[----:B------:R-:W-:-:S04]  /*06b0*/  FFMA R14, -R3, R12, R0 ;  /* 0x0000000c030e7223 */ /* 0x000fc80000000100 */
[----:B------:R-:W-:Y:S01]  /*06c0*/  FFMA R12, R15, R14, R12 ;  /* 0x0000000e0f0c7223 */ /* 0x000fe2000000000c */
[----:B-1----:R-:W-:Y:S06]  /*06d0*/  @!P0 BRA `(.L_x_78) ;  /* 0x00000000000c8947 */ /* 0x002fec0003800000 */
[----:B------:R-:W-:-:S07]  /*06e0*/  MOV R14, 0x700 ;  /* 0x00000700000e7802 */ /* 0x000fce0000000f00 */
[----:B------:R-:W-:Y:S05]  /*06f0*/  CALL.REL.NOINC `($__internal_5_$__cuda_sm3x_div_rn_noftz_f32_slowpath) ;  /* 0x0000000000e87944 */ /* 0x000fea0003c00000 */
[----:B------:R-:W-:-:S07]  /*0700*/  IMAD.MOV.U32 R12, RZ, RZ, R0 ;  /* 0x000000ffff0c7224 */ /* 0x000fce00078e0000 */
.L_x_78:
[----:B------:R-:W-:Y:S05]  /*0710*/  BSYNC.RECONVERGENT B0 ;  /* 0x0000000000007941 */ /* 0x000fea0003800200 */
.L_x_77:
[----:B------:R-:W-:Y:S01]  /*0720*/  MOV R15, 0x3b33710b ;  /* 0x3b33710b000f7802 */ /* 0x000fe20000000f00 */
[----:B------:R-:W-:Y:S01]  /*0730*/  FMUL R0, R12, R12 ;  /* 0x0000000c0c007220 */ /* 0x000fe20000400000 */
[----:B------:R-:W-:Y:S01]  /*0740*/  IMAD.MOV.U32 R14, RZ, RZ, 0x3f6ee581 ;  /* 0x3f6ee581ff0e7424 */ /* 0x000fe200078e00ff */
[----:B------:R-:W-:Y:S01]  /*0750*/  ISETP.GE.AND P0, PT, R2, RZ, PT ;  /* 0x000000ff0200720c */ /* 0x000fe20003f06270 */
[----:B------:R-:W-:Y:S01]  /*0760*/  UISETP.GE.U32.AND UP0, UPT, UR4, 0x18, UPT ;  /* 0x000000180400788c */ /* 0x000fe2000bf06070 */
[----:B------:R-:W-:Y:S01]  /*0770*/  FFMA R15, R0, R15, -0.015681877732276916504 ;  /* 0xbc807748000f7423 */ /* 0x000fe2000000000f */
[C---:B------:R-:W-:Y:S01]  /*0780*/  FSETP.NEU.AND P3, PT, |R2|.reuse, |R13|, PT ;  /* 0x4000000d0200720b */ /* 0x040fe20003f6d200 */
[----:B------:R-:W-:Y:S01]  /*0790*/  FADD R2, |R2|, |R13| ;  /* 0x4000000d02027221 */ /* 0x000fe20000000200 */
[----:B------:R-:W-:Y:S01]  /*07a0*/  FSETP.NEU.AND P1, PT, R3, RZ, PT ;  /* 0x000000ff0300720b */ /* 0x000fe20003f2d000 */
[----:B------:R-:W-:Y:S01]  /*07b0*/  FFMA R15, R0, R15, 0.042200751602649688721 ;  /* 0x3d2cdab2000f7423 */ /* 0x000fe2000000000f */
[----:B------:R-:W-:Y:S01]  /*07c0*/  IMAD.MOV.U32 R3, RZ, RZ, 0x4016cbe4 ;  /* 0x4016cbe4ff037424 */ /* 0x000fe200078e00ff */
[----:B------:R-:W-:Y:S01]  /*07d0*/  UIADD3 UR5, UPT, UPT, UR4, 0x8, URZ ;  /* 0x0000000804057890 */ /* 0x000fe2000fffe0ff */
[----:B------:R-:W-:-:S02]  /*07e0*/  IMAD R11, R10, 0x300, R11 ;  /* 0x000003000a0b7824 */ /* 0x000fc400078e020b */
[----:B------:R-:W-:-:S04]  /*07f0*/  FFMA R15, R0, R15, -0.074792981147766113281 ;  /* 0xbd992d10000f7423 */ /* 0x000fc8000000000f */
[----:B------:R-:W-:Y:S01]  /*0800*/  FFMA R15, R0, R15, 0.10640415549278259277 ;  /* 0x3dd9ea6c000f7423 */ /* 0x000fe2000000000f */
[----:B------:R-:W-:-:S03]  /*0810*/  UMOV UR4, UR5 ;  /* 0x0000000500047c82 */ /* 0x000fc60008000000 */
[----:B------:R-:W-:-:S04]  /*0820*/  FFMA R15, R0, R15, -0.14207722246646881104 ;  /* 0xbe117cb1000f7423 */ /* 0x000fc8000000000f */
[----:B------:R-:W-:-:S04]  /*0830*/  FFMA R15, R0, R15, 0.19993925094604492188 ;  /* 0x3e4cbce0000f7423 */ /* 0x000fc8000000000f */
[----:B------:R-:W-:-:S04]  /*0840*/  FFMA R15, R0, R15, -0.33333197236061096191 ;  /* 0xbeaaaa7d000f7423 */ /* 0x000fc8000000000f */
[----:B------:R-:W-:-:S04]  /*0850*/  FMUL R15, R0, R15 ;  /* 0x0000000f000f7220 */ /* 0x000fc80000400000 */
[----:B------:R-:W-:Y:S01]  /*0860*/  FFMA R15, R15, R12, R12 ;  /* 0x0000000c0f0f7223 */ /* 0x000fe2000000000c */
[----:B------:R-:W-:-:S03]  /*0870*/  FSEL R12, R14, 1.8663789033889770508, P2 ;  /* 0x3feee5810e0c7808 */ /* 0x000fc60001000000 */
[----:B------:R-:W-:-:S05]  /*0880*/  FFMA R0, R14, 1.6832555532455444336, -R15 ;  /* 0x3fd774eb0e007823 */ /* 0x000fca000000080f */
[-C--:B------:R-:W-:Y:S02]  /*0890*/  FSEL R0, R0, R15.reuse, P2 ;  /* 0x0000000f00007208 */ /* 0x080fe40001000000 */
[----:B------:R-:W-:-:S05]  /*08a0*/  FSEL R15, R15, -R15, P2 ;  /* 0x8000000f0f0f7208 */ /* 0x000fca0001000000 */
[----:B------:R-:W-:Y:S01]  /*08b0*/  @!P0 FFMA R0, R12, 1.6832555532455444336, R15 ;  /* 0x3fd774eb0c008823 */ /* 0x000fe2000000000f */
[----:B------:R-:W-:Y:S02]  /*08c0*/  @!P3 FSEL R0, R3, 0.78539818525314331055, !P0 ;  /* 0x3f490fdb0300b808 */ /* 0x000fe40004000000 */
[----:B------:R-:W-:Y:S02]  /*08d0*/  @!P1 FSEL R0, RZ, 3.1415927410125732422, P0 ;  /* 0x40490fdbff009808 */ /* 0x000fe40000000000 */
[----:B------:R-:W-:Y:S02]  /*08e0*/  FSETP.NAN.AND P0, PT, R2, R2, PT ;  /* 0x000000020200720b */ /* 0x000fe40003f08000 */
[----:B------:R-:W-:-:S04]  /*08f0*/  LOP3.LUT R13, R0, 0x80000000, R13, 0xb8, !PT ;  /* 0x80000000000d7812 */ /* 0x000fc800078eb80d */
[----:B------:R-:W-:-:S05]  /*0900*/  FSEL R13, R2, R13, P0 ;  /* 0x0000000d020d7208 */ /* 0x000fca0000000000 */
[----:B------:R1:W-:Y:S01]  /*0910*/  STG.E desc[UR6][R8.64+0x8], R13 ;  /* 0x0000080d08007986 */ /* 0x0003e2000c101906 */
[----:B------:R-:W-:Y:S05]  /*0920*/  BRA.U !UP0, `(.L_x_79) ;  /* 0xfffffff508f07547 */ /* 0x000fea000b83ffff */
[----:B------:R-:W-:Y:S05]  /*0930*/  EXIT ;  /* 0x000000000000794d */ /* 0x000fea0003800000 */
        .weak           $__internal_4_$__cuda_sm20_sqrt_rn_f32_slowpath
        .type           $__internal_4_$__cuda_sm20_sqrt_rn_f32_slowpath,@function
        .size           $__internal_4_$__cuda_sm20_sqrt_rn_f32_slowpath,($__internal_5_$__cuda_sm3x_div_rn_noftz_f32_slowpath - $__internal_4_$__cuda_sm20_sqrt_rn_f32_slowpath)
$__internal_4_$__cuda_sm20_sqrt_rn_f32_slowpath:
[----:B------:R-:W-:-:S13]  /*0940*/  LOP3.LUT P0, RZ, R0, 0x7fffffff, RZ, 0xc0, !PT ;  /* 0x7fffffff00ff7812 */ /* 0x000fda000780c0ff */
[----:B------:R-:W-:Y:S01]  /*0950*/  @!P0 MOV R3, R0 ;  /* 0x0000000000038202 */ /* 0x000fe20000000f00 */
[----:B------:R-:W-:Y:S06]  /*0960*/  @!P0 BRA `(.L_x_80) ;  /* 0x0000000000408947 */ /* 0x000fec0003800000 */
[----:B------:R-:W-:-:S13]  /*0970*/  FSETP.GEU.FTZ.AND P0, PT, R0, RZ, PT ;  /* 0x000000ff0000720b */ /* 0x000fda0003f1e000 */
[----:B------:R-:W-:Y:S01]  /*0980*/  @!P0 IMAD.MOV.U32 R3, RZ, RZ, 0x7fffffff ;  /* 0x7fffffffff038424 */ /* 0x000fe200078e00ff */
[----:B------:R-:W-:Y:S06]  /*0990*/  @!P0 BRA `(.L_x_80) ;  /* 0x0000000000348947 */ /* 0x000fec0003800000 */
[----:B------:R-:W-:-:S13]  /*09a0*/  FSETP.GTU.FTZ.AND P0, PT, |R0|, +INF , PT ;  /* 0x7f8000000000780b */ /* 0x000fda0003f1c200 */
[----:B------:R-:W-:Y:S01]  /*09b0*/  @P0 FADD.FTZ R3, R0, 1 ;  /* 0x3f80000000030421 */ /* 0x000fe20000010000 */
[----:B------:R-:W-:Y:S06]  /*09c0*/  @P0 BRA `(.L_x_80) ;  /* 0x0000000000280947 */ /* 0x000fec0003800000 */
[----:B------:R-:W-:-:S13]  /*09d0*/  FSETP.NEU.FTZ.AND P0, PT, |R0|, +INF , PT ;  /* 0x7f8000000000780b */ /* 0x000fda0003f1d200 */
[----:B------:R-:W-:-:S04]  /*09e0*/  @P0 FFMA R14, R0, 1.84467440737095516160e+19, RZ ;  /* 0x5f800000000e0823 */ /* 0x000fc800000000ff */
[----:B------:R-:W0:Y:S02]  /*09f0*/  @P0 MUFU.RSQ R3, R14 ;  /* 0x0000000e00030308 */ /* 0x000e240000001400 */
[----:B0-----:R-:W-:Y:S01]  /*0a00*/  @P0 FMUL.FTZ R17, R14, R3 ;  /* 0x000000030e110220 */ /* 0x001fe20000410000 */
[----:B------:R-:W-:Y:S01]  /*0a10*/  @P0 FMUL.FTZ R18, R3, 0.5 ;  /* 0x3f00000003120820 */ /* 0x000fe20000410000 */
[----:B------:R-:W-:Y:S02]  /*0a20*/  @!P0 IMAD.MOV.U32 R3, RZ, RZ, R0 ;  /* 0x000000ffff038224 */ /* 0x000fe400078e0000 */
[----:B------:R-:W-:-:S04]  /*0a30*/  @P0 FADD.FTZ R16, -R17, -RZ ;  /* 0x800000ff11100221 */ /* 0x000fc80000010100 */
[----:B------:R-:W-:-:S04]  /*0a40*/  @P0 FFMA R16, R17, R16, R14 ;  /* 0x0000001011100223 */ /* 0x000fc8000000000e */
[----:B------:R-:W-:-:S04]  /*0a50*/  @P0 FFMA R16, R16, R18, R17 ;  /* 0x0000001210100223 */ /* 0x000fc80000000011 */
[----:B------:R-:W-:-:S07]  /*0a60*/  @P0 FMUL.FTZ R3, R16, 2.3283064365386962891e-10 ;  /* 0x2f80000010030820 */ /* 0x000fce0000410000 */
.L_x_80:
[----:B------:R-:W-:Y:S01]  /*0a70*/  MOV R16, R19 ;  /* 0x0000001300107202 */ /* 0x000fe20000000f00 */
[----:B------:R-:W-:-:S04]  /*0a80*/  IMAD.MOV.U32 R17, RZ, RZ, 0x0 ;  /* 0x00000000ff117424 */ /* 0x000fc800078e00ff */
[----:B------:R-:W-:Y:S05]  /*0a90*/  RET.REL.NODEC R16 `(_Z11transform2dPfS_) ;  /* 0xfffffff410587950 */ /* 0x000fea0003c3ffff */
        .weak           $__internal_5_$__cuda_sm3x_div_rn_noftz_f32_slowpath
        .type           $__internal_5_$__cuda_sm3x_div_rn_noftz_f32_slowpath,@function
        .size           $__internal_5_$__cuda_sm3x_div_rn_noftz_f32_slowpath,(.L_x_188 - $__internal_5_$__cuda_sm3x_div_rn_noftz_f32_slowpath)
$__internal_5_$__cuda_sm3x_div_rn_noftz_f32_slowpath:
[--C-:B------:R-:W-:Y:S01]  /*0aa0*/  SHF.R.U32.HI R16, RZ, 0x17, R3.reuse ;  /* 0x00000017ff107819 */ /* 0x100fe20000011603 */
[----:B------:R-:W-:Y:S01]  /*0ab0*/  BSSY.RECONVERGENT B1, `(.L_x_81) ;  /* 0x0000063000017945 */ /* 0x000fe20003800200 */
[----:B------:R-:W-:Y:S01]  /*0ac0*/  SHF.R.U32.HI R17, RZ, 0x17, R0 ;  /* 0x00000017ff117819 */ /* 0x000fe20000011600 */
[----:B------:R-:W-:Y:S01]  /*0ad0*/  IMAD.MOV.U32 R19, RZ, RZ, R3 ;  /* 0x000000ffff137224 */ /* 0x000fe200078e0003 */
[----:B------:R-:W-:Y:S02]  /*0ae0*/  LOP3.LUT R16, R16, 0xff, RZ, 0xc0, !PT ;  /* 0x000000ff10107812 */ /* 0x000fe400078ec0ff */
[----:B------:R-:W-:-:S03]  /*0af0*/  LOP3.LUT R22, R17, 0xff, RZ, 0xc0, !PT ;  /* 0x000000ff11167812 */ /* 0x000fc600078ec0ff */
[----:B------:R-:W-:Y:S01]  /*0b00*/  VIADD R20, R16, 0xffffffff ;  /* 0xffffffff10147836 */ /* 0x000fe20000000000 */
[----:B------:R-:W-:-:S04]  /*0b10*/  IADD3 R18, PT, PT, R22, -0x1, RZ ;  /* 0xffffffff16127810 */ /* 0x000fc80007ffe0ff */
[----:B------:R-:W-:-:S04]  /*0b20*/  ISETP.GT.U32.AND P0, PT, R20, 0xfd, PT ;  /* 0x000000fd1400780c */ /* 0x000fc80003f04070 */
[----:B------:R-:W-:-:S13]  /*0b30*/  ISETP.GT.U32.OR P0, PT, R18, 0xfd, P0 ;  /* 0x000000fd1200780c */ /* 0x000fda0000704470 */
[----:B------:R-:W-:Y:S01]  /*0b40*/  @!P0 MOV R17, RZ ;  /* 0x000000ff00118202 */ /* 0x000fe20000000f00 */
[----:B------:R-:W-:Y:S06]  /*0b50*/  @!P0 BRA `(.L_x_82) ;  /* 0x00000000005c8947 */ /* 0x000fec0003800000 */
[----:B------:R-:W-:Y:S02]  /*0b60*/  FSETP.GTU.FTZ.AND P0, PT, |R0|, +INF , PT ;  /* 0x7f8000000000780b */ /* 0x000fe40003f1c200 */
[----:B------:R-:W-:-:S04]  /*0b70*/  FSETP.GTU.FTZ.AND P1, PT, |R3|, +INF , PT ;  /* 0x7f8000000300780b */ /* 0x000fc80003f3c200 */
[----:B------:R-:W-:-:S13]  /*0b80*/  PLOP3.LUT P0, PT, P0, P1, PT, 0xf8, 0x8f ;  /* 0x00000000008f781c */ /* 0x000fda0000703f70 */
[----:B------:R-:W-:Y:S05]  /*0b90*/  @P0 BRA `(.L_x_83) ;  /* 0x00000004004c0947 */ /* 0x000fea0003800000 */
[----:B------:R-:W-:-:S13]  /*0ba0*/  LOP3.LUT P0, RZ, R19, 0x7fffffff, R0, 0xc8, !PT ;  /* 0x7fffffff13ff7812 */ /* 0x000fda000780c800 */
[----:B------:R-:W-:Y:S05]  /*0bb0*/  @!P0 BRA `(.L_x_84) ;  /* 0x00000004003c8947 */ /* 0x000fea0003800000 */
[C---:B------:R-:W-:Y:S02]  /*0bc0*/  FSETP.NEU.FTZ.AND P3, PT, |R0|.reuse, +INF , PT ;  /* 0x7f8000000000780b */ /* 0x040fe40003f7d200 */
[----:B------:R-:W-:Y:S02]  /*0bd0*/  FSETP.NEU.FTZ.AND P1, PT, |R3|, +INF , PT ;  /* 0x7f8000000300780b */ /* 0x000fe40003f3d200 */
[----:B------:R-:W-:-:S11]  /*0be0*/  FSETP.NEU.FTZ.AND P0, PT, |R0|, +INF , PT ;  /* 0x7f8000000000780b */ /* 0x000fd60003f1d200 */
[----:B------:R-:W-:Y:S05]  /*0bf0*/  @!P1 BRA !P3, `(.L_x_84) ;  /* 0x00000004002c9947 */ /* 0x000fea0005800000 */
[----:B------:R-:W-:-:S04]  /*0c00*/  LOP3.LUT P3, RZ, R0, 0x7fffffff, RZ, 0xc0, !PT ;  /* 0x7fffffff00ff7812 */ /* 0x000fc8000786c0ff */
[----:B------:R-:W-:-:S13]  /*0c10*/  PLOP3.LUT P1, PT, P1, P3, PT, 0x2f, 0xf2 ;  /* 0x0000000000f2781c */ /* 0x000fda0000f26577 */
[----:B------:R-:W-:Y:S05]  /*0c20*/  @P1 BRA `(.L_x_85) ;  /* 0x0000000400181947 */ /* 0x000fea0003800000 */
[----:B------:R-:W-:-:S04]  /*0c30*/  LOP3.LUT P1, RZ, R19, 0x7fffffff, RZ, 0xc0, !PT ;  /* 0x7fffffff13ff7812 */ /* 0x000fc8000782c0ff */
[----:B------:R-:W-:-:S13]  /*0c40*/  PLOP3.LUT P0, PT, P0, P1, PT, 0x2f, 0xf2 ;  /* 0x0000000000f2781c */ /* 0x000fda0000702577 */
[----:B------:R-:W-:Y:S05]  /*0c50*/  @P0 BRA `(.L_x_86) ;  /* 0x0000000400000947 */ /* 0x000fea0003800000 */
[----:B------:R-:W-:Y:S02]  /*0c60*/  ISETP.GE.AND P0, PT, R18, RZ, PT ;  /* 0x000000ff1200720c */ /* 0x000fe40003f06270 */
[----:B------:R-:W-:-:S11]  /*0c70*/  ISETP.GE.AND P1, PT, R20, RZ, PT ;  /* 0x000000ff1400720c */ /* 0x000fd60003f26270 */
[----:B------:R-:W-:Y:S01]  /*0c80*/  @P0 IMAD.MOV.U32 R17, RZ, RZ, RZ ;  /* 0x000000ffff110224 */ /* 0x000fe200078e00ff */
[----:B------:R-:W-:Y:S01]  /*0c90*/  @!P0 MOV R17, 0xffffffc0 ;  /* 0xffffffc000118802 */ /* 0x000fe20000000f00 */
[----:B------:R-:W-:Y:S01]  /*0ca0*/  @!P0 FFMA R0, R0, 1.84467440737095516160e+19, RZ ;  /* 0x5f80000000008823 */ /* 0x000fe200000000ff */
[----:B------:R-:W-:-:S03]  /*0cb0*/  @!P1 FFMA R19, R3, 1.84467440737095516160e+19, RZ ;  /* 0x5f80000003139823 */ /* 0x000fc600000000ff */
[----:B------:R-:W-:-:S07]  /*0cc0*/  @!P1 VIADD R17, R17, 0x40 ;  /* 0x0000004011119836 */ /* 0x000fce0000000000 */
.L_x_82:
[----:B------:R-:W-:Y:S01]  /*0cd0*/  LEA R18, R16, 0xc0800000, 0x17 ;  /* 0xc080000010127811 */ /* 0x000fe200078eb8ff */
[----:B------:R-:W-:Y:S03]  /*0ce0*/  BSSY.RECONVERGENT B2, `(.L_x_87) ;  /* 0x0000036000027945 */ /* 0x000fe60003800200 */
[----:B------:R-:W-:Y:S01]  /*0cf0*/  IADD3 R20, PT, PT, -R18, R19, RZ ;  /* 0x0000001312147210 */ /* 0x000fe20007ffe1ff */
[----:B------:R-:W-:-:S03]  /*0d00*/  VIADD R19, R22, 0xffffff81 ;  /* 0xffffff8116137836 */ /* 0x000fc60000000000 */
[----:B------:R0:W1:Y:S01]  /*0d10*/  MUFU.RCP R21, R20 ;  /* 0x0000001400157308 */ /* 0x0000620000001000 */
[----:B------:R-:W-:Y:S01]  /*0d20*/  FADD.FTZ R23, -R20, -RZ ;  /* 0x800000ff14177221 */ /* 0x000fe20000010100 */
[C---:B------:R-:W-:Y:S01]  /*0d30*/  IMAD R0, R19.reuse, -0x800000, R0 ;  /* 0xff80000013007824 */ /* 0x040fe200078e0200 */
[----:B0-----:R-:W-:-:S04]  /*0d40*/  IADD3 R20, PT, PT, R19, 0x7f, -R16 ;  /* 0x0000007f13147810 */ /* 0x001fc80007ffe810 */
[----:B------:R-:W-:Y:S01]  /*0d50*/  IADD3 R17, PT, PT, R20, R17, RZ ;  /* 0x0000001114117210 */ /* 0x000fe20007ffe0ff */
[----:B-1----:R-:W-:-:S04]  /*0d60*/  FFMA R18, R21, R23, 1 ;  /* 0x3f80000015127423 */ /* 0x002fc80000000017 */
[----:B------:R-:W-:-:S04]  /*0d70*/  FFMA R21, R21, R18, R21 ;  /* 0x0000001215157223 */ /* 0x000fc80000000015 */
[----:B------:R-:W-:-:S04]  /*0d80*/  FFMA R18, R0, R21, RZ ;  /* 0x0000001500127223 */ /* 0x000fc800000000ff */
[----:B------:R-:W-:-:S04]  /*0d90*/  FFMA R22, R23, R18, R0 ;  /* 0x0000001217167223 */ /* 0x000fc80000000000 */
[----:B------:R-:W-:-:S04]  /*0da0*/  FFMA R18, R21, R22, R18 ;  /* 0x0000001615127223 */ /* 0x000fc80000000012 */
[----:B------:R-:W-:-:S04]  /*0db0*/  FFMA R23, R23, R18, R0 ;  /* 0x0000001217177223 */ /* 0x000fc80000000000 */
[----:B------:R-:W-:-:S05]  /*0dc0*/  FFMA R0, R21, R23, R18 ;  /* 0x0000001715007223 */ /* 0x000fca0000000012 */
[----:B------:R-:W-:-:S04]  /*0dd0*/  SHF.R.U32.HI R16, RZ, 0x17, R0 ;  /* 0x00000017ff107819 */ /* 0x000fc80000011600 */
[----:B------:R-:W-:-:S05]  /*0de0*/  LOP3.LUT R16, R16, 0xff, RZ, 0xc0, !PT ;  /* 0x000000ff10107812 */ /* 0x000fca00078ec0ff */
[----:B------:R-:W-:-:S05]  /*0df0*/  IMAD.IADD R19, R16, 0x1, R17 ;  /* 0x0000000110137824 */ /* 0x000fca00078e0211 */
[----:B------:R-:W-:-:S04]  /*0e00*/  IADD3 R16, PT, PT, R19, -0x1, RZ ;  /* 0xffffffff13107810 */ /* 0x000fc80007ffe0ff */
[----:B------:R-:W-:-:S13]  /*0e10*/  ISETP.GE.U32.AND P0, PT, R16, 0xfe, PT ;  /* 0x000000fe1000780c */ /* 0x000fda0003f06070 */
[----:B------:R-:W-:Y:S05]  /*0e20*/  @!P0 BRA `(.L_x_88) ;  /* 0x0000000000808947 */ /* 0x000fea0003800000 */
[----:B------:R-:W-:-:S13]  /*0e30*/  ISETP.GT.AND P0, PT, R19, 0xfe, PT ;  /* 0x000000fe1300780c */ /* 0x000fda0003f04270 */
[----:B------:R-:W-:Y:S05]  /*0e40*/  @P0 BRA `(.L_x_89) ;  /* 0x00000000006c0947 */ /* 0x000fea0003800000 */
[----:B------:R-:W-:-:S13]  /*0e50*/  ISETP.GE.AND P0, PT, R19, 0x1, PT ;  /* 0x000000011300780c */ /* 0x000fda0003f06270 */
[----:B------:R-:W-:Y:S05]  /*0e60*/  @P0 BRA `(.L_x_90) ;  /* 0x0000000000740947 */ /* 0x000fea0003800000 */
[----:B------:R-:W-:Y:S02]  /*0e70*/  ISETP.GE.AND P0, PT, R19, -0x18, PT ;  /* 0xffffffe81300780c */ /* 0x000fe40003f06270 */
[----:B------:R-:W-:-:S11]  /*0e80*/  LOP3.LUT R0, R0, 0x80000000, RZ, 0xc0, !PT ;  /* 0x8000000000007812 */ /* 0x000fd600078ec0ff */
[----:B------:R-:W-:Y:S05]  /*0e90*/  @!P0 BRA `(.L_x_90) ;  /* 0x0000000000688947 */ /* 0x000fea0003800000 */
[-CC-:B------:R-:W-:Y:S01]  /*0ea0*/  FFMA.RZ R16, R21, R23.reuse, R18.reuse ;  /* 0x0000001715107223 */ /* 0x180fe2000000c012 */
[C---:B------:R-:W-:Y:S02]  /*0eb0*/  ISETP.NE.AND P3, PT, R19.reuse, RZ, PT ;  /* 0x000000ff1300720c */ /* 0x040fe40003f65270 */
[----:B------:R-:W-:Y:S02]  /*0ec0*/  ISETP.NE.AND P1, PT, R19, RZ, PT ;  /* 0x000000ff1300720c */ /* 0x000fe40003f25270 */
[----:B------:R-:W-:Y:S01]  /*0ed0*/  LOP3.LUT R17, R16, 0x7fffff, RZ, 0xc0, !PT ;  /* 0x007fffff10117812 */ /* 0x000fe200078ec0ff */
[CCC-:B------:R-:W-:Y:S01]  /*0ee0*/  FFMA.RP R16, R21.reuse, R23.reuse, R18.reuse ;  /* 0x0000001715107223 */ /* 0x1c0fe20000008012 */
[----:B------:R-:W-:Y:S01]  /*0ef0*/  FFMA.RM R21, R21, R23, R18 ;  /* 0x0000001715157223 */ /* 0x000fe20000004012 */
[----:B------:R-:W-:Y:S01]  /*0f00*/  VIADD R18, R19, 0x20 ;  /* 0x0000002013127836 */ /* 0x000fe20000000000 */
[----:B------:R-:W-:Y:S02]  /*0f10*/  LOP3.LUT R17, R17, 0x800000, RZ, 0xfc, !PT ;  /* 0x0080000011117812 */ /* 0x000fe400078efcff */
[----:B------:R-:W-:-:S02]  /*0f20*/  IADD3 R19, PT, PT, -R19, RZ, RZ ;  /* 0x000000ff13137210 */ /* 0x000fc40007ffe1ff */
[----:B------:R-:W-:Y:S02]  /*0f30*/  SHF.L.U32 R18, R17, R18, RZ ;  /* 0x0000001211127219 */ /* 0x000fe400000006ff */
[----:B------:R-:W-:Y:S02]  /*0f40*/  FSETP.NEU.FTZ.AND P0, PT, R16, R21, PT ;  /* 0x000000151000720b */ /* 0x000fe40003f1d000 */
[----:B------:R-:W-:Y:S02]  /*0f50*/  SEL R16, R19, RZ, P3 ;  /* 0x000000ff13107207 */ /* 0x000fe40001800000 */
[----:B------:R-:W-:Y:S02]  /*0f60*/  ISETP.NE.AND P1, PT, R18, RZ, P1 ;  /* 0x000000ff1200720c */ /* 0x000fe40000f25270 */
[----:B------:R-:W-:Y:S02]  /*0f70*/  SHF.R.U32.HI R16, RZ, R16, R17 ;  /* 0x00000010ff107219 */ /* 0x000fe40000011611 */
[----:B------:R-:W-:-:S02]  /*0f80*/  PLOP3.LUT P0, PT, P0, P1, PT, 0xf8, 0x8f ;  /* 0x00000000008f781c */ /* 0x000fc40000703f70 */
[----:B------:R-:W-:Y:S02]  /*0f90*/  SHF.R.U32.HI R18, RZ, 0x1, R16 ;  /* 0x00000001ff127819 */ /* 0x000fe40000011610 */
[----:B------:R-:W-:-:S04]  /*0fa0*/  SEL R17, RZ, 0x1, !P0 ;  /* 0x00000001ff117807 */ /* 0x000fc80004000000 */
[----:B------:R-:W-:-:S04]  /*0fb0*/  LOP3.LUT R17, R17, 0x1, R18, 0xf8, !PT ;  /* 0x0000000111117812 */ /* 0x000fc800078ef812 */
[----:B------:R-:W-:-:S05]  /*0fc0*/  LOP3.LUT R17, R17, R16, RZ, 0xc0, !PT ;  /* 0x0000001011117212 */ /* 0x000fca00078ec0ff */
[----:B------:R-:W-:-:S05]  /*0fd0*/  IMAD.IADD R17, R18, 0x1, R17 ;  /* 0x0000000112117824 */ /* 0x000fca00078e0211 */
[----:B------:R-:W-:Y:S01]  /*0fe0*/  LOP3.LUT R0, R17, R0, RZ, 0xfc, !PT ;  /* 0x0000000011007212 */ /* 0x000fe200078efcff */
[----:B------:R-:W-:Y:S06]  /*0ff0*/  BRA `(.L_x_90) ;  /* 0x0000000000107947 */ /* 0x000fec0003800000 */
.L_x_89:
[----:B------:R-:W-:-:S04]  /*1000*/  LOP3.LUT R0, R0, 0x80000000, RZ, 0xc0, !PT ;  /* 0x8000000000007812 */ /* 0x000fc800078ec0ff */
[----:B------:R-:W-:Y:S01]  /*1010*/  LOP3.LUT R0, R0, 0x7f800000, RZ, 0xfc, !PT ;  /* 0x7f80000000007812 */ /* 0x000fe200078efcff */
[----:B------:R-:W-:Y:S06]  /*1020*/  BRA `(.L_x_90) ;  /* 0x0000000000047947 */ /* 0x000fec0003800000 */
.L_x_88:
[----:B------:R-:W-:-:S07]  /*1030*/  LEA R0, R17, R0, 0x17 ;  /* 0x0000000011007211 */ /* 0x000fce00078eb8ff */
.L_x_90:
[----:B------:R-:W-:Y:S05]  /*1040*/  BSYNC.RECONVERGENT B2 ;  /* 0x0000000000027941 */ /* 0x000fea0003800200 */
.L_x_87:
[----:B------:R-:W-:Y:S05]  /*1050*/  BRA `(.L_x_91) ;  /* 0x0000000000207947 */ /* 0x000fea0003800000 */
.L_x_86:
[----:B------:R-:W-:-:S04]  /*1060*/  LOP3.LUT R0, R19, 0x80000000, R0, 0x48, !PT ;  /* 0x8000000013007812 */ /* 0x000fc800078e4800 */
[----:B------:R-:W-:Y:S01]  /*1070*/  LOP3.LUT R0, R0, 0x7f800000, RZ, 0xfc, !PT ;  /* 0x7f80000000007812 */ /* 0x000fe200078efcff */
[----:B------:R-:W-:Y:S06]  /*1080*/  BRA `(.L_x_91) ;  /* 0x0000000000147947 */ /* 0x000fec0003800000 */
.L_x_85:
[----:B------:R-:W-:Y:S01]  /*1090*/  LOP3.LUT R0, R19, 0x80000000, R0, 0x48, !PT ;  /* 0x8000000013007812 */ /* 0x000fe200078e4800 */
[----:B------:R-:W-:Y:S06]  /*10a0*/  BRA `(.L_x_91) ;  /* 0x00000000000c7947 */ /* 0x000fec0003800000 */
.L_x_84:
[----:B------:R-:W0:Y:S01]  /*10b0*/  MUFU.RSQ R0, -QNAN ;  /* 0xffc0000000007908 */ /* 0x000e220000001400 */
[----:B------:R-:W-:Y:S05]  /*10c0*/  BRA `(.L_x_91) ;  /* 0x0000000000047947 */ /* 0x000fea0003800000 */
.L_x_83:
[----:B------:R-:W-:-:S07]  /*10d0*/  FADD.FTZ R0, R0, R3 ;  /* 0x0000000300007221 */ /* 0x000fce0000010000 */
.L_x_91:
[----:B------:R-:W-:Y:S05]  /*10e0*/  BSYNC.RECONVERGENT B1 ;  /* 0x0000000000017941 */ /* 0x000fea0003800200 */
.L_x_81:
[----:B------:R-:W-:Y:S02]  /*10f0*/  HFMA2 R17, -RZ, RZ, 0, 0 ;  /* 0x00000000ff117431 */ /* 0x000fe400000001ff */
[----:B------:R-:W-:-:S04]  /*1100*/  IMAD.MOV.U32 R16, RZ, RZ, R14 ;  /* 0x000000ffff107224 */ /* 0x000fc800078e000e */
[----:B0-----:R-:W-:Y:S05]  /*1110*/  RET.REL.NODEC R16 `(_Z11transform2dPfS_) ;  /* 0xffffffec10b87950 */ /* 0x001fea0003c3ffff */
.L_x_92:
        /* <DEDUP_REMOVED lines=14> */
.L_x_188:


//--------------------- .text._Z9transformPfS_S_  --------------------------
	.section	.text._Z9transformPfS_S_,"ax",@progbits
	.align	128
        .global         _Z9transformPfS_S_
        .type           _Z9transformPfS_S_,@function
        .size           _Z9transformPfS_S_,(.L_x_196 - _Z9transformPfS_S_)
        .other          _Z9transformPfS_S_,@"STO_CUDA_ENTRY STV_DEFAULT"
_Z9transformPfS_S_:
.text._Z9transformPfS_S_:
[----:B------:R-:W-:Y:S01]  /*0000*/  LDC R1, c[0x0][0x37c] ;  /* 0x0000df00ff017b82 */ /* 0x000fe20000000800 */
[----:B------:R-:W0:Y:S07]  /*0010*/  S2R R7, SR_CTAID.Y ;  /* 0x0000000000077919 */ /* 0x000e2e0000002600 */
[----:B------:R-:W1:Y:S01]  /*0020*/  LDC R0, c[0x0][0x370] ;  /* 0x0000dc00ff007b82 */ /* 0x000e620000000800 */
[----:B------:R-:W2:Y:S01]  /*0030*/  LDCU.64 UR4, c[0x0][0x358] ;  /* 0x00006b00ff0477ac */ /* 0x000ea20008000a00 */
[----:B------:R-:W0:Y:S01]  /*0040*/  S2R R6, SR_TID.Y ;  /* 0x0000000000067919 */ /* 0x000e220000002200 */
[----:B------:R-:W3:Y:S05]  /*0050*/  S2R R11, SR_CTAID.X ;  /* 0x00000000000b7919 */ /* 0x000eea0000002500 */
[----:B------:R-:W4:Y:S01]  /*0060*/  LDC.64 R4, c[0x0][0x388] ;  /* 0x0000e200ff047b82 */ /* 0x000f220000000a00 */
[----:B------:R-:W3:Y:S07]  /*0070*/  S2R R8, SR_TID.X ;  /* 0x0000000000087919 */ /* 0x000eee0000002100 */
[----:B------:R-:W2:Y:S01]  /*0080*/  LDC.64 R2, c[0x0][0x390] ;  /* 0x0000e400ff027b82 */ /* 0x000ea20000000a00 */
[----:B0-----:R-:W-:-:S05]  /*0090*/  LEA R7, R7, R6, 0x5 ;  /* 0x0000000607077211 */ /* 0x001fca00078e28ff */
[----:B-1----:R-:W-:Y:S01]  /*00a0*/  IMAD R6, R7, R0, RZ ;  /* 0x0000000007067224 */ /* 0x002fe200078e02ff */
[----:B--2---:R-:W2:Y:S01]  /*00b0*/  LDG.E R15, desc[UR4][R2.64+0x4] ;  /* 0x00000404020f7981 */ /* 0x004ea2000c1e1900 */
[----:B---3--:R-:W-:-:S03]  /*00c0*/  LEA R11, R11, R8, 0x5 ;  /* 0x000000080b0b7211 */ /* 0x008fc600078e28ff */
[----:B------:R-:W3:Y:S01]  /*00d0*/  LDG.E R13, desc[UR4][R2.64] ;  /* 0x00000004020d7981 */ /* 0x000ee2000c1e1900 */
[----:B------:R-:W-:-:S03]  /*00e0*/  LEA R11, R6, R11, 0x5 ;  /* 0x0000000b060b7211 */ /* 0x000fc600078e28ff */
[----:B------:R-:W5:Y:S01]  /*00f0*/  LDG.E R14, desc[UR4][R2.64+0x8] ;  /* 0x00000804020e7981 */ /* 0x000f62000c1e1900 */
[----:B------:R-:W0:Y:S01]  /*0100*/  LDC.64 R6, c[0x0][0x380] ;  /* 0x0000e000ff067b82 */ /* 0x000e220000000a00 */
[----:B------:R-:W-:Y:S02]  /*0110*/  SHF.L.U32 R9, R11, 0x2, RZ ;  /* 0x000000020b097819 */ /* 0x000fe400000006ff */
[----:B------:R-:W5:Y:S03]  /*0120*/  LDG.E R16, desc[UR4][R2.64+0xc] ;  /* 0x00000c0402107981 */ /* 0x000f66000c1e1900 */
[----:B----4-:R-:W-:-:S05]  /*0130*/  IMAD.WIDE R8, R9, 0x4, R4 ;  /* 0x0000000409087825 */ /* 0x010fca00078e0204 */
[----:B------:R-:W2:Y:S04]  /*0140*/  LDG.E R12, desc[UR4][R8.64+0x4] ;  /* 0x00000404080c7981 */ /* 0x000ea8000c1e1900 */
[----:B------:R-:W3:Y:S04]  /*0150*/  LDG.E R10, desc[UR4][R8.64] ;  /* 0x00000004080a7981 */ /* 0x000ee8000c1e1900 */
[----:B------:R-:W5:Y:S04]  /*0160*/  LDG.E R17, desc[UR4][R8.64+0x8] ;  /* 0x0000080408117981 */ /* 0x000f68000c1e1900 */
[----:B------:R-:W4:Y:S01]  /*0170*/  LDG.E R19, desc[UR4][R8.64+0xc] ;  /* 0x00000c0408137981 */ /* 0x000f22000c1e1900 */
[----:B--2---:R-:W-:-:S04]  /*0180*/  FMUL R15, R12, R15 ;  /* 0x0000000f0c0f7220 */ /* 0x004fc80000400000 */
[----:B---3--:R-:W-:Y:S01]  /*0190*/  FFMA R10, R10, R13, R15 ;  /* 0x0000000d0a0a7223 */ /* 0x008fe2000000000f */
[----:B------:R-:W-:-:S03]  /*01a0*/  LEA R13, R11, R11, 0x1 ;  /* 0x0000000b0b0d7211 */ /* 0x000fc600078e08ff */
[----:B-----5:R-:W-:Y:S02]  /*01b0*/  FFMA R10, R17, R14, R10 ;  /* 0x0000000e110a7223 */ /* 0x020fe4000000000a */
[----:B0-----:R-:W-:-:S04]  /*01c0*/  IMAD.WIDE R12, R13, 0x4, R6 ;  /* 0x000000040d0c7825 */ /* 0x001fc800078e0206 */
[----:B----4-:R-:W-:-:S05]  /*01d0*/  FFMA R19, R19, R16, R10 ;  /* 0x0000001013137223 */ /* 0x010fca000000000a */
[----:B------:R0:W-:Y:S04]  /*01e0*/  STG.E desc[UR4][R12.64], R19 ;  /* 0x000000130c007986 */ /* 0x0001e8000c101904 */
[----:B------:R-:W2:Y:S04]  /*01f0*/  LDG.E R14, desc[UR4][R8.64+0x4] ;  /* 0x00000404080e7981 */ /* 0x000ea8000c1e1900 */
[----:B------:R-:W2:Y:S04]  /*0200*/  LDG.E R17, desc[UR4][R2.64+0x14] ;  /* 0x0000140402117981 */ /* 0x000ea8000c1e1900 */
[----:B------:R-:W3:Y:S04]  /*0210*/  LDG.E R10, desc[UR4][R8.64] ;  /* 0x00000004080a7981 */ /* 0x000ee8000c1e1900 */
[----:B------:R-:W3:Y:S04]  /*0220*/  LDG.E R15, desc[UR4][R2.64+0x10] ;  /* 0x00001004020f7981 */ /* 0x000ee8000c1e1900 */
[----:B------:R-:W4:Y:S04]  /*0230*/  LDG.E R21, desc[UR4][R8.64+0x8] ;  /* 0x0000080408157981 */ /* 0x000f28000c1e1900 */
[----:B------:R-:W4:Y:S04]  /*0240*/  LDG.E R16, desc[UR4][R2.64+0x18] ;  /* 0x0000180402107981 */ /* 0x000f28000c1e1900 */
[----:B------:R-:W5:Y:S04]  /*0250*/  LDG.E R23, desc[UR4][R8.64+0xc] ;  /* 0x00000c0408177981 */ /* 0x000f68000c1e1900 */
[----:B------:R-:W5:Y:S01]  /*0260*/  LDG.E R18, desc[UR4][R2.64+0x1c] ;  /* 0x00001c0402127981 */ /* 0x000f62000c1e1900 */
[----:B--2---:R-:W-:-:S04]  /*0270*/  FMUL R17, R14, R17 ;  /* 0x000000110e117220 */ /* 0x004fc80000400000 */
[----:B---3--:R-:W-:-:S04]  /*0280*/  FFMA R10, R10, R15, R17 ;  /* 0x0000000f0a0a7223 */ /* 0x008fc80000000011 */
[----:B----4-:R-:W-:-:S04]  /*0290*/  FFMA R10, R21, R16, R10 ;  /* 0x00000010150a7223 */ /* 0x010fc8000000000a */
[----:B-----5:R-:W-:-:S05]  /*02a0*/  FFMA R23, R23, R18, R10 ;  /* 0x0000001217177223 */ /* 0x020fca000000000a */
        /* <DEDUP_REMOVED lines=8> */
[----:B0-----:R-:W5:Y:S01]  /*0330*/  LDG.E R19, desc[UR4][R2.64+0x2c] ;  /* 0x00002c0402137981 */ /* 0x001f62000c1e1900 */
[----:B--2---:R-:W-:-:S04]  /*0340*/  FMUL R17, R14, R17 ;  /* 0x000000110e117220 */ /* 0x004fc80000400000 */
[----:B---3--:R-:W-:Y:S01]  /*0350*/  FFMA R15, R10, R15, R17 ;  /* 0x0000000f0a0f7223 */ /* 0x008fe20000000011 */
[----:B------:R-:W-:-:S04]  /*0360*/  LEA R10, R0, R11, 0x8 ;  /* 0x0000000b000a7211 */ /* 0x000fc800078e40ff */
[----:B------:R-:W-:Y:S01]  /*0370*/  SHF.L.U32 R17, R10, 0x2, RZ ;  /* 0x000000020a117819 */ /* 0x000fe200000006ff */
[----:B----4-:R-:W-:-:S04]  /*0380*/  FFMA R15, R16, R18, R15 ;  /* 0x00000012100f7223 */ /* 0x010fc8000000000f */
[----:B-----5:R-:W-:Y:S01]  /*0390*/  FFMA R19, R20, R19, R15 ;  /* 0x0000001314137223 */ /* 0x020fe2000000000f */
[----:B------:R-:W-:-:S04]  /*03a0*/  IMAD.WIDE R14, R17, 0x4, R4 ;  /* 0x00000004110e7825 */ /* 0x000fc800078e0204 */
        /* <DEDUP_REMOVED lines=8> */
[----:B-1----:R-:W5:Y:S01]  /*0430*/  LDG.E R23, desc[UR4][R14.64+0xc] ;  /* 0x00000c040e177981 */ /* 0x002f62000c1e1900 */
[----:B--2---:R-:W-:-:S04]  /*0440*/  FMUL R17, R16, R17 ;  /* 0x0000001110117220 */ /* 0x004fc80000400000 */
[----:B---3--:R-:W-:Y:S01]  /*0450*/  FFMA R8, R8, R9, R17 ;  /* 0x0000000908087223 */ /* 0x008fe20000000011 */
[----:B------:R-:W-:-:S03]  /*0460*/  LEA R9, R10, R10, 0x1 ;  /* 0x0000000a0a097211 */ /* 0x000fc600078e08ff */
[----:B----4-:R-:W-:Y:S02]  /*0470*/  FFMA R18, R21, R18, R8 ;  /* 0x0000001215127223 */ /* 0x010fe40000000008 */
[----:B------:R-:W-:-:S04]  /*0480*/  IMAD.WIDE R8, R9, 0x4, R6 ;  /* 0x0000000409087825 */ /* 0x000fc800078e0206 */
[----:B-----5:R-:W-:-:S05]  /*0490*/  FFMA R23, R23, R20, R18 ;  /* 0x0000001417177223 */ /* 0x020fca0000000012 */
[----:B------:R1:W-:Y:S04]  /*04a0*/  STG.E desc[UR4][R8.64], R23 ;  /* 0x0000001708007986 */ /* 0x0003e8000c101904 */
[----:B0-----:R-:W2:Y:S04]  /*04b0*/  LDG.E R12, desc[UR4][R14.64+0x4] ;  /* 0x000004040e0c7981 */ /* 0x001ea8000c1e1900 */
        /* <DEDUP_REMOVED lines=18> */
[----:B-1----:R-:W5:Y:S04]  /*05e0*/  LDG.E R23, desc[UR4][R14.64+0xc] ;  /* 0x00000c040e177981 */ /* 0x002f68000c1e1900 */
[----:B------:R-:W5:Y:S01]  /*05f0*/  LDG.E R18, desc[UR4][R2.64+0x2c] ;  /* 0x00002c0402127981 */ /* 0x000f62000c1e1900 */
        /* <DEDUP_REMOVED lines=14> */
[----:B0-----:R-:W5:Y:S04]  /*06e0*/  LDG.E R21, desc[UR4][R10.64+0xc] ;  /* 0x00000c040a157981 */ /* 0x001f68000c1e1900 */
[----:B------:R-:W5:Y:S01]  /*06f0*/  LDG.E R18, desc[UR4][R2.64+0xc] ;  /* 0x00000c0402127981 */ /* 0x000f62000c1e1900 */
[----:B-1----:R-:W-:-:S05]  /*0700*/  LEA R9, R13, R13, 0x1 ;  /* 0x0000000d0d097211 */ /* 0x002fca00078e08ff */
[----:B------:R-:W-:-:S04]  /*0710*/  IMAD.WIDE R8, R9, 0x4, R6 ;  /* 0x0000000409087825 */ /* 0x000fc800078e0206 */
        /* <DEDUP_REMOVED lines=17> */
[----:B------:R-:W-:Y:S04]  /*0830*/  STG.E desc[UR4][R8.64+0x4], R23 ;  /* 0x0000041708007986 */ /* 0x000fe8000c101904 */
        /* <DEDUP_REMOVED lines=8> */
[----:B------:R-:W-:-:S04]  /*08c0*/  LEA R0, R0, R13, 0x8 ;  /* 0x0000000d00007211 */ /* 0x000fc800078e40ff */
[----:B------:R-:W-:-:S05]  /*08d0*/  SHF.L.U32 R13, R0, 0x2, RZ ;  /* 0x00000002000d7819 */ /* 0x000fca00000006ff */
        /* <DEDUP_REMOVED lines=14> */
[----:B0-----:R-:W-:-:S05]  /*09c0*/  LEA R9, R0, R0, 0x1 ;  /* 0x0000000000097211 */ /* 0x001fca00078e08ff */
        /* <DEDUP_REMOVED lines=27> */
[----:B--2---:R-:W-:-:S04]  /*0b80*/  FMUL R11, R8, R11 ;  /* 0x0000000b080b7220 */ /* 0x004fc80000400000 */
[----:B---3--:R-:W-:-:S04]  /*0b90*/  FFMA R0, R0, R9, R11 ;  /* 0x0000000900007223 */ /* 0x008fc8000000000b */
[----:B----4-:R-:W-:-:S04]  /*0ba0*/  FFMA R0, R13, R10, R0 ;  /* 0x0000000a0d007223 */ /* 0x010fc80000000000 */
[----:B-----5:R-:W-:-:S05]  /*0bb0*/  FFMA R17, R17, R12, R0 ;  /* 0x0000000c11117223 */ /* 0x020fca0000000000 */
[----:B------:R-:W-:Y:S01]  /*0bc0*/  STG.E desc[UR4][R6.64+0x8], R17 ;  /* 0x0000081106007986 */ /* 0x000fe2000c101904 */
[----:B------:R-:W-:Y:S05]  /*0bd0*/  EXIT ;  /* 0x000000000000794d */ /* 0x000fea0003800000 */
.L_x_93:
        /* <DEDUP_REMOVED lines=10> */
.L_x_196:


//--------------------- .text._Z10to3d_pointPfS_  --------------------------
	.section	.text._Z10to3d_pointPfS_,"ax",@progbits
	.align	128
        .global         _Z10to3d_pointPfS_
        .type           _Z10to3d_pointPfS_,@function
        .size           _Z10to3d_pointPfS_,(.L_x_189 - _Z10to3d_pointPfS_)
        .other          _Z10to3d_pointPfS_,@"STO_CUDA_ENTRY STV_DEFAULT"
_Z10to3d_pointPfS_:
.text._Z10to3d_pointPfS_:
[----:B------:R-:W0:Y:S01]  /*0000*/  LDC R1, c[0x0][0x37c] ;  /* 0x0000df00ff017b82 */ /* 0x000e220000000800 */
[----:B------:R-:W1:Y:S01]  /*0010*/  LDCU UR4, c[0x0][0x370] ;  /* 0x00006e00ff0477ac */ /* 0x000e620008000800 */
[----:B------:R-:W2:Y:S01]  /*0020*/  S2R R25, SR_CTAID.X ;  /* 0x0000000000197919 */ /* 0x000ea20000002500 */
[----:B------:R-:W-:Y:S01]  /*0030*/  IMAD.MOV.U32 R2, RZ, RZ, 0x1 ;  /* 0x00000001ff027424 */ /* 0x000fe200078e00ff */
[----:B------:R-:W-:Y:S01]  /*0040*/  BSSY.RECONVERGENT B0, `(.L_x_94) ;  /* 0x0000022000007945 */ /* 0x000fe20003800200 */
[----:B------:R-:W3:Y:S01]  /*0050*/  LDCU.64 UR6, c[0x0][0x358] ;  /* 0x00006b00ff0677ac */ /* 0x000ee20008000a00 */
[----:B------:R-:W2:Y:S01]  /*0060*/  S2R R0, SR_TID.X ;  /* 0x0000000000007919 */ /* 0x000ea20000002100 */
[----:B0-----:R-:W-:Y:S01]  /*0070*/  VIADD R1, R1, 0xffffffe0 ;  /* 0xffffffe001017836 */ /* 0x001fe20000000000 */
[----:B------:R-:W0:Y:S01]  /*0080*/  S2R R8, SR_CTAID.Y ;  /* 0x0000000000087919 */ /* 0x000e220000002600 */
[----:B------:R-:W0:Y:S01]  /*0090*/  S2R R9, SR_TID.Y ;  /* 0x0000000000097919 */ /* 0x000e220000002200 */
[----:B-1----:R-:W-:-:S04]  /*00a0*/  USHF.L.U32 UR4, UR4, 0x5, URZ ;  /* 0x0000000504047899 */ /* 0x002fc800080006ff */
[----:B------:R-:W-:Y:S02]  /*00b0*/  USHF.R.S32.HI UR5, URZ, 0x1, UR4 ;  /* 0x00000001ff057899 */ /* 0x000fe40008011404 */
[----:B------:R-:W-:-:S04]  /*00c0*/  I2FP.F32.S32 R14, UR4 ;  /* 0x00000004000e7c45 */ /* 0x000fc80008201400 */
[----:B------:R-:W-:Y:S02]  /*00d0*/  I2FP.F32.S32 R10, UR5 ;  /* 0x00000005000a7c45 */ /* 0x000fe40008201400 */
[----:B------:R-:W1:Y:S01]  /*00e0*/  F2F.F64.F32 R14, R14 ;  /* 0x0000000e000e7310 */ /* 0x000e620000201800 */
[----:B--2---:R-:W-:-:S07]  /*00f0*/  IMAD R25, R25, 0x20, R0 ;  /* 0x0000002019197824 */ /* 0x004fce00078e0200 */
[----:B------:R-:W-:Y:S01]  /*0100*/  F2F.F64.F32 R10, R10 ;  /* 0x0000000a000a7310 */ /* 0x000fe20000201800 */
[----:B------:R-:W-:-:S07]  /*0110*/  I2FP.F32.S32 R0, R25 ;  /* 0x0000001900007245 */ /* 0x000fce0000201400 */
[----:B-1----:R-:W1:Y:S08]  /*0120*/  MUFU.RCP64H R3, R15 ;  /* 0x0000000f00037308 */ /* 0x002e700000001800 */
[----:B------:R-:W2:Y:S01]  /*0130*/  F2F.F64.F32 R16, R0 ;  /* 0x0000000000107310 */ /* 0x000ea20000201800 */
[----:B-1----:R-:W-:Y:S02]  /*0140*/  DFMA R4, -R14, R2, 1 ;  /* 0x3ff000000e04742b */ /* 0x002fe40000000102 */
[----:B--2---:R-:W-:-:S06]  /*0150*/  DADD R16, R16, 0.5 ;  /* 0x3fe0000010107429 */ /* 0x004fcc0000000000 */
[----:B------:R-:W-:-:S08]  /*0160*/  DFMA R4, R4, R4, R4 ;  /* 0x000000040404722b */ /* 0x000fd00000000004 */
[----:B------:R-:W-:Y:S01]  /*0170*/  DFMA R4, R2, R4, R2 ;  /* 0x000000040204722b */ /* 0x000fe20000000002 */
[----:B------:R-:W-:-:S07]  /*0180*/  FSETP.GEU.AND P1, PT, |R17|, 6.5827683646048100446e-37, PT ;  /* 0x036000001100780b */ /* 0x000fce0003f2e200 */
[----:B------:R-:W-:-:S08]  /*0190*/  DFMA R2, -R14, R4, 1 ;  /* 0x3ff000000e02742b */ /* 0x000fd00000000104 */
[----:B------:R-:W-:-:S08]  /*01a0*/  DFMA R2, R4, R2, R4 ;  /* 0x000000020402722b */ /* 0x000fd00000000004 */
[----:B------:R-:W-:-:S08]  /*01b0*/  DMUL R4, R16, R2 ;  /* 0x0000000210047228 */ /* 0x000fd00000000000 */
[----:B------:R-:W-:-:S08]  /*01c0*/  DFMA R6, -R14, R4, R16 ;  /* 0x000000040e06722b */ /* 0x000fd00000000110 */
[----:B------:R-:W-:Y:S01]  /*01d0*/  DFMA R2, R2, R6, R4 ;  /* 0x000000060202722b */ /* 0x000fe20000000004 */
[----:B0-----:R-:W-:-:S09]  /*01e0*/  IMAD R6, R8, 0x20, R9 ;  /* 0x0000002008067824 */ /* 0x001fd200078e0209 */
[----:B------:R-:W-:-:S05]  /*01f0*/  FFMA R0, RZ, R15, R3 ;  /* 0x0000000fff007223 */ /* 0x000fca0000000003 */
[----:B------:R-:W-:-:S13]  /*0200*/  FSETP.GT.AND P0, PT, |R0|, 1.469367938527859385e-39, PT ;  /* 0x001000000000780b */ /* 0x000fda0003f04200 */
[----:B---3--:R-:W-:Y:S05]  /*0210*/  @P0 BRA P1, `(.L_x_95) ;  /* 0x0000000000100947 */ /* 0x008fea0000800000 */
[----:B------:R-:W-:-:S07]  /*0220*/  MOV R8, 0x240 ;  /* 0x0000024000087802 */ /* 0x000fce0000000f00 */
[----:B------:R-:W-:Y:S05]  /*0230*/  CALL.REL.NOINC `($__internal_6_$__cuda_sm20_div_rn_f64_full) ;  /* 0x00000068009c7944 */ /* 0x000fea0003c00000 */
[----:B------:R-:W-:Y:S02]  /*0240*/  IMAD.MOV.U32 R2, RZ, RZ, R18 ;  /* 0x000000ffff027224 */ /* 0x000fe400078e0012 */
[----:B------:R-:W-:-:S07]  /*0250*/  IMAD.MOV.U32 R3, RZ, RZ, R19 ;  /* 0x000000ffff037224 */ /* 0x000fce00078e0013 */
.L_x_95:
[----:B------:R-:W-:Y:S05]  /*0260*/  BSYNC.RECONVERGENT B0 ;  /* 0x0000000000007941 */ /* 0x000fea0003800200 */
.L_x_94:
[----:B------:R-:W0:Y:S01]  /*0270*/  LDC.64 R4, c[0x0][0x380] ;  /* 0x0000e000ff047b82 */ /* 0x000e220000000a00 */
[----:B------:R-:W-:-:S04]  /*0280*/  IMAD R25, R6, UR4, R25 ;  /* 0x0000000406197c24 */ /* 0x000fc8000f8e0219 */
[----:B0-----:R-:W-:-:S05]  /*0290*/  IMAD.WIDE R4, R25, 0x4, R4 ;  /* 0x0000000419047825 */ /* 0x001fca00078e0204 */
[----:B------:R0:W2:Y:S01]  /*02a0*/  LDG.E R24, desc[UR6][R4.64] ;  /* 0x0000000604187981 */ /* 0x0000a2000c1e1900 */
[----:B------:R-:W1:Y:S01]  /*02b0*/  MUFU.RCP64H R9, R11 ;  /* 0x0000000b00097308 */ /* 0x000e620000001800 */
[----:B------:R-:W-:Y:S01]  /*02c0*/  IMAD.MOV.U32 R8, RZ, RZ, 0x1 ;  /* 0x00000001ff087424 */ /* 0x000fe200078e00ff */
[----:B------:R-:W-:Y:S01]  /*02d0*/  DADD R2, R2, R2 ;  /* 0x0000000002027229 */ /* 0x000fe20000000002 */
[----:B------:R-:W-:Y:S05]  /*02e0*/  BSSY.RECONVERGENT B0, `(.L_x_96) ;  /* 0x000001c000007945 */ /* 0x000fea0003800200 */
[----:B------:R-:W3:Y:S01]  /*02f0*/  I2F.F64.U32 R16, R6 ;  /* 0x0000000600107312 */ /* 0x000ee20000201800 */
[----:B-1----:R-:W-:-:S02]  /*0300*/  DFMA R12, -R10, R8, 1 ;  /* 0x3ff000000a0c742b */ /* 0x002fc40000000108 */
[----:B---3--:R-:W-:-:S06]  /*0310*/  DADD R16, R16, 0.5 ;  /* 0x3fe0000010107429 */ /* 0x008fcc0000000000 */
[----:B------:R-:W-:-:S08]  /*0320*/  DFMA R12, R12, R12, R12 ;  /* 0x0000000c0c0c722b */ /* 0x000fd0000000000c */
[----:B------:R-:W-:Y:S01]  /*0330*/  DFMA R12, R8, R12, R8 ;  /* 0x0000000c080c722b */ /* 0x000fe20000000008 */
[----:B------:R-:W-:-:S07]  /*0340*/  FSETP.GEU.AND P1, PT, |R17|, 6.5827683646048100446e-37, PT ;  /* 0x036000001100780b */ /* 0x000fce0003f2e200 */
[----:B------:R-:W-:-:S08]  /*0350*/  DFMA R8, -R10, R12, 1 ;  /* 0x3ff000000a08742b */ /* 0x000fd0000000010c */
[----:B------:R-:W-:Y:S01]  /*0360*/  DFMA R12, R12, R8, R12 ;  /* 0x000000080c0c722b */ /* 0x000fe2000000000c */
[----:B------:R-:W-:Y:S02]  /*0370*/  IMAD.MOV.U32 R8, RZ, RZ, 0x54442d18 ;  /* 0x54442d18ff087424 */ /* 0x000fe400078e00ff */
[----:B------:R-:W-:-:S05]  /*0380*/  IMAD.MOV.U32 R9, RZ, RZ, 0x400921fb ;  /* 0x400921fbff097424 */ /* 0x000fca00078e00ff */
[----:B------:R-:W-:Y:S02]  /*0390*/  DMUL R14, R16, R12 ;  /* 0x0000000c100e7228 */ /* 0x000fe40000000000 */
[----:B------:R-:W-:-:S06]  /*03a0*/  DFMA R8, R2, R8, R8 ;  /* 0x000000080208722b */ /* 0x000fcc0000000008 */
[----:B0-----:R-:W-:-:S08]  /*03b0*/  DFMA R4, -R10, R14, R16 ;  /* 0x0000000e0a04722b */ /* 0x001fd00000000110 */
[----:B------:R-:W-:Y:S02]  /*03c0*/  DFMA R2, R12, R4, R14 ;  /* 0x000000040c02722b */ /* 0x000fe4000000000e */
[----:B------:R-:W0:Y:S08]  /*03d0*/  F2F.F32.F64 R5, R8 ;  /* 0x0000000800057310 */ /* 0x000e300000301000 */
[----:B------:R-:W-:-:S05]  /*03e0*/  FFMA R0, RZ, R11, R3 ;  /* 0x0000000bff007223 */ /* 0x000fca0000000003 */
[----:B------:R-:W-:Y:S02]  /*03f0*/  FSETP.GT.AND P0, PT, |R0|, 1.469367938527859385e-39, PT ;  /* 0x001000000000780b */ /* 0x000fe40003f04200 */
[----:B0-----:R-:W-:-:S04]  /*0400*/  SHF.R.U32.HI R4, RZ, 0x17, R5 ;  /* 0x00000017ff047819 */ /* 0x001fc80000011605 */
[----:B------:R-:W-:Y:S01]  /*0410*/  LOP3.LUT R4, R4, 0x1f, RZ, 0xc0, !PT ;  /* 0x0000001f04047812 */ /* 0x000fe200078ec0ff */
[----:B--2---:R-:W-:-:S06]  /*0420*/  FMUL R24, R24, 128 ;  /* 0x4300000018187820 */ /* 0x004fcc0000400000 */
[----:B------:R-:W-:Y:S05]  /*0430*/  @P0 BRA P1, `(.L_x_97) ;  /* 0x0000000000180947 */ /* 0x000fea0000800000 */
[----:B------:R-:W-:Y:S01]  /*0440*/  IMAD.MOV.U32 R14, RZ, RZ, R10 ;  /* 0x000000ffff0e7224 */ /* 0x000fe200078e000a */
[----:B------:R-:W-:Y:S01]  /*0450*/  MOV R8, 0x480 ;  /* 0x0000048000087802 */ /* 0x000fe20000000f00 */
[----:B------:R-:W-:-:S07]  /*0460*/  IMAD.MOV.U32 R15, RZ, RZ, R11 ;  /* 0x000000ffff0f7224 */ /* 0x000fce00078e000b */
[----:B------:R-:W-:Y:S05]  /*0470*/  CALL.REL.NOINC `($__internal_6_$__cuda_sm20_div_rn_f64_full) ;  /* 0x00000068000c7944 */ /* 0x000fea0003c00000 */
[----:B------:R-:W-:Y:S02]  /*0480*/  IMAD.MOV.U32 R2, RZ, RZ, R18 ;  /* 0x000000ffff027224 */ /* 0x000fe400078e0012 */
[----:B------:R-:W-:-:S07]  /*0490*/  IMAD.MOV.U32 R3, RZ, RZ, R19 ;  /* 0x000000ffff037224 */ /* 0x000fce00078e0013 */
.L_x_97:
[----:B------:R-:W-:Y:S05]  /*04a0*/  BSYNC.RECONVERGENT B0 ;  /* 0x0000000000007941 */ /* 0x000fea0003800200 */
.L_x_96:
[----:B------:R-:W-:Y:S01]  /*04b0*/  UMOV UR4, 0x54442d18 ;  /* 0x54442d1800047882 */ /* 0x000fe20000000000 */
[----:B------:R-:W-:Y:S01]  /*04c0*/  UMOV UR5, 0x400921fb ;  /* 0x400921fb00057882 */ /* 0x000fe20000000000 */
[----:B------:R-:W-:Y:S01]  /*04d0*/  BSSY.RECONVERGENT B0, `(.L_x_98) ;  /* 0x0000044000007945 */ /* 0x000fe20003800200 */
[----:B------:R-:W-:-:S06]  /*04e0*/  DMUL R8, R2, UR4 ;  /* 0x0000000402087c28 */ /* 0x000fcc0008000000 */
[----:B------:R-:W0:Y:S02]  /*04f0*/  F2F.F32.F64 R7, R8 ;  /* 0x0000000800077310 */ /* 0x000e240000301000 */
[C---:B0-----:R-:W-:Y:S01]  /*0500*/  FMUL R2, R7.reuse, 0.63661974668502807617 ;  /* 0x3f22f98307027820 */ /* 0x041fe20000400000 */
[----:B------:R-:W-:-:S05]  /*0510*/  FSETP.GE.AND P0, PT, |R7|, 105615, PT ;  /* 0x47ce47800700780b */ /* 0x000fca0003f06200 */
[----:B------:R-:W0:Y:S02]  /*0520*/  F2I.NTZ R2, R2 ;  /* 0x0000000200027305 */ /* 0x000e240000203100 */
[----:B0-----:R-:W-:Y:S01]  /*0530*/  I2FP.F32.S32 R12, R2 ;  /* 0x00000002000c7245 */ /* 0x001fe20000201400 */
[----:B------:R-:W-:-:S04]  /*0540*/  IMAD.MOV.U32 R13, RZ, RZ, R2 ;  /* 0x000000ffff0d7224 */ /* 0x000fc800078e0002 */
[----:B------:R-:W-:-:S04]  /*0550*/  FFMA R3, R12, -1.5707962512969970703, R7 ;  /* 0xbfc90fda0c037823 */ /* 0x000fc80000000007 */
[----:B------:R-:W-:-:S04]  /*0560*/  FFMA R3, R12, -7.5497894158615963534e-08, R3 ;  /* 0xb3a221680c037823 */ /* 0x000fc80000000003 */
[----:B------:R-:W-:-:S04]  /*0570*/  FFMA R12, R12, -5.3903029534742383927e-15, R3 ;  /* 0xa7c234c50c0c7823 */ /* 0x000fc80000000003 */
[----:B------:R-:W-:Y:S01]  /*0580*/  IMAD.MOV.U32 R14, RZ, RZ, R12 ;  /* 0x000000ffff0e7224 */ /* 0x000fe200078e000c */
[----:B------:R-:W-:Y:S06]  /*0590*/  @!P0 BRA `(.L_x_99) ;  /* 0x0000000000dc8947 */ /* 0x000fec0003800000 */
[----:B------:R-:W-:-:S13]  /*05a0*/  FSETP.NEU.AND P0, PT, |R7|, +INF , PT ;  /* 0x7f8000000700780b */ /* 0x000fda0003f0d200 */
[----:B------:R-:W-:Y:S01]  /*05b0*/  @!P0 FMUL R14, RZ, R7 ;  /* 0x00000007ff0e8220 */ /* 0x000fe20000400000 */
[----:B------:R-:W-:Y:S01]  /*05c0*/  @!P0 IMAD.MOV.U32 R2, RZ, RZ, RZ ;  /* 0x000000ffff028224 */ /* 0x000fe200078e00ff */
[----:B------:R-:W-:Y:S06]  /*05d0*/  @!P0 BRA `(.L_x_99) ;  /* 0x0000000000cc8947 */ /* 0x000fec0003800000 */
[----:B------:R-:W-:Y:S01]  /*05e0*/  IMAD.SHL.U32 R2, R7, 0x100, RZ ;  /* 0x0000010007027824 */ /* 0x000fe200078e00ff */
[----:B------:R-:W0:Y:S01]  /*05f0*/  LDCU.64 UR8, c[0x4][0x18] ;  /* 0x01000300ff0877ac */ /* 0x000e220008000a00 */
[----:B------:R-:W-:Y:S02]  /*0600*/  IMAD.MOV.U32 R14, RZ, RZ, RZ ;  /* 0x000000ffff0e7224 */ /* 0x000fe400078e00ff */
[----:B------:R-:W-:Y:S01]  /*0610*/  IMAD.MOV.U32 R0, RZ, RZ, R1 ;  /* 0x000000ffff007224 */ /* 0x000fe200078e0001 */
[----:B------:R-:W-:Y:S01]  /*0620*/  LOP3.LUT R17, R2, 0x80000000, RZ, 0xfc, !PT ;  /* 0x8000000002117812 */ /* 0x000fe200078efcff */
[----:B------:R-:W-:Y:S01]  /*0630*/  UMOV UR5, URZ ;  /* 0x000000ff00057c82 */ /* 0x000fe20008000000 */
[----:B------:R-:W-:-:S05]  /*0640*/  UMOV UR4, URZ ;  /* 0x000000ff00047c82 */ /* 0x000fca0008000000 */
.L_x_100:
[----:B0-----:R-:W-:Y:S02]  /*0650*/  IMAD.U32 R8, RZ, RZ, UR8 ;  /* 0x00000008ff087e24 */ /* 0x001fe4000f8e00ff */
[----:B------:R-:W-:-:S05]  /*0660*/  IMAD.U32 R9, RZ, RZ, UR9 ;  /* 0x00000009ff097e24 */ /* 0x000fca000f8e00ff */
[----:B------:R-:W2:Y:S01]  /*0670*/  LDG.E.CONSTANT R2, desc[UR6][R8.64] ;  /* 0x0000000608027981 */ /* 0x000ea2000c1e9900 */
[----:B------:R-:W-:Y:S02]  /*0680*/  UIADD3 UR8, UP0, UPT, UR8, 0x4, URZ ;  /* 0x0000000408087890 */ /* 0x000fe4000ff1e0ff */
[----:B------:R-:W-:Y:S02]  /*0690*/  UIADD3 UR4, UPT, UPT, UR4, 0x1, URZ ;  /* 0x0000000104047890 */ /* 0x000fe4000fffe0ff */
[----:B------:R-:W-:Y:S02]  /*06a0*/  UIADD3.X UR9, UPT, UPT, URZ, UR9, URZ, UP0, !UPT ;  /* 0x00000009ff097290 */ /* 0x000fe400087fe4ff */
[----:B------:R-:W-:Y:S01]  /*06b0*/  UISETP.NE.AND UP0, UPT, UR4, 0x6, UPT ;  /* 0x000000060400788c */ /* 0x000fe2000bf05270 */
[----:B--2---:R-:W-:-:S03]  /*06c0*/  IMAD.WIDE.U32 R2, R2, R17, RZ ;  /* 0x0000001102027225 */ /* 0x004fc600078e00ff */
[----:B------:R-:W-:-:S04]  /*06d0*/  IADD3 R15, P0, PT, R2, R14, RZ ;  /* 0x0000000e020f7210 */ /* 0x000fc80007f1e0ff */
[----:B------:R-:W-:Y:S01]  /*06e0*/  IADD3.X R14, PT, PT, R3, UR5, RZ, P0, !PT ;  /* 0x00000005030e7c10 */ /* 0x000fe200087fe4ff */
[----:B------:R0:W-:Y:S02]  /*06f0*/  STL [R0], R15 ;  /* 0x0000000f00007387 */ /* 0x0001e40000100800 */
[----:B0-----:R-:W-:Y:S01]  /*0700*/  VIADD R0, R0, 0x4 ;  /* 0x0000000400007836 */ /* 0x001fe20000000000 */
[----:B------:R-:W-:Y:S06]  /*0710*/  BRA.U UP0, `(.L_x_100) ;  /* 0xfffffffd00cc7547 */ /* 0x000fec000b83ffff */
[----:B------:R-:W-:Y:S01]  /*0720*/  SHF.R.U32.HI R8, RZ, 0x17, R7 ;  /* 0x00000017ff087819 */ /* 0x000fe20000011607 */
[----:B------:R0:W-:Y:S03]  /*0730*/  STL [R1+0x18], R14 ;  /* 0x0000180e01007387 */ /* 0x0001e60000100800 */
[C---:B------:R-:W-:Y:S02]  /*0740*/  LOP3.LUT R0, R8.reuse, 0xe0, RZ, 0xc0, !PT ;  /* 0x000000e008007812 */ /* 0x040fe400078ec0ff */
[----:B------:R-:W-:-:S03]  /*0750*/  LOP3.LUT P0, RZ, R8, 0x1f, RZ, 0xc0, !PT ;  /* 0x0000001f08ff7812 */ /* 0x000fc6000780c0ff */
[----:B------:R-:W-:-:S05]  /*0760*/  VIADD R0, R0, 0xffffff80 ;  /* 0xffffff8000007836 */ /* 0x000fca0000000000 */
[----:B------:R-:W-:-:S05]  /*0770*/  SHF.R.U32.HI R0, RZ, 0x5, R0 ;  /* 0x00000005ff007819 */ /* 0x000fca0000011600 */
[----:B------:R-:W-:-:S05]  /*0780*/  IMAD R9, R0, -0x4, R1 ;  /* 0xfffffffc00097824 */ /* 0x000fca00078e0201 */
[----:B------:R-:W2:Y:S04]  /*0790*/  LDL R0, [R9+0x18] ;  /* 0x0000180009007983 */ /* 0x000ea80000100800 */
[----:B------:R-:W2:Y:S04]  /*07a0*/  LDL R3, [R9+0x14] ;  /* 0x0000140009037983 */ /* 0x000ea80000100800 */
[----:B------:R-:W3:Y:S01]  /*07b0*/  @P0 LDL R2, [R9+0x10] ;  /* 0x0000100009020983 */ /* 0x000ee20000100800 */
[----:B------:R-:W-:Y:S01]  /*07c0*/  LOP3.LUT R8, R8, 0x1f, RZ, 0xc0, !PT ;  /* 0x0000001f08087812 */ /* 0x000fe200078ec0ff */
[----:B------:R-:W-:Y:S01]  /*07d0*/  UMOV UR4, 0x54442d19 ;  /* 0x54442d1900047882 */ /* 0x000fe20000000000 */
[----:B------:R-:W-:-:S02]  /*07e0*/  UMOV UR5, 0x3bf921fb ;  /* 0x3bf921fb00057882 */ /* 0x000fc40000000000 */
[-C--:B--2---:R-:W-:Y:S02]  /*07f0*/  @P0 SHF.L.W.U32.HI R0, R3, R8.reuse, R0 ;  /* 0x0000000803000219 */ /* 0x084fe40000010e00 */
[----:B---3--:R-:W-:Y:S02]  /*0800*/  @P0 SHF.L.W.U32.HI R3, R2, R8, R3 ;  /* 0x0000000802030219 */ /* 0x008fe40000010e03 */
[----:B------:R-:W-:Y:S02]  /*0810*/  ISETP.GE.AND P0, PT, R7, RZ, PT ;  /* 0x000000ff0700720c */ /* 0x000fe40003f06270 */
[C---:B------:R-:W-:Y:S01]  /*0820*/  SHF.L.W.U32.HI R2, R3.reuse, 0x2, R0 ;  /* 0x0000000203027819 */ /* 0x040fe20000010e00 */
[----:B------:R-:W-:-:S03]  /*0830*/  IMAD.SHL.U32 R3, R3, 0x4, RZ ;  /* 0x0000000403037824 */ /* 0x000fc600078e00ff */
[----:B------:R-:W-:-:S04]  /*0840*/  SHF.R.S32.HI R8, RZ, 0x1f, R2 ;  /* 0x0000001fff087819 */ /* 0x000fc80000011402 */
[C---:B------:R-:W-:Y:S02]  /*0850*/  LOP3.LUT R16, R8.reuse, R3, RZ, 0x3c, !PT ;  /* 0x0000000308107212 */ /* 0x040fe400078e3cff */
[----:B------:R-:W-:Y:S02]  /*0860*/  LOP3.LUT R17, R8, R2, RZ, 0x3c, !PT ;  /* 0x0000000208117212 */ /* 0x000fe400078e3cff */
[----:B------:R-:W-:Y:S02]  /*0870*/  SHF.R.U32.HI R3, RZ, 0x1e, R0 ;  /* 0x0000001eff037819 */ /* 0x000fe40000011600 */
[C---:B------:R-:W-:Y:S02]  /*0880*/  LOP3.LUT R0, R2.reuse, R7, RZ, 0x3c, !PT ;  /* 0x0000000702007212 */ /* 0x040fe400078e3cff */
[----:B------:R-:W1:Y:S01]  /*0890*/  I2F.F64.S64 R16, R16 ;  /* 0x0000001000107312 */ /* 0x000e620000301c00 */
[----:B------:R-:W-:Y:S02]  /*08a0*/  LEA.HI R2, R2, R3, RZ, 0x1 ;  /* 0x0000000302027211 */ /* 0x000fe400078f08ff */
[----:B------:R-:W-:-:S03]  /*08b0*/  ISETP.GE.AND P1, PT, R0, RZ, PT ;  /* 0x000000ff0000720c */ /* 0x000fc60003f26270 */
[----:B------:R-:W-:-:S04]  /*08c0*/  IMAD.MOV R0, RZ, RZ, -R2 ;  /* 0x000000ffff007224 */ /* 0x000fc800078e0a02 */
[----:B------:R-:W-:Y:S01]  /*08d0*/  @!P0 IMAD.MOV.U32 R2, RZ, RZ, R0 ;  /* 0x000000ffff028224 */ /* 0x000fe200078e0000 */
[----:B-1----:R-:W-:-:S10]  /*08e0*/  DMUL R8, R16, UR4 ;  /* 0x0000000410087c28 */ /* 0x002fd40008000000 */
[----:B------:R-:W0:Y:S02]  /*08f0*/  F2F.F32.F64 R8, R8 ;  /* 0x0000000800087310 */ /* 0x000e240000301000 */
[----:B0-----:R-:W-:-:S07]  /*0900*/  FSEL R14, -R8, R8, !P1 ;  /* 0x00000008080e7208 */ /* 0x001fce0004800100 */
.L_x_99:
[----:B------:R-:W-:Y:S05]  /*0910*/  BSYNC.RECONVERGENT B0 ;  /* 0x0000000000007941 */ /* 0x000fea0003800200 */
.L_x_98:
[C---:B------:R-:W-:Y:S01]  /*0920*/  FMUL R3, R5.reuse, 0.63661974668502807617 ;  /* 0x3f22f98305037820 */ /* 0x040fe20000400000 */
[----:B------:R-:W-:Y:S02]  /*0930*/  IMAD.MOV.U32 R0, RZ, RZ, 0x37cbac00 ;  /* 0x37cbac00ff007424 */ /* 0x000fe400078e00ff */
[----:B------:R-:W-:Y:S01]  /*0940*/  FMUL R9, R14, R14 ;  /* 0x0000000e0e097220 */ /* 0x000fe20000400000 */
[C---:B------:R-:W-:Y:S01]  /*0950*/  LOP3.LUT R15, R2.reuse, 0x1, RZ, 0xc0, !PT ;  /* 0x00000001020f7812 */ /* 0x040fe200078ec0ff */
[----:B------:R-:W-:Y:S01]  /*0960*/  IMAD.MOV.U32 R18, RZ, RZ, 0x3d2aaabb ;  /* 0x3d2aaabbff127424 */ /* 0x000fe200078e00ff */
[----:B------:R-:W-:Y:S01]  /*0970*/  FSETP.GE.AND P0, PT, |R5|, 105615, PT ;  /* 0x47ce47800500780b */ /* 0x000fe20003f06200 */
[----:B------:R-:W0:Y:S01]  /*0980*/  F2I.NTZ R3, R3 ;  /* 0x0000000300037305 */ /* 0x000e220000203100 */
[----:B------:R-:W-:Y:S01]  /*0990*/  FFMA R8, R9, R0, -0.0013887860113754868507 ;  /* 0xbab607ed09087423 */ /* 0x000fe20000000000 */
[----:B------:R-:W-:Y:S01]  /*09a0*/  ISETP.NE.U32.AND P1, PT, R15, 0x1, PT ;  /* 0x000000010f00780c */ /* 0x000fe20003f25070 */
[----:B------:R-:W-:Y:S01]  /*09b0*/  IMAD.MOV.U32 R19, RZ, RZ, 0x3effffff ;  /* 0x3effffffff137424 */ /* 0x000fe200078e00ff */
[----:B------:R-:W-:Y:S01]  /*09c0*/  LOP3.LUT P2, RZ, R2, 0x2, RZ, 0xc0, !PT ;  /* 0x0000000202ff7812 */ /* 0x000fe2000784c0ff */
[----:B------:R-:W-:Y:S01]  /*09d0*/  BSSY.RECONVERGENT B0, `(.L_x_101) ;  /* 0x0000045000007945 */ /* 0x000fe20003800200 */
[----:B------:R-:W-:-:S02]  /*09e0*/  FSEL R8, R8, -0.00019574658654164522886, !P1 ;  /* 0xb94d415308087808 */ /* 0x000fc40004800000 */
[----:B------:R-:W-:Y:S02]  /*09f0*/  FSEL R16, R18, 0.0083327032625675201416, !P1 ;  /* 0x3c0885e412107808 */ /* 0x000fe40004800000 */
[----:B------:R-:W-:Y:S02]  /*0a00*/  FSEL R20, -R19, -0.16666662693023681641, !P1 ;  /* 0xbe2aaaa813147808 */ /* 0x000fe40004800100 */
[----:B------:R-:W-:Y:S01]  /*0a10*/  FSEL R17, R14, 1, P1 ;  /* 0x3f8000000e117808 */ /* 0x000fe20000800000 */
[----:B------:R-:W-:Y:S01]  /*0a20*/  FFMA R16, R9, R8, R16 ;  /* 0x0000000809107223 */ /* 0x000fe20000000010 */
[----:B------:R-:W-:Y:S02]  /*0a30*/  FSETP.EQ.OR P1, PT, |R5|, +INF , !P0 ;  /* 0x7f8000000500780b */ /* 0x000fe40004722600 */
[----:B0-----:R-:W-:Y:S01]  /*0a40*/  I2FP.F32.S32 R8, R3 ;  /* 0x0000000300087245 */ /* 0x001fe20000201400 */
[C---:B------:R-:W-:Y:S01]  /*0a50*/  FFMA R20, R9.reuse, R16, R20 ;  /* 0x0000001009147223 */ /* 0x040fe20000000014 */
[----:B------:R-:W-:Y:S01]  /*0a60*/  FFMA R2, R9, R17, RZ ;  /* 0x0000001109027223 */ /* 0x000fe200000000ff */
[----:B------:R-:W-:Y:S01]  /*0a70*/  FMUL R16, RZ, R5 ;  /* 0x00000005ff107220 */ /* 0x000fe20000400000 */
[----:B------:R-:W-:Y:S01]  /*0a80*/  SEL R3, R3, RZ, !P0 ;  /* 0x000000ff03037207 */ /* 0x000fe20004000000 */
[----:B------:R-:W-:Y:S01]  /*0a90*/  FFMA R15, R8, -1.5707962512969970703, R5 ;  /* 0xbfc90fda080f7823 */ /* 0x000fe20000000005 */
[----:B------:R-:W-:-:S03]  /*0aa0*/  FFMA R17, R2, R20, R17 ;  /* 0x0000001402117223 */ /* 0x000fc60000000011 */
[C---:B------:R-:W-:Y:S01]  /*0ab0*/  FFMA R15, R8.reuse, -7.5497894158615963534e-08, R15 ;  /* 0xb3a22168080f7823 */ /* 0x040fe2000000000f */
[----:B------:R-:W-:Y:S02]  /*0ac0*/  IMAD.MOV.U32 R20, RZ, RZ, R3 ;  /* 0x000000ffff147224 */ /* 0x000fe400078e0003 */
[----:B------:R-:W-:Y:S01]  /*0ad0*/  @P2 FADD R17, RZ, -R17 ;  /* 0x80000011ff112221 */ /* 0x000fe20000000000 */
[----:B------:R-:W-:-:S04]  /*0ae0*/  @!P0 FFMA R16, R8, -5.3903029534742383927e-15, R15 ;  /* 0xa7c234c508108823 */ /* 0x000fc8000000000f */
[----:B------:R-:W-:Y:S01]  /*0af0*/  IMAD.MOV.U32 R2, RZ, RZ, R16 ;  /* 0x000000ffff027224 */ /* 0x000fe200078e0010 */
[----:B------:R-:W-:Y:S06]  /*0b00*/  @P1 BRA `(.L_x_102) ;  /* 0x0000000000c41947 */ /* 0x000fec0003800000 */
[----:B------:R-:W-:Y:S01]  /*0b10*/  SHF.R.U32.HI R8, RZ, 0x17, R5 ;  /* 0x00000017ff087819 */ /* 0x000fe20000011605 */
[----:B------:R-:W-:Y:S01]  /*0b20*/  IMAD.SHL.U32 R9, R5, 0x100, RZ ;  /* 0x0000010005097824 */ /* 0x000fe200078e00ff */
[----:B------:R-:W0:Y:S01]  /*0b30*/  LDCU.64 UR8, c[0x4][0x18] ;  /* 0x01000300ff0877ac */ /* 0x000e220008000a00 */
[----:B------:R-:W-:Y:S01]  /*0b40*/  IMAD.MOV.U32 R20, RZ, RZ, RZ ;  /* 0x000000ffff147224 */ /* 0x000fe200078e00ff */
[----:B------:R-:W-:Y:S01]  /*0b50*/  LOP3.LUT R8, R8, 0xe0, RZ, 0xc0, !PT ;  /* 0x000000e008087812 */ /* 0x000fe200078ec0ff */
[----:B------:R-:W-:Y:S01]  /*0b60*/  IMAD.MOV.U32 R16, RZ, RZ, R1 ;  /* 0x000000ffff107224 */ /* 0x000fe200078e0001 */
[----:B------:R-:W-:Y:S01]  /*0b70*/  LOP3.LUT R23, R9, 0x80000000, RZ, 0xfc, !PT ;  /* 0x8000000009177812 */ /* 0x000fe200078efcff */
[----:B------:R-:W-:Y:S01]  /*0b80*/  UMOV UR5, URZ ;  /* 0x000000ff00057c82 */ /* 0x000fe20008000000 */
[----:B------:R-:W-:Y:S01]  /*0b90*/  UMOV UR4, URZ ;  /* 0x000000ff00047c82 */ /* 0x000fe20008000000 */
[----:B------:R-:W-:-:S05]  /*0ba0*/  VIADD R8, R8, 0xffffff80 ;  /* 0xffffff8008087836 */ /* 0x000fca0000000000 */
[----:B------:R-:W-:-:S05]  /*0bb0*/  SHF.R.U32.HI R8, RZ, 0x5, R8 ;  /* 0x00000005ff087819 */ /* 0x000fca0000011608 */
[----:B------:R-:W-:-:S07]  /*0bc0*/  IMAD R22, R8, -0x4, R1 ;  /* 0xfffffffc08167824 */ /* 0x000fce00078e0201 */
.L_x_103:
        /* <DEDUP_REMOVED lines=13> */
[----:B------:R-:W-:Y:S01]  /*0ca0*/  ISETP.NE.AND P0, PT, R4, RZ, PT ;  /* 0x000000ff0400720c */ /* 0x000fe20003f05270 */
[----:B------:R0:W-:Y:S04]  /*0cb0*/  STL [R1+0x18], R20 ;  /* 0x0000181401007387 */ /* 0x0001e80000100800 */
[----:B------:R-:W2:Y:S04]  /*0cc0*/  LDL R21, [R22+0x18] ;  /* 0x0000180016157983 */ /* 0x000ea80000100800 */
[----:B------:R-:W2:Y:S04]  /*0cd0*/  LDL R8, [R22+0x14] ;  /* 0x0000140016087983 */ /* 0x000ea80000100800 */
[----:B------:R-:W3:Y:S01]  /*0ce0*/  @P0 LDL R9, [R22+0x10] ;  /* 0x0000100016090983 */ /* 0x000ee20000100800 */
[----:B------:R-:W-:Y:S01]  /*0cf0*/  UMOV UR4, 0x54442d19 ;  /* 0x54442d1900047882 */ /* 0x000fe20000000000 */
[----:B------:R-:W-:Y:S01]  /*0d00*/  UMOV UR5, 0x3bf921fb ;  /* 0x3bf921fb00057882 */ /* 0x000fe20000000000 */
[----:B--2---:R-:W-:-:S02]  /*0d10*/  @P0 SHF.L.W.U32.HI R21, R8, R4, R21 ;  /* 0x0000000408150219 */ /* 0x004fc40000010e15 */
[----:B---3--:R-:W-:Y:S02]  /*0d20*/  @P0 SHF.L.W.U32.HI R8, R9, R4, R8 ;  /* 0x0000000409080219 */ /* 0x008fe40000010e08 */
[----:B------:R-:W-:Y:S02]  /*0d30*/  ISETP.GE.AND P0, PT, R5, RZ, PT ;  /* 0x000000ff0500720c */ /* 0x000fe40003f06270 */
[C-C-:B------:R-:W-:Y:S01]  /*0d40*/  SHF.L.W.U32.HI R16, R8.reuse, 0x2, R21.reuse ;  /* 0x0000000208107819 */ /* 0x140fe20000010e15 */
[----:B------:R-:W-:Y:S01]  /*0d50*/  IMAD.SHL.U32 R8, R8, 0x4, RZ ;  /* 0x0000000408087824 */ /* 0x000fe200078e00ff */
[----:B------:R-:W-:Y:S02]  /*0d60*/  SHF.R.U32.HI R21, RZ, 0x1e, R21 ;  /* 0x0000001eff157819 */ /* 0x000fe40000011615 */
[----:B------:R-:W-:Y:S02]  /*0d70*/  SHF.R.S32.HI R9, RZ, 0x1f, R16 ;  /* 0x0000001fff097819 */ /* 0x000fe40000011410 */
[----:B0-----:R-:W-:-:S02]  /*0d80*/  LOP3.LUT R20, R16, R5, RZ, 0x3c, !PT ;  /* 0x0000000510147212 */ /* 0x001fc400078e3cff */
[C---:B------:R-:W-:Y:S02]  /*0d90*/  LOP3.LUT R8, R9.reuse, R8, RZ, 0x3c, !PT ;  /* 0x0000000809087212 */ /* 0x040fe400078e3cff */
[----:B------:R-:W-:Y:S02]  /*0da0*/  LOP3.LUT R9, R9, R16, RZ, 0x3c, !PT ;  /* 0x0000001009097212 */ /* 0x000fe400078e3cff */
[----:B------:R-:W-:Y:S02]  /*0db0*/  ISETP.GE.AND P2, PT, R20, RZ, PT ;  /* 0x000000ff1400720c */ /* 0x000fe40003f46270 */
[----:B------:R-:W-:Y:S02]  /*0dc0*/  LEA.HI R20, R16, R21, RZ, 0x1 ;  /* 0x0000001510147211 */ /* 0x000fe400078f08ff */
[----:B------:R-:W0:Y:S03]  /*0dd0*/  I2F.F64.S64 R8, R8 ;  /* 0x0000000800087312 */ /* 0x000e260000301c00 */
[----:B------:R-:W-:Y:S01]  /*0de0*/  @!P0 IMAD.MOV R20, RZ, RZ, -R20 ;  /* 0x000000ffff148224 */ /* 0x000fe200078e0a14 */
[----:B0-----:R-:W-:-:S10]  /*0df0*/  DMUL R14, R8, UR4 ;  /* 0x00000004080e7c28 */ /* 0x001fd40008000000 */
[----:B------:R-:W0:Y:S02]  /*0e00*/  F2F.F32.F64 R14, R14 ;  /* 0x0000000e000e7310 */ /* 0x000e240000301000 */
[----:B0-----:R-:W-:-:S07]  /*0e10*/  FSEL R16, -R14, R14, !P2 ;  /* 0x0000000e0e107208 */ /* 0x001fce0005000100 */
.L_x_102:
[----:B------:R-:W-:Y:S05]  /*0e20*/  BSYNC.RECONVERGENT B0 ;  /* 0x0000000000007941 */ /* 0x000fea0003800200 */
.L_x_101:
[----:B------:R-:W-:Y:S01]  /*0e30*/  FMUL R9, R16, R16 ;  /* 0x0000001010097220 */ /* 0x000fe20000400000 */
[----:B------:R-:W-:Y:S01]  /*0e40*/  LOP3.LUT R14, R20, 0x1, RZ, 0xc0, !PT ;  /* 0x00000001140e7812 */ /* 0x000fe200078ec0ff */
[----:B------:R-:W-:Y:S02]  /*0e50*/  IMAD.MOV.U32 R21, RZ, RZ, 0x3c0885e4 ;  /* 0x3c0885e4ff157424 */ /* 0x000fe400078e00ff */
[----:B------:R-:W-:Y:S01]  /*0e60*/  FMUL R17, R24, R17 ;  /* 0x0000001118117220 */ /* 0x000fe20000400000 */
[----:B------:R-:W-:Y:S01]  /*0e70*/  FFMA R8, R9, R0, -0.0013887860113754868507 ;  /* 0xbab607ed09087423 */ /* 0x000fe20000000000 */
[----:B------:R-:W-:Y:S01]  /*0e80*/  ISETP.NE.U32.AND P0, PT, R14, 0x1, PT ;  /* 0x000000010e00780c */ /* 0x000fe20003f05070 */
[----:B------:R-:W-:Y:S01]  /*0e90*/  VIADD R22, R20, 0x1 ;  /* 0x0000000114167836 */ /* 0x000fe20000000000 */
[----:B------:R-:W0:Y:S01]  /*0ea0*/  LDC.64 R14, c[0x0][0x388] ;  /* 0x0000e200ff0e7b82 */ /* 0x000e220000000a00 */
[----:B------:R-:W-:Y:S01]  /*0eb0*/  BSSY.RECONVERGENT B0, `(.L_x_104) ;  /* 0x000004b000007945 */ /* 0x000fe20003800200 */
[----:B------:R-:W-:Y:S01]  /*0ec0*/  FSEL R20, R21, 0.041666727513074874878, !P0 ;  /* 0x3d2aaabb15147808 */ /* 0x000fe20004000000 */
[----:B------:R-:W-:Y:S01]  /*0ed0*/  IMAD.MOV.U32 R21, RZ, RZ, 0x3e2aaaa8 ;  /* 0x3e2aaaa8ff157424 */ /* 0x000fe200078e00ff */
[----:B------:R-:W-:-:S02]  /*0ee0*/  FSEL R8, R8, -0.00019574658654164522886, P0 ;  /* 0xb94d415308087808 */ /* 0x000fc40000000000 */
[----:B------:R-:W-:Y:S01]  /*0ef0*/  LOP3.LUT P2, RZ, R22, 0x2, RZ, 0xc0, !PT ;  /* 0x0000000216ff7812 */ /* 0x000fe2000784c0ff */
[----:B------:R-:W-:Y:S01]  /*0f00*/  IMAD.MOV.U32 R22, RZ, RZ, R13 ;  /* 0x000000ffff167224 */ /* 0x000fe200078e000d */
[----:B------:R-:W-:Y:S01]  /*0f10*/  FSEL R21, -R21, -0.4999999701976776123, !P0 ;  /* 0xbeffffff15157808 */ /* 0x000fe20004000100 */
[----:B------:R-:W-:Y:S01]  /*0f20*/  FFMA R20, R9, R8, R20 ;  /* 0x0000000809147223 */ /* 0x000fe20000000014 */
[----:B------:R-:W-:Y:S02]  /*0f30*/  FSEL R8, R16, 1, !P0 ;  /* 0x3f80000010087808 */ /* 0x000fe40004000000 */
[----:B------:R-:W-:Y:S01]  /*0f40*/  FSETP.GE.AND P0, PT, |R7|, 105615, PT ;  /* 0x47ce47800700780b */ /* 0x000fe20003f06200 */
[C---:B------:R-:W-:Y:S02]  /*0f50*/  FFMA R20, R9.reuse, R20, R21 ;  /* 0x0000001409147223 */ /* 0x040fe40000000015 */
[----:B------:R-:W-:-:S04]  /*0f60*/  FFMA R9, R9, R8, RZ ;  /* 0x0000000809097223 */ /* 0x000fc800000000ff */
[----:B------:R-:W-:Y:S01]  /*0f70*/  FFMA R8, R9, R20, R8 ;  /* 0x0000001409087223 */ /* 0x000fe20000000008 */
[----:B------:R-:W-:-:S03]  /*0f80*/  IMAD.SHL.U32 R9, R25, 0x4, RZ ;  /* 0x0000000419097824 */ /* 0x000fc600078e00ff */
[----:B------:R-:W-:Y:S01]  /*0f90*/  @P2 FADD R8, RZ, -R8 ;  /* 0x80000008ff082221 */ /* 0x000fe20000000000 */
[----:B0-----:R-:W-:-:S04]  /*0fa0*/  IMAD.WIDE R14, R9, 0x4, R14 ;  /* 0x00000004090e7825 */ /* 0x001fc800078e020e */
[----:B------:R-:W-:Y:S01]  /*0fb0*/  FMUL R17, R8, R17 ;  /* 0x0000001108117220 */ /* 0x000fe20000400000 */
[----:B------:R-:W-:-:S04]  /*0fc0*/  IMAD.MOV.U32 R9, RZ, RZ, R12 ;  /* 0x000000ffff097224 */ /* 0x000fc800078e000c */
[----:B------:R0:W-:Y:S01]  /*0fd0*/  STG.E desc[UR6][R14.64], R17 ;  /* 0x000000110e007986 */ /* 0x0001e2000c101906 */
[----:B------:R-:W-:Y:S05]  /*0fe0*/  @!P0 BRA `(.L_x_105) ;  /* 0x0000000000dc8947 */ /* 0x000fea0003800000 */
[----:B------:R-:W-:-:S13]  /*0ff0*/  FSETP.NEU.AND P0, PT, |R7|, +INF , PT ;  /* 0x7f8000000700780b */ /* 0x000fda0003f0d200 */
[----:B------:R-:W-:Y:S01]  /*1000*/  @!P0 FMUL R9, RZ, R7 ;  /* 0x00000007ff098220 */ /* 0x000fe20000400000 */
[----:B------:R-:W-:Y:S01]  /*1010*/  @!P0 IMAD.MOV.U32 R22, RZ, RZ, RZ ;  /* 0x000000ffff168224 */ /* 0x000fe200078e00ff */
[----:B------:R-:W-:Y:S06]  /*1020*/  @!P0 BRA `(.L_x_105) ;  /* 0x0000000000cc8947 */ /* 0x000fec0003800000 */
[----:B------:R-:W-:Y:S01]  /*1030*/  IMAD.SHL.U32 R8, R7, 0x100, RZ ;  /* 0x0000010007087824 */ /* 0x000fe200078e00ff */
[----:B------:R-:W1:Y:S01]  /*1040*/  LDCU.64 UR8, c[0x4][0x18] ;  /* 0x01000300ff0877ac */ /* 0x000e620008000a00 */
[----:B------:R-:W-:Y:S02]  /*1050*/  IMAD.MOV.U32 R21, RZ, RZ, RZ ;  /* 0x000000ffff157224 */ /* 0x000fe400078e00ff */
[----:B------:R-:W-:Y:S01]  /*1060*/  IMAD.MOV.U32 R20, RZ, RZ, R1 ;  /* 0x000000ffff147224 */ /* 0x000fe200078e0001 */
[----:B------:R-:W-:Y:S01]  /*1070*/  LOP3.LUT R27, R8, 0x80000000, RZ, 0xfc, !PT ;  /* 0x80000000081b7812 */ /* 0x000fe200078efcff */
[----:B------:R-:W-:Y:S01]  /*1080*/  UMOV UR5, URZ ;  /* 0x000000ff00057c82 */ /* 0x000fe20008000000 */
[----:B------:R-:W-:-:S05]  /*1090*/  UMOV UR4, URZ ;  /* 0x000000ff00047c82 */ /* 0x000fca0008000000 */
.L_x_106:
[----:B-1----:R-:W-:Y:S02]  /*10a0*/  IMAD.U32 R8, RZ, RZ, UR8 ;  /* 0x00000008ff087e24 */ /* 0x002fe4000f8e00ff */
[----:B------:R-:W-:-:S05]  /*10b0*/  IMAD.U32 R9, RZ, RZ, UR9 ;  /* 0x00000009ff097e24 */ /* 0x000fca000f8e00ff */
[----:B------:R-:W0:Y:S01]  /*10c0*/  LDG.E.CONSTANT R8, desc[UR6][R8.64] ;  /* 0x0000000608087981 */ /* 0x000e22000c1e9900 */
[----:B------:R-:W-:Y:S02]  /*10d0*/  UIADD3 UR8, UP0, UPT, UR8, 0x4, URZ ;  /* 0x0000000408087890 */ /* 0x000fe4000ff1e0ff */
[----:B------:R-:W-:Y:S02]  /*10e0*/  UIADD3 UR4, UPT, UPT, UR4, 0x1, URZ ;  /* 0x0000000104047890 */ /* 0x000fe4000fffe0ff */
[----:B------:R-:W-:Y:S02]  /*10f0*/  UIADD3.X UR9, UPT, UPT, URZ, UR9, URZ, UP0, !UPT ;  /* 0x00000009ff097290 */ /* 0x000fe400087fe4ff */
[----:B------:R-:W-:Y:S01]  /*1100*/  UISETP.NE.AND UP0, UPT, UR4, 0x6, UPT ;  /* 0x000000060400788c */ /* 0x000fe2000bf05270 */
[----:B0-----:R-:W-:-:S03]  /*1110*/  IMAD.WIDE.U32 R16, R8, R27, RZ ;  /* 0x0000001b08107225 */ /* 0x001fc600078e00ff */
        /* <DEDUP_REMOVED lines=17> */
[----:B------:R-:W-:Y:S01]  /*1230*/  UMOV UR5, 0x3bf921fb ;  /* 0x3bf921fb00057882 */ /* 0x000fe20000000000 */
[----:B------:R-:W-:-:S02]  /*1240*/  ISETP.GE.AND P2, PT, R7, RZ, PT ;  /* 0x000000ff0700720c */ /* 0x000fc40003f46270 */
[-C--:B--2---:R-:W-:Y:S02]  /*1250*/  @P0 SHF.L.W.U32.HI R20, R9, R16.reuse, R20 ;  /* 0x0000001009140219 */ /* 0x084fe40000010e14 */
[----:B---3--:R-:W-:Y:S02]  /*1260*/  @P0 SHF.L.W.U32.HI R9, R8, R16, R9 ;  /* 0x0000001008090219 */ /* 0x008fe40000010e09 */
[--C-:B0-----:R-:W-:Y:S02]  /*1270*/  SHF.R.U32.HI R21, RZ, 0x1e, R20.reuse ;  /* 0x0000001eff157819 */ /* 0x101fe40000011614 */
[C---:B------:R-:W-:Y:S01]  /*1280*/  SHF.L.W.U32.HI R22, R9.reuse, 0x2, R20 ;  /* 0x0000000209167819 */ /* 0x040fe20000010e14 */
[----:B------:R-:W-:-:S03]  /*1290*/  IMAD.SHL.U32 R9, R9, 0x4, RZ ;  /* 0x0000000409097824 */ /* 0x000fc600078e00ff */
[----:B------:R-:W-:Y:S02]  /*12a0*/  SHF.R.S32.HI R16, RZ, 0x1f, R22 ;  /* 0x0000001fff107819 */ /* 0x000fe40000011416 */
[----:B------:R-:W-:Y:S02]  /*12b0*/  LOP3.LUT R20, R22, R7, RZ, 0x3c, !PT ;  /* 0x0000000716147212 */ /* 0x000fe400078e3cff */
[C---:B------:R-:W-:Y:S02]  /*12c0*/  LOP3.LUT R8, R16.reuse, R9, RZ, 0x3c, !PT ;  /* 0x0000000910087212 */ /* 0x040fe400078e3cff */
[----:B------:R-:W-:Y:S02]  /*12d0*/  LOP3.LUT R9, R16, R22, RZ, 0x3c, !PT ;  /* 0x0000001610097212 */ /* 0x000fe400078e3cff */
[----:B------:R-:W-:Y:S02]  /*12e0*/  LEA.HI R22, R22, R21, RZ, 0x1 ;  /* 0x0000001516167211 */ /* 0x000fe400078f08ff */
[----:B------:R-:W-:-:S02]  /*12f0*/  ISETP.GE.AND P0, PT, R20, RZ, PT ;  /* 0x000000ff1400720c */ /* 0x000fc40003f06270 */
[----:B------:R-:W0:Y:S01]  /*1300*/  I2F.F64.S64 R8, R8 ;  /* 0x0000000800087312 */ /* 0x000e220000301c00 */
[----:B------:R-:W-:-:S04]  /*1310*/  IMAD.MOV R20, RZ, RZ, -R22 ;  /* 0x000000ffff147224 */ /* 0x000fc800078e0a16 */
[----:B------:R-:W-:Y:S01]  /*1320*/  @!P2 IMAD.MOV.U32 R22, RZ, RZ, R20 ;  /* 0x000000ffff16a224 */ /* 0x000fe200078e0014 */
[----:B0-----:R-:W-:-:S10]  /*1330*/  DMUL R16, R8, UR4 ;  /* 0x0000000408107c28 */ /* 0x001fd40008000000 */
[----:B------:R-:W0:Y:S02]  /*1340*/  F2F.F32.F64 R16, R16 ;  /* 0x0000001000107310 */ /* 0x000e240000301000 */
[----:B0-----:R-:W-:-:S07]  /*1350*/  FSEL R9, -R16, R16, !P0 ;  /* 0x0000001010097208 */ /* 0x001fce0004000100 */
.L_x_105:
[----:B------:R-:W-:Y:S05]  /*1360*/  BSYNC.RECONVERGENT B0 ;  /* 0x0000000000007941 */ /* 0x000fea0003800200 */
.L_x_104:
[----:B------:R-:W-:Y:S01]  /*1370*/  FMUL R8, R9, R9 ;  /* 0x0000000909087220 */ /* 0x000fe20000400000 */
[C---:B------:R-:W-:Y:S01]  /*1380*/  LOP3.LUT R16, R22.reuse, 0x1, RZ, 0xc0, !PT ;  /* 0x0000000116107812 */ /* 0x040fe200078ec0ff */
[----:B------:R-:W-:Y:S01]  /*1390*/  BSSY.RECONVERGENT B0, `(.L_x_107) ;  /* 0x0000041000007945 */ /* 0x000fe20003800200 */
[----:B------:R-:W-:Y:S01]  /*13a0*/  LOP3.LUT P2, RZ, R22, 0x2, RZ, 0xc0, !PT ;  /* 0x0000000216ff7812 */ /* 0x000fe2000784c0ff */
[----:B------:R-:W-:Y:S01]  /*13b0*/  FFMA R0, R8, R0, -0.0013887860113754868507 ;  /* 0xbab607ed08007423 */ /* 0x000fe20000000000 */
[----:B------:R-:W-:Y:S01]  /*13c0*/  ISETP.NE.U32.AND P0, PT, R16, 0x1, PT ;  /* 0x000000011000780c */ /* 0x000fe20003f05070 */
[----:B------:R-:W-:Y:S01]  /*13d0*/  IMAD.MOV.U32 R20, RZ, RZ, R3 ;  /* 0x000000ffff147224 */ /* 0x000fe200078e0003 */
[----:B------:R-:W-:Y:S02]  /*13e0*/  SHF.R.U32.HI R16, RZ, 0x17, R5 ;  /* 0x00000017ff107819 */ /* 0x000fe40000011605 */
[----:B0-----:R-:W-:Y:S02]  /*13f0*/  FSEL R17, R0, -0.00019574658654164522886, !P0 ;  /* 0xb94d415300117808 */ /* 0x001fe40004000000 */
[----:B------:R-:W-:-:S02]  /*1400*/  FSEL R21, R18, 0.0083327032625675201416, !P0 ;  /* 0x3c0885e412157808 */ /* 0x000fc40004000000 */
[----:B------:R-:W-:Y:S02]  /*1410*/  LOP3.LUT R16, R16, 0xe0, RZ, 0xc0, !PT ;  /* 0x000000e010107812 */ /* 0x000fe400078ec0ff */
[----:B------:R-:W-:Y:S01]  /*1420*/  FSEL R23, R9, 1, P0 ;  /* 0x3f80000009177808 */ /* 0x000fe20000000000 */
[----:B------:R-:W-:Y:S01]  /*1430*/  FFMA R17, R8, R17, R21 ;  /* 0x0000001108117223 */ /* 0x000fe20000000015 */
[----:B------:R-:W-:Y:S01]  /*1440*/  FSEL R21, -R19, -0.16666662693023681641, !P0 ;  /* 0xbe2aaaa813157808 */ /* 0x000fe20004000100 */
[----:B------:R-:W-:-:S04]  /*1450*/  VIADD R0, R16, 0xffffff80 ;  /* 0xffffff8010007836 */ /* 0x000fc80000000000 */
[C---:B------:R-:W-:Y:S01]  /*1460*/  FFMA R17, R8.reuse, R17, R21 ;  /* 0x0000001108117223 */ /* 0x040fe20000000015 */
[----:B------:R-:W-:Y:S01]  /*1470*/  FFMA R8, R8, R23, RZ ;  /* 0x0000001708087223 */ /* 0x000fe200000000ff */
[----:B------:R-:W-:Y:S01]  /*1480*/  SHF.R.U32.HI R0, RZ, 0x5, R0 ;  /* 0x00000005ff007819 */ /* 0x000fe20000011600 */
[----:B------:R-:W-:Y:S02]  /*1490*/  IMAD.MOV.U32 R21, RZ, RZ, R2 ;  /* 0x000000ffff157224 */ /* 0x000fe400078e0002 */
[----:B------:R-:W-:Y:S02]  /*14a0*/  FFMA R23, R8, R17, R23 ;  /* 0x0000001108177223 */ /* 0x000fe40000000017 */
[----:B------:R-:W-:Y:S02]  /*14b0*/  IMAD R0, R0, -0x4, R1 ;  /* 0xfffffffc00007824 */ /* 0x000fe400078e0201 */
[----:B------:R-:W-:Y:S01]  /*14c0*/  @P2 FADD R23, RZ, -R23 ;  /* 0x80000017ff172221 */ /* 0x000fe20000000000 */
[----:B------:R-:W-:Y:S06]  /*14d0*/  @P1 BRA `(.L_x_108) ;  /* 0x0000000000b01947 */ /* 0x000fec0003800000 */
[----:B------:R-:W-:Y:S01]  /*14e0*/  IMAD.SHL.U32 R8, R5, 0x100, RZ ;  /* 0x0000010005087824 */ /* 0x000fe200078e00ff */
[----:B------:R-:W0:Y:S01]  /*14f0*/  LDCU.64 UR8, c[0x4][0x18] ;  /* 0x01000300ff0877ac */ /* 0x000e220008000a00 */
[----:B------:R-:W-:Y:S02]  /*1500*/  IMAD.MOV.U32 R22, RZ, RZ, RZ ;  /* 0x000000ffff167224 */ /* 0x000fe400078e00ff */
[----:B------:R-:W-:Y:S01]  /*1510*/  IMAD.MOV.U32 R20, RZ, RZ, R1 ;  /* 0x000000ffff147224 */ /* 0x000fe200078e0001 */
[----:B------:R-:W-:Y:S01]  /*1520*/  LOP3.LUT R27, R8, 0x80000000, RZ, 0xfc, !PT ;  /* 0x80000000081b7812 */ /* 0x000fe200078efcff */
[----:B------:R-:W-:Y:S01]  /*1530*/  UMOV UR5, URZ ;  /* 0x000000ff00057c82 */ /* 0x000fe20008000000 */
[----:B------:R-:W-:-:S05]  /*1540*/  UMOV UR4, URZ ;  /* 0x000000ff00047c82 */ /* 0x000fca0008000000 */
.L_x_109:
        /* <DEDUP_REMOVED lines=20> */
[----:B------:R-:W-:-:S02]  /*1690*/  ISETP.GE.AND P2, PT, R5, RZ, PT ;  /* 0x000000ff0500720c */ /* 0x000fc40003f46270 */
[-C--:B--2---:R-:W-:Y:S02]  /*16a0*/  @P0 SHF.L.W.U32.HI R21, R8, R4.reuse, R21 ;  /* 0x0000000408150219 */ /* 0x084fe40000010e15 */
[----:B---3--:R-:W-:-:S04]  /*16b0*/  @P0 SHF.L.W.U32.HI R8, R9, R4, R8 ;  /* 0x0000000409080219 */ /* 0x008fc80000010e08 */
[C-C-:B------:R-:W-:Y:S01]  /*16c0*/  SHF.L.W.U32.HI R20, R8.reuse, 0x2, R21.reuse ;  /* 0x0000000208147819 */ /* 0x140fe20000010e15 */
[----:B------:R-:W-:Y:S01]  /*16d0*/  IMAD.SHL.U32 R8, R8, 0x4, RZ ;  /* 0x0000000408087824 */ /* 0x000fe200078e00ff */
[----:B------:R-:W-:Y:S02]  /*16e0*/  SHF.R.U32.HI R21, RZ, 0x1e, R21 ;  /* 0x0000001eff157819 */ /* 0x000fe40000011615 */
[----:B------:R-:W-:Y:S02]  /*16f0*/  SHF.R.S32.HI R9, RZ, 0x1f, R20 ;  /* 0x0000001fff097819 */ /* 0x000fe40000011414 */
[----:B0-----:R-:W-:Y:S02]  /*1700*/  LOP3.LUT R22, R20, R5, RZ, 0x3c, !PT ;  /* 0x0000000514167212 */ /* 0x001fe400078e3cff */
[C---:B------:R-:W-:Y:S02]  /*1710*/  LOP3.LUT R8, R9.reuse, R8, RZ, 0x3c, !PT ;  /* 0x0000000809087212 */ /* 0x040fe400078e3cff */
[----:B------:R-:W-:-:S02]  /*1720*/  LOP3.LUT R9, R9, R20, RZ, 0x3c, !PT ;  /* 0x0000001409097212 */ /* 0x000fc400078e3cff */
[----:B------:R-:W-:Y:S02]  /*1730*/  LEA.HI R20, R20, R21, RZ, 0x1 ;  /* 0x0000001514147211 */ /* 0x000fe400078f08ff */
[----:B------:R-:W-:Y:S02]  /*1740*/  ISETP.GE.AND P0, PT, R22, RZ, PT ;  /* 0x000000ff1600720c */ /* 0x000fe40003f06270 */
[----:B------:R-:W0:Y:S01]  /*1750*/  I2F.F64.S64 R8, R8 ;  /* 0x0000000800087312 */ /* 0x000e220000301c00 */
[----:B------:R-:W-:Y:S01]  /*1760*/  @!P2 IMAD.MOV R20, RZ, RZ, -R20 ;  /* 0x000000ffff14a224 */ /* 0x000fe200078e0a14 */
[----:B0-----:R-:W-:-:S10]  /*1770*/  DMUL R16, R8, UR4 ;  /* 0x0000000408107c28 */ /* 0x001fd40008000000 */
[----:B------:R-:W0:Y:S02]  /*1780*/  F2F.F32.F64 R16, R16 ;  /* 0x0000001000107310 */ /* 0x000e240000301000 */
[----:B0-----:R-:W-:-:S07]  /*1790*/  FSEL R21, -R16, R16, !P0 ;  /* 0x0000001010157208 */ /* 0x001fce0004000100 */
.L_x_108:
[----:B------:R-:W-:Y:S05]  /*17a0*/  BSYNC.RECONVERGENT B0 ;  /* 0x0000000000007941 */ /* 0x000fea0003800200 */
.L_x_107:
[C---:B------:R-:W-:Y:S01]  /*17b0*/  LOP3.LUT R8, R20.reuse, 0x1, RZ, 0xc0, !PT ;  /* 0x0000000114087812 */ /* 0x040fe200078ec0ff */
[----:B------:R-:W-:Y:S02]  /*17c0*/  IMAD.MOV.U32 R16, RZ, RZ, 0x37cbac00 ;  /* 0x37cbac00ff107424 */ /* 0x000fe400078e00ff */
[----:B------:R-:W-:Y:S01]  /*17d0*/  FMUL R9, R21, R21 ;  /* 0x0000001515097220 */ /* 0x000fe20000400000 */
[----:B------:R-:W-:Y:S01]  /*17e0*/  LOP3.LUT P2, RZ, R20, 0x2, RZ, 0xc0, !PT ;  /* 0x0000000214ff7812 */ /* 0x000fe2000784c0ff */
[----:B------:R-:W-:Y:S01]  /*17f0*/  FMUL R23, R24, R23 ;  /* 0x0000001718177220 */ /* 0x000fe20000400000 */
[----:B------:R-:W-:Y:S01]  /*1800*/  ISETP.NE.U32.AND P0, PT, R8, 0x1, PT ;  /* 0x000000010800780c */ /* 0x000fe20003f05070 */
[----:B------:R-:W-:Y:S01]  /*1810*/  FFMA R8, R9, R16, -0.0013887860113754868507 ;  /* 0xbab607ed09087423 */ /* 0x000fe20000000010 */
[----:B------:R-:W-:Y:S02]  /*1820*/  BSSY.RECONVERGENT B0, `(.L_x_110) ;  /* 0x0000045000007945 */ /* 0x000fe40003800200 */
[----:B------:R-:W-:-:S02]  /*1830*/  FSEL R22, R18, 0.0083327032625675201416, !P0 ;  /* 0x3c0885e412167808 */ /* 0x000fc40004000000 */
[----:B------:R-:W-:Y:S02]  /*1840*/  FSEL R18, R8, -0.00019574658654164522886, !P0 ;  /* 0xb94d415308127808 */ /* 0x000fe40004000000 */
[----:B------:R-:W-:Y:S02]  /*1850*/  FSEL R8, R21, 1, P0 ;  /* 0x3f80000015087808 */ /* 0x000fe40000000000 */
[----:B------:R-:W-:Y:S01]  /*1860*/  FSEL R19, -R19, -0.16666662693023681641, !P0 ;  /* 0xbe2aaaa813137808 */ /* 0x000fe20004000100 */
[----:B------:R-:W-:Y:S01]  /*1870*/  FFMA R18, R9, R18, R22 ;  /* 0x0000001209127223 */ /* 0x000fe20000000016 */
[----:B------:R-:W-:Y:S01]  /*1880*/  FSETP.GE.AND P0, PT, |R7|, 105615, PT ;  /* 0x47ce47800700780b */ /* 0x000fe20003f06200 */
[C---:B------:R-:W-:Y:S02]  /*1890*/  FFMA R17, R9.reuse, R8, RZ ;  /* 0x0000000809117223 */ /* 0x040fe400000000ff */
[----:B------:R-:W-:-:S04]  /*18a0*/  FFMA R18, R9, R18, R19 ;  /* 0x0000001209127223 */ /* 0x000fc80000000013 */
[----:B------:R-:W-:-:S04]  /*18b0*/  FFMA R8, R17, R18, R8 ;  /* 0x0000001211087223 */ /* 0x000fc80000000008 */
[----:B------:R-:W-:-:S04]  /*18c0*/  @P2 FADD R8, RZ, -R8 ;  /* 0x80000008ff082221 */ /* 0x000fc80000000000 */
[----:B------:R-:W-:-:S05]  /*18d0*/  FMUL R23, R8, R23 ;  /* 0x0000001708177220 */ /* 0x000fca0000400000 */
        /* <DEDUP_REMOVED lines=13> */
.L_x_112:
[----:B-1----:R-:W-:Y:S02]  /*19b0*/  IMAD.U32 R12, RZ, RZ, UR8 ;  /* 0x00000008ff0c7e24 */ /* 0x002fe4000f8e00ff */
        /* <DEDUP_REMOVED lines=10> */
[----:B-1----:R-:W-:Y:S01]  /*1a60*/  VIADD R8, R8, 0x4 ;  /* 0x0000000408087836 */ /* 0x002fe20000000000 */
        /* <DEDUP_REMOVED lines=16> */
[----:B---3--:R-:W-:-:S04]  /*1b70*/  @P0 SHF.L.W.U32.HI R9, R8, R13, R9 ;  /* 0x0000000d08090219 */ /* 0x008fc80000010e09 */
[C---:B------:R-:W-:Y:S01]  /*1b80*/  SHF.L.W.U32.HI R20, R9.reuse, 0x2, R12 ;  /* 0x0000000209147819 */ /* 0x040fe20000010e0c */
[----:B------:R-:W-:-:S03]  /*1b90*/  IMAD.SHL.U32 R9, R9, 0x4, RZ ;  /* 0x0000000409097824 */ /* 0x000fc600078e00ff */
[----:B------:R-:W-:Y:S02]  /*1ba0*/  SHF.R.S32.HI R13, RZ, 0x1f, R20 ;  /* 0x0000001fff0d7819 */ /* 0x000fe40000011414 */
[----:B------:R-:W-:Y:S02]  /*1bb0*/  LOP3.LUT R7, R20, R7, RZ, 0x3c, !PT ;  /* 0x0000000714077212 */ /* 0x000fe400078e3cff */
[C---:B------:R-:W-:Y:S02]  /*1bc0*/  LOP3.LUT R8, R13.reuse, R9, RZ, 0x3c, !PT ;  /* 0x000000090d087212 */ /* 0x040fe400078e3cff */
[----:B------:R-:W-:Y:S02]  /*1bd0*/  LOP3.LUT R9, R13, R20, RZ, 0x3c, !PT ;  /* 0x000000140d097212 */ /* 0x000fe400078e3cff */
[----:B------:R-:W-:Y:S02]  /*1be0*/  SHF.R.U32.HI R13, RZ, 0x1e, R12 ;  /* 0x0000001eff0d7819 */ /* 0x000fe4000001160c */
[----:B------:R-:W-:-:S02]  /*1bf0*/  ISETP.GE.AND P0, PT, R7, RZ, PT ;  /* 0x000000ff0700720c */ /* 0x000fc40003f06270 */
[----:B------:R-:W2:Y:S01]  /*1c00*/  I2F.F64.S64 R8, R8 ;  /* 0x0000000800087312 */ /* 0x000ea20000301c00 */
[----:B------:R-:W-:-:S05]  /*1c10*/  LEA.HI R13, R20, R13, RZ, 0x1 ;  /* 0x0000000d140d7211 */ /* 0x000fca00078f08ff */
[----:B------:R-:W-:-:S04]  /*1c20*/  IMAD.MOV R7, RZ, RZ, -R13 ;  /* 0x000000ffff077224 */ /* 0x000fc800078e0a0d */
[----:B------:R-:W-:Y:S01]  /*1c30*/  @!P2 IMAD.MOV.U32 R13, RZ, RZ, R7 ;  /* 0x000000ffff0da224 */ /* 0x000fe200078e0007 */
[----:B--2---:R-:W-:-:S10]  /*1c40*/  DMUL R18, R8, UR4 ;  /* 0x0000000408127c28 */ /* 0x004fd40008000000 */
[----:B------:R-:W2:Y:S02]  /*1c50*/  F2F.F32.F64 R18, R18 ;  /* 0x0000001200127310 */ /* 0x000ea40000301000 */
[----:B-12---:R-:W-:-:S07]  /*1c60*/  FSEL R12, -R18, R18, !P0 ;  /* 0x00000012120c7208 */ /* 0x006fce0004000100 */
.L_x_111:
[----:B------:R-:W-:Y:S05]  /*1c70*/  BSYNC.RECONVERGENT B0 ;  /* 0x0000000000007941 */ /* 0x000fea0003800200 */
.L_x_110:
[----:B------:R-:W-:Y:S01]  /*1c80*/  FMUL R7, R12, R12 ;  /* 0x0000000c0c077220 */ /* 0x000fe20000400000 */
[----:B------:R-:W-:Y:S01]  /*1c90*/  LOP3.LUT R8, R13, 0x1, RZ, 0xc0, !PT ;  /* 0x000000010d087812 */ /* 0x000fe200078ec0ff */
[----:B------:R-:W1:Y:S01]  /*1ca0*/  LDC R18, c[0x0][0x370] ;  /* 0x0000dc00ff127b82 */ /* 0x000e620000000800 */
[----:B------:R-:W-:Y:S02]  /*1cb0*/  IMAD.MOV.U32 R20, RZ, RZ, 0x3c0885e4 ;  /* 0x3c0885e4ff147424 */ /* 0x000fe400078e00ff */
[----:B------:R-:W-:Y:S01]  /*1cc0*/  FFMA R16, R7, R16, -0.0013887860113754868507 ;  /* 0xbab607ed07107423 */ /* 0x000fe20000000010 */
[----:B------:R-:W-:Y:S01]  /*1cd0*/  ISETP.NE.U32.AND P0, PT, R8, 0x1, PT ;  /* 0x000000010800780c */ /* 0x000fe20003f05070 */
[----:B------:R-:W-:Y:S02]  /*1ce0*/  VIADD R13, R13, 0x1 ;  /* 0x000000010d0d7836 */ /* 0x000fe40000000000 */
[----:B------:R-:W-:Y:S01]  /*1cf0*/  IMAD.MOV.U32 R17, RZ, RZ, 0x3e2aaaa8 ;  /* 0x3e2aaaa8ff117424 */ /* 0x000fe200078e00ff */
[----:B------:R-:W-:Y:S01]  /*1d00*/  FSEL R16, R16, -0.00019574658654164522886, P0 ;  /* 0xb94d415310107808 */ /* 0x000fe20000000000 */
[----:B------:R-:W2:Y:S01]  /*1d10*/  LDC.64 R8, c[0x0][0x380] ;  /* 0x0000e000ff087b82 */ /* 0x000ea20000000a00 */
[----:B------:R-:W-:Y:S01]  /*1d20*/  FSEL R20, R20, 0.041666727513074874878, !P0 ;  /* 0x3d2aaabb14147808 */ /* 0x000fe20004000000 */
[----:B------:R-:W-:Y:S01]  /*1d30*/  IMAD.MOV.U32 R21, RZ, RZ, 0x3f800000 ;  /* 0x3f800000ff157424 */ /* 0x000fe200078e00ff */
[----:B------:R-:W-:-:S02]  /*1d40*/  LOP3.LUT P2, RZ, R13, 0x2, RZ, 0xc0, !PT ;  /* 0x000000020dff7812 */ /* 0x000fc4000784c0ff */
[----:B------:R-:W-:Y:S01]  /*1d50*/  FSEL R13, -R17, -0.4999999701976776123, !P0 ;  /* 0xbeffffff110d7808 */ /* 0x000fe20004000100 */
[C---:B------:R-:W-:Y:S01]  /*1d60*/  FFMA R16, R7.reuse, R16, R20 ;  /* 0x0000001007107223 */ /* 0x040fe20000000014 */
[----:B------:R-:W-:Y:S01]  /*1d70*/  FSEL R12, R12, 1, !P0 ;  /* 0x3f8000000c0c7808 */ /* 0x000fe20004000000 */
[----:B------:R-:W-:Y:S02]  /*1d80*/  STG.E desc[UR6][R14.64+0xc], R21 ;  /* 0x00000c150e007986 */ /* 0x000fe4000c101906 */
[C---:B------:R-:W-:Y:S02]  /*1d90*/  FFMA R13, R7.reuse, R16, R13 ;  /* 0x00000010070d7223 */ /* 0x040fe4000000000d */
[----:B------:R-:W-:-:S04]  /*1da0*/  FFMA R7, R7, R12, RZ ;  /* 0x0000000c07077223 */ /* 0x000fc800000000ff */
[----:B------:R-:W-:Y:S01]  /*1db0*/  FFMA R7, R7, R13, R12 ;  /* 0x0000000d07077223 */ /* 0x000fe2000000000c */
[----:B-1----:R-:W-:-:S03]  /*1dc0*/  IMAD R13, R18, 0x100, R25 ;  /* 0x00000100120d7824 */ /* 0x002fc600078e0219 */
[----:B------:R-:W-:-:S04]  /*1dd0*/  @P2 FADD R7, RZ, -R7 ;  /* 0x80000007ff072221 */ /* 0x000fc80000000000 */
[----:B------:R-:W-:Y:S01]  /*1de0*/  FMUL R7, R24, R7 ;  /* 0x0000000718077220 */ /* 0x000fe20000400000 */
[----:B--2---:R-:W-:-:S04]  /*1df0*/  IMAD.WIDE R8, R13, 0x4, R8 ;  /* 0x000000040d087825 */ /* 0x004fc800078e0208 */
[----:B------:R1:W-:Y:S04]  /*1e00*/  STG.E desc[UR6][R14.64+0x8], R7 ;  /* 0x000008070e007986 */ /* 0x0003e8000c101906 */
[----:B------:R2:W3:Y:S01]  /*1e10*/  LDG.E R24, desc[UR6][R8.64] ;  /* 0x0000000608187981 */ /* 0x0004e2000c1e1900 */
[----:B------:R-:W4:Y:S01]  /*1e20*/  MUFU.RCP64H R13, R11 ;  /* 0x0000000b000d7308 */ /* 0x000f220000001800 */
[----:B------:R-:W-:Y:S01]  /*1e30*/  IMAD.MOV.U32 R12, RZ, RZ, 0x1 ;  /* 0x00000001ff0c7424 */ /* 0x000fe200078e00ff */
[----:B------:R-:W-:Y:S01]  /*1e40*/  BSSY.RECONVERGENT B0, `(.L_x_113) ;  /* 0x0000017000007945 */ /* 0x000fe20003800200 */
[----:B------:R-:W-:-:S04]  /*1e50*/  VIADD R20, R6, 0x8 ;  /* 0x0000000806147836 */ /* 0x000fc80000000000 */
[----:B----4-:R-:W-:-:S08]  /*1e60*/  DFMA R16, -R10, R12, 1 ;  /* 0x3ff000000a10742b */ /* 0x010fd0000000010c */
[----:B------:R-:W-:Y:S02]  /*1e70*/  DFMA R18, R16, R16, R16 ;  /* 0x000000101012722b */ /* 0x000fe40000000010 */
[----:B------:R-:W4:Y:S06]  /*1e80*/  I2F.F64.U32 R16, R20 ;  /* 0x0000001400107312 */ /* 0x000f2c0000201800 */
[----:B------:R-:W-:-:S08]  /*1e90*/  DFMA R18, R12, R18, R12 ;  /* 0x000000120c12722b */ /* 0x000fd0000000000c */
[----:B------:R-:W-:Y:S02]  /*1ea0*/  DFMA R12, -R10, R18, 1 ;  /* 0x3ff000000a0c742b */ /* 0x000fe40000000112 */
[----:B----4-:R-:W-:-:S06]  /*1eb0*/  DADD R16, R16, 0.5 ;  /* 0x3fe0000010107429 */ /* 0x010fcc0000000000 */
[----:B------:R-:W-:-:S04]  /*1ec0*/  DFMA R18, R18, R12, R18 ;  /* 0x0000000c1212722b */ /* 0x000fc80000000012 */
[----:B------:R-:W-:-:S04]  /*1ed0*/  FSETP.GEU.AND P2, PT, |R17|, 6.5827683646048100446e-37, PT ;  /* 0x036000001100780b */ /* 0x000fc80003f4e200 */
[----:B--2---:R-:W-:-:S08]  /*1ee0*/  DMUL R8, R18, R16 ;  /* 0x0000001012087228 */ /* 0x004fd00000000000 */
[----:B------:R-:W-:-:S08]  /*1ef0*/  DFMA R12, -R10, R8, R16 ;  /* 0x000000080a0c722b */ /* 0x000fd00000000110 */
[----:B------:R-:W-:-:S10]  /*1f00*/  DFMA R8, R18, R12, R8 ;  /* 0x0000000c1208722b */ /* 0x000fd40000000008 */
[----:B-1----:R-:W-:-:S05]  /*1f10*/  FFMA R7, RZ, R11, R9 ;  /* 0x0000000bff077223 */ /* 0x002fca0000000009 */
[----:B------:R-:W-:Y:S01]  /*1f20*/  FSETP.GT.AND P0, PT, |R7|, 1.469367938527859385e-39, PT ;  /* 0x001000000700780b */ /* 0x000fe20003f04200 */
[----:B---3--:R-:W-:-:S12]  /*1f30*/  FMUL R24, R24, 128 ;  /* 0x4300000018187820 */ /* 0x008fd80000400000 */
[----:B------:R-:W-:Y:S05]  /*1f40*/  @P0 BRA P2, `(.L_x_114) ;  /* 0x0000000000180947 */ /* 0x000fea0001000000 */
[----:B0-----:R-:W-:Y:S01]  /*1f50*/  IMAD.MOV.U32 R14, RZ, RZ, R10 ;  /* 0x000000ffff0e7224 */ /* 0x001fe200078e000a */
[----:B------:R-:W-:Y:S01]  /*1f60*/  MOV R8, 0x1f90 ;  /* 0x00001f9000087802 */ /* 0x000fe20000000f00 */
[----:B------:R-:W-:-:S07]  /*1f70*/  IMAD.MOV.U32 R15, RZ, RZ, R11 ;  /* 0x000000ffff0f7224 */ /* 0x000fce00078e000b */
[----:B------:R-:W-:Y:S05]  /*1f80*/  CALL.REL.NOINC `($__internal_6_$__cuda_sm20_div_rn_f64_full) ;  /* 0x0000004c00487944 */ /* 0x000fea0003c00000 */
[----:B------:R-:W-:Y:S02]  /*1f90*/  IMAD.MOV.U32 R8, RZ, RZ, R18 ;  /* 0x000000ffff087224 */ /* 0x000fe400078e0012 */
[----:B------:R-:W-:-:S07]  /*1fa0*/  IMAD.MOV.U32 R9, RZ, RZ, R19 ;  /* 0x000000ffff097224 */ /* 0x000fce00078e0013 */
.L_x_114:
[----:B------:R-:W-:Y:S05]  /*1fb0*/  BSYNC.RECONVERGENT B0 ;  /* 0x0000000000007941 */ /* 0x000fea0003800200 */
.L_x_113:
        /* <DEDUP_REMOVED lines=8> */
[----:B0-----:R-:W-:-:S05]  /*2040*/  I2FP.F32.S32 R12, R14 ;  /* 0x0000000e000c7245 */ /* 0x001fca0000201400 */
[----:B------:R-:W-:-:S04]  /*2050*/  FFMA R13, R12, -1.5707962512969970703, R7 ;  /* 0xbfc90fda0c0d7823 */ /* 0x000fc80000000007 */
[----:B------:R-:W-:-:S04]  /*2060*/  FFMA R13, R12, -7.5497894158615963534e-08, R13 ;  /* 0xb3a221680c0d7823 */ /* 0x000fc8000000000d */
[----:B------:R-:W-:Y:S01]  /*2070*/  FFMA R12, R12, -5.3903029534742383927e-15, R13 ;  /* 0xa7c234c50c0c7823 */ /* 0x000fe2000000000d */
[----:B------:R-:W-:-:S03]  /*2080*/  IMAD.MOV.U32 R13, RZ, RZ, R14 ;  /* 0x000000ffff0d7224 */ /* 0x000fc600078e000e */
[----:B------:R-:W-:Y:S01]  /*2090*/  IMAD.MOV.U32 R15, RZ, RZ, R12 ;  /* 0x000000ffff0f7224 */ /* 0x000fe200078e000c */
[----:B------:R-:W-:Y:S06]  /*20a0*/  @!P0 BRA `(.L_x_116) ;  /* 0x0000000000e08947 */ /* 0x000fec0003800000 */
[----:B------:R-:W-:-:S13]  /*20b0*/  FSETP.NEU.AND P0, PT, |R7|, +INF , PT ;  /* 0x7f8000000700780b */ /* 0x000fda0003f0d200 */
[----:B------:R-:W-:Y:S05]  /*20c0*/  @!P0 BRA `(.L_x_117) ;  /* 0x0000000000d08947 */ /* 0x000fea0003800000 */
[----:B------:R-:W-:Y:S01]  /*20d0*/  IMAD.SHL.U32 R9, R7, 0x100, RZ ;  /* 0x0000010007097824 */ /* 0x000fe200078e00ff */
[----:B------:R-:W0:Y:S01]  /*20e0*/  LDCU.64 UR8, c[0x4][0x18] ;  /* 0x01000300ff0877ac */ /* 0x000e220008000a00 */
[----:B------:R-:W-:Y:S02]  /*20f0*/  IMAD.MOV.U32 R19, RZ, RZ, RZ ;  /* 0x000000ffff137224 */ /* 0x000fe400078e00ff */
[----:B------:R-:W-:Y:S01]  /*2100*/  IMAD.MOV.U32 R8, RZ, RZ, R1 ;  /* 0x000000ffff087224 */ /* 0x000fe200078e0001 */
[----:B------:R-:W-:Y:S01]  /*2110*/  LOP3.LUT R21, R9, 0x80000000, RZ, 0xfc, !PT ;  /* 0x8000000009157812 */ /* 0x000fe200078efcff */
[----:B------:R-:W-:Y:S01]  /*2120*/  UMOV UR5, URZ ;  /* 0x000000ff00057c82 */ /* 0x000fe20008000000 */
[----:B------:R-:W-:-:S05]  /*2130*/  UMOV UR4, URZ ;  /* 0x000000ff00047c82 */ /* 0x000fca0008000000 */
.L_x_118:
        /* <DEDUP_REMOVED lines=31> */
[----:B------:R-:W-:Y:S02]  /*2330*/  SHF.R.S32.HI R15, RZ, 0x1f, R18 ;  /* 0x0000001fff0f7819 */ /* 0x000fe40000011412 */
[----:B0-----:R-:W-:Y:S02]  /*2340*/  LOP3.LUT R19, R18, R7, RZ, 0x3c, !PT ;  /* 0x0000000712137212 */ /* 0x001fe400078e3cff */
[C---:B------:R-:W-:Y:S02]  /*2350*/  LOP3.LUT R8, R15.reuse, R9, RZ, 0x3c, !PT ;  /* 0x000000090f087212 */ /* 0x040fe400078e3cff */
[----:B------:R-:W-:Y:S02]  /*2360*/  LOP3.LUT R9, R15, R18, RZ, 0x3c, !PT ;  /* 0x000000120f097212 */ /* 0x000fe400078e3cff */
[----:B------:R-:W-:Y:S02]  /*2370*/  SHF.R.U32.HI R15, RZ, 0x1e, R14 ;  /* 0x0000001eff0f7819 */ /* 0x000fe4000001160e */
[----:B------:R-:W-:-:S02]  /*2380*/  ISETP.GE.AND P2, PT, R19, RZ, PT ;  /* 0x000000ff1300720c */ /* 0x000fc40003f46270 */
[----:B------:R-:W0:Y:S01]  /*2390*/  I2F.F64.S64 R8, R8 ;  /* 0x0000000800087312 */ /* 0x000e220000301c00 */
[----:B------:R-:W-:-:S05]  /*23a0*/  LEA.HI R14, R18, R15, RZ, 0x1 ;  /* 0x0000000f120e7211 */ /* 0x000fca00078f08ff */
[----:B------:R-:W-:-:S04]  /*23b0*/  IMAD.MOV R15, RZ, RZ, -R14 ;  /* 0x000000ffff0f7224 */ /* 0x000fc800078e0a0e */
[----:B------:R-:W-:Y:S01]  /*23c0*/  @!P0 IMAD.MOV.U32 R14, RZ, RZ, R15 ;  /* 0x000000ffff0e8224 */ /* 0x000fe200078e000f */
[----:B0-----:R-:W-:-:S10]  /*23d0*/  DMUL R16, R8, UR4 ;  /* 0x0000000408107c28 */ /* 0x001fd40008000000 */
[----:B------:R-:W0:Y:S02]  /*23e0*/  F2F.F32.F64 R16, R16 ;  /* 0x0000001000107310 */ /* 0x000e240000301000 */
[----:B0-----:R-:W-:Y:S01]  /*23f0*/  FSEL R15, -R16, R16, !P2 ;  /* 0x00000010100f7208 */ /* 0x001fe20005000100 */
[----:B------:R-:W-:Y:S06]  /*2400*/  BRA `(.L_x_116) ;  /* 0x0000000000087947 */ /* 0x000fec0003800000 */
.L_x_117:
[----:B------:R-:W-:Y:S01]  /*2410*/  FMUL R15, RZ, R7 ;  /* 0x00000007ff0f7220 */ /* 0x000fe20000400000 */
[----:B------:R-:W-:-:S07]  /*2420*/  IMAD.MOV.U32 R14, RZ, RZ, RZ ;  /* 0x000000ffff0e7224 */ /* 0x000fce00078e00ff */
.L_x_116:
[----:B------:R-:W-:Y:S05]  /*2430*/  BSYNC.RECONVERGENT B0 ;  /* 0x0000000000007941 */ /* 0x000fea0003800200 */
.L_x_115:
[----:B------:R-:W-:Y:S02]  /*2440*/  IMAD.MOV.U32 R18, RZ, RZ, 0x37cbac00 ;  /* 0x37cbac00ff127424 */ /* 0x000fe400078e00ff */
[----:B------:R-:W-:Y:S01]  /*2450*/  FMUL R8, R15, R15 ;  /* 0x0000000f0f087220 */ /* 0x000fe20000400000 */
[C---:B------:R-:W-:Y:S01]  /*2460*/  LOP3.LUT R16, R14.reuse, 0x1, RZ, 0xc0, !PT ;  /* 0x000000010e107812 */ /* 0x040fe200078ec0ff */
[----:B------:R-:W-:Y:S01]  /*2470*/  IMAD.MOV.U32 R19, RZ, RZ, 0x3d2aaabb ;  /* 0x3d2aaabbff137424 */ /* 0x000fe200078e00ff */
[----:B------:R-:W-:Y:S01]  /*2480*/  LOP3.LUT P2, RZ, R14, 0x2, RZ, 0xc0, !PT ;  /* 0x000000020eff7812 */ /* 0x000fe2000784c0ff */
[----:B------:R-:W-:Y:S01]  /*2490*/  FFMA R9, R8, R18, -0.0013887860113754868507 ;  /* 0xbab607ed08097423 */ /* 0x000fe20000000012 */
[----:B------:R-:W-:Y:S01]  /*24a0*/  ISETP.NE.U32.AND P0, PT, R16, 0x1, PT ;  /* 0x000000011000780c */ /* 0x000fe20003f05070 */
[----:B------:R-:W-:Y:S01]  /*24b0*/  IMAD.MOV.U32 R20, RZ, RZ, 0x3effffff ;  /* 0x3effffffff147424 */ /* 0x000fe200078e00ff */
[----:B------:R-:W-:Y:S01]  /*24c0*/  BSSY.RECONVERGENT B0, `(.L_x_119) ;  /* 0x000003e000007945 */ /* 0x000fe20003800200 */
[----:B------:R-:W-:Y:S01]  /*24d0*/  IMAD.MOV.U32 R22, RZ, RZ, R3 ;  /* 0x000000ffff167224 */ /* 0x000fe200078e0003 */
[----:B------:R-:W-:-:S02]  /*24e0*/  FSEL R9, R9, -0.00019574658654164522886, !P0 ;  /* 0xb94d415309097808 */ /* 0x000fc40004000000 */
[----:B------:R-:W-:Y:S02]  /*24f0*/  FSEL R21, R19, 0.0083327032625675201416, !P0 ;  /* 0x3c0885e413157808 */ /* 0x000fe40004000000 */
[----:B------:R-:W-:Y:S02]  /*2500*/  FSEL R17, R15, 1, P0 ;  /* 0x3f8000000f117808 */ /* 0x000fe40000000000 */
[----:B------:R-:W-:Y:S01]  /*2510*/  FSEL R16, -R20, -0.16666662693023681641, !P0 ;  /* 0xbe2aaaa814107808 */ /* 0x000fe20004000100 */
[C---:B------:R-:W-:Y:S01]  /*2520*/  FFMA R9, R8.reuse, R9, R21 ;  /* 0x0000000908097223 */ /* 0x040fe20000000015 */
[----:B------:R-:W-:Y:S02]  /*2530*/  IMAD.MOV.U32 R21, RZ, RZ, R2 ;  /* 0x000000ffff157224 */ /* 0x000fe400078e0002 */
[C---:B------:R-:W-:Y:S01]  /*2540*/  FFMA R14, R8.reuse, R17, RZ ;  /* 0x00000011080e7223 */ /* 0x040fe200000000ff */
[----:B------:R-:W-:-:S04]  /*2550*/  FFMA R9, R8, R9, R16 ;  /* 0x0000000908097223 */ /* 0x000fc80000000010 */
[----:B------:R-:W-:-:S04]  /*2560*/  FFMA R17, R14, R9, R17 ;  /* 0x000000090e117223 */ /* 0x000fc80000000011 */
        /* <DEDUP_REMOVED lines=9> */
.L_x_121:
        /* <DEDUP_REMOVED lines=14> */
[----:B------:R0:W-:Y:S01]  /*26e0*/  STL [R1+0x18], R22 ;  /* 0x0000181601007387 */ /* 0x0001e20000100800 */
[----:B------:R-:W-:Y:S02]  /*26f0*/  ISETP.NE.AND P0, PT, R4, RZ, PT ;  /* 0x000000ff0400720c */ /* 0x000fe40003f05270 */
[----:B------:R-:W-:-:S05]  /*2700*/  LOP3.LUT R8, R8, 0xe0, RZ, 0xc0, !PT ;  /* 0x000000e008087812 */ /* 0x000fca00078ec0ff */
[----:B------:R-:W-:-:S05]  /*2710*/  VIADD R8, R8, 0xffffff80 ;  /* 0xffffff8008087836 */ /* 0x000fca0000000000 */
[----:B------:R-:W-:-:S05]  /*2720*/  SHF.R.U32.HI R8, RZ, 0x5, R8 ;  /* 0x00000005ff087819 */ /* 0x000fca0000011608 */
[----:B------:R-:W-:-:S05]  /*2730*/  IMAD R23, R8, -0x4, R1 ;  /* 0xfffffffc08177824 */ /* 0x000fca00078e0201 */
        /* <DEDUP_REMOVED lines=15> */
[----:B------:R-:W-:Y:S02]  /*2830*/  ISETP.GE.AND P0, PT, R22, RZ, PT ;  /* 0x000000ff1600720c */ /* 0x000fe40003f06270 */
[----:B------:R-:W-:Y:S02]  /*2840*/  LEA.HI R22, R16, R21, RZ, 0x1 ;  /* 0x0000001510167211 */ /* 0x000fe400078f08ff */
[----:B------:R-:W0:Y:S03]  /*2850*/  I2F.F64.S64 R8, R8 ;  /* 0x0000000800087312 */ /* 0x000e260000301c00 */
[----:B------:R-:W-:Y:S01]  /*2860*/  @!P2 IMAD.MOV R22, RZ, RZ, -R22 ;  /* 0x000000ffff16a224 */ /* 0x000fe200078e0a16 */
[----:B0-----:R-:W-:-:S10]  /*2870*/  DMUL R14, R8, UR4 ;  /* 0x00000004080e7c28 */ /* 0x001fd40008000000 */
[----:B------:R-:W0:Y:S02]  /*2880*/  F2F.F32.F64 R14, R14 ;  /* 0x0000000e000e7310 */ /* 0x000e240000301000 */
[----:B0-----:R-:W-:-:S07]  /*2890*/  FSEL R21, -R14, R14, !P0 ;  /* 0x0000000e0e157208 */ /* 0x001fce0004000100 */
.L_x_120:
[----:B------:R-:W-:Y:S05]  /*28a0*/  BSYNC.RECONVERGENT B0 ;  /* 0x0000000000007941 */ /* 0x000fea0003800200 */
.L_x_119:
[----:B------:R-:W-:Y:S01]  /*28b0*/  FMUL R9, R21, R21 ;  /* 0x0000001515097220 */ /* 0x000fe20000400000 */
[----:B------:R-:W0:Y:S01]  /*28c0*/  LDC R16, c[0x0][0x370] ;  /* 0x0000dc00ff107b82 */ /* 0x000e220000000800 */
[C---:B------:R-:W-:Y:S01]  /*28d0*/  LOP3.LUT R15, R22.reuse, 0x1, RZ, 0xc0, !PT ;  /* 0x00000001160f7812 */ /* 0x040fe200078ec0ff */
[----:B------:R-:W-:Y:S02]  /*28e0*/  VIADD R14, R22, 0x1 ;  /* 0x00000001160e7836 */ /* 0x000fe40000000000 */
[----:B------:R-:W-:Y:S01]  /*28f0*/  FFMA R8, R9, R18, -0.0013887860113754868507 ;  /* 0xbab607ed09087423 */ /* 0x000fe20000000012 */
[----:B------:R-:W-:Y:S01]  /*2900*/  IMAD.MOV.U32 R22, RZ, RZ, 0x3c0885e4 ;  /* 0x3c0885e4ff167424 */ /* 0x000fe200078e00ff */
[----:B------:R-:W-:Y:S01]  /*2910*/  ISETP.NE.U32.AND P0, PT, R15, 0x1, PT ;  /* 0x000000010f00780c */ /* 0x000fe20003f05070 */
[----:B------:R-:W-:Y:S01]  /*2920*/  IMAD.MOV.U32 R23, RZ, RZ, 0x3e2aaaa8 ;  /* 0x3e2aaaa8ff177424 */ /* 0x000fe200078e00ff */
[----:B------:R-:W-:Y:S01]  /*2930*/  LOP3.LUT P2, RZ, R14, 0x2, RZ, 0xc0, !PT ;  /* 0x000000020eff7812 */ /* 0x000fe2000784c0ff */
[----:B------:R-:W-:Y:S01]  /*2940*/  FMUL R17, R24, R17 ;  /* 0x0000001118117220 */ /* 0x000fe20000400000 */
[----:B------:R-:W1:Y:S01]  /*2950*/  LDC.64 R14, c[0x0][0x388] ;  /* 0x0000e200ff0e7b82 */ /* 0x000e620000000a00 */
[----:B------:R-:W-:Y:S01]  /*2960*/  FSEL R8, R8, -0.00019574658654164522886, P0 ;  /* 0xb94d415308087808 */ /* 0x000fe20000000000 */
[----:B------:R-:W-:Y:S01]  /*2970*/  BSSY.RECONVERGENT B0, `(.L_x_122) ;  /* 0x000004a000007945 */ /* 0x000fe20003800200 */
[----:B------:R-:W-:-:S02]  /*2980*/  FSEL R22, R22, 0.041666727513074874878, !P0 ;  /* 0x3d2aaabb16167808 */ /* 0x000fc40004000000 */
[----:B------:R-:W-:-:S03]  /*2990*/  FSEL R23, -R23, -0.4999999701976776123, !P0 ;  /* 0xbeffffff17177808 */ /* 0x000fc60004000100 */
[----:B------:R-:W-:Y:S01]  /*29a0*/  FFMA R22, R9, R8, R22 ;  /* 0x0000000809167223 */ /* 0x000fe20000000016 */
[----:B------:R-:W-:Y:S01]  /*29b0*/  FSEL R8, R21, 1, !P0 ;  /* 0x3f80000015087808 */ /* 0x000fe20004000000 */
[----:B------:R-:W-:Y:S01]  /*29c0*/  IMAD.MOV.U32 R21, RZ, RZ, R12 ;  /* 0x000000ffff157224 */ /* 0x000fe200078e000c */
[----:B------:R-:W-:Y:S01]  /*29d0*/  FSETP.GE.AND P0, PT, |R7|, 105615, PT ;  /* 0x47ce47800700780b */ /* 0x000fe20003f06200 */
[C---:B------:R-:W-:Y:S02]  /*29e0*/  FFMA R22, R9.reuse, R22, R23 ;  /* 0x0000001609167223 */ /* 0x040fe40000000017 */
[----:B------:R-:W-:Y:S01]  /*29f0*/  FFMA R9, R9, R8, RZ ;  /* 0x0000000809097223 */ /* 0x000fe200000000ff */
[----:B0-----:R-:W-:-:S03]  /*2a00*/  IMAD R16, R16, 0x100, R25 ;  /* 0x0000010010107824 */ /* 0x001fc600078e0219 */
[----:B------:R-:W-:Y:S01]  /*2a10*/  FFMA R22, R9, R22, R8 ;  /* 0x0000001609167223 */ /* 0x000fe20000000008 */
[----:B------:R-:W-:-:S03]  /*2a20*/  IMAD.SHL.U32 R9, R16, 0x4, RZ ;  /* 0x0000000410097824 */ /* 0x000fc600078e00ff */
[----:B------:R-:W-:Y:S01]  /*2a30*/  @P2 FADD R22, RZ, -R22 ;  /* 0x80000016ff162221 */ /* 0x000fe20000000000 */
[----:B-1----:R-:W-:-:S04]  /*2a40*/  IMAD.WIDE R8, R9, 0x4, R14 ;  /* 0x0000000409087825 */ /* 0x002fc800078e020e */
[----:B------:R-:W-:Y:S01]  /*2a50*/  FMUL R17, R22, R17 ;  /* 0x0000001116117220 */ /* 0x000fe20000400000 */
[----:B------:R-:W-:-:S04]  /*2a60*/  IMAD.MOV.U32 R22, RZ, RZ, R13 ;  /* 0x000000ffff167224 */ /* 0x000fc800078e000d */
[----:B------:R0:W-:Y:S01]  /*2a70*/  STG.E desc[UR6][R8.64], R17 ;  /* 0x0000001108007986 */ /* 0x0001e2000c101906 */
[----:B------:R-:W-:Y:S05]  /*2a80*/  @!P0 BRA `(.L_x_123) ;  /* 0x0000000000e08947 */ /* 0x000fea0003800000 */
[----:B------:R-:W-:-:S13]  /*2a90*/  FSETP.NEU.AND P0, PT, |R7|, +INF , PT ;  /* 0x7f8000000700780b */ /* 0x000fda0003f0d200 */
[----:B------:R-:W-:Y:S05]  /*2aa0*/  @!P0 BRA `(.L_x_124) ;  /* 0x0000000000d08947 */ /* 0x000fea0003800000 */
[----:B0-----:R-:W-:Y:S01]  /*2ab0*/  IMAD.SHL.U32 R8, R7, 0x100, RZ ;  /* 0x0000010007087824 */ /* 0x001fe200078e00ff */
[----:B------:R-:W0:Y:S01]  /*2ac0*/  LDCU.64 UR8, c[0x4][0x18] ;  /* 0x01000300ff0877ac */ /* 0x000e220008000a00 */
[----:B------:R-:W-:Y:S02]  /*2ad0*/  IMAD.MOV.U32 R23, RZ, RZ, RZ ;  /* 0x000000ffff177224 */ /* 0x000fe400078e00ff */
[----:B------:R-:W-:Y:S01]  /*2ae0*/  IMAD.MOV.U32 R21, RZ, RZ, R1 ;  /* 0x000000ffff157224 */ /* 0x000fe200078e0001 */
[----:B------:R-:W-:Y:S01]  /*2af0*/  LOP3.LUT R27, R8, 0x80000000, RZ, 0xfc, !PT ;  /* 0x80000000081b7812 */ /* 0x000fe200078efcff */
[----:B------:R-:W-:Y:S01]  /*2b00*/  UMOV UR5, URZ ;  /* 0x000000ff00057c82 */ /* 0x000fe20008000000 */
[----:B------:R-:W-:-:S05]  /*2b10*/  UMOV UR4, URZ ;  /* 0x000000ff00047c82 */ /* 0x000fca0008000000 */
.L_x_125:
        /* <DEDUP_REMOVED lines=39> */
[----:B------:R-:W-:-:S04]  /*2d90*/  IMAD.MOV R21, RZ, RZ, -R22 ;  /* 0x000000ffff157224 */ /* 0x000fc800078e0a16 */
[----:B------:R-:W-:Y:S01]  /*2da0*/  @!P2 IMAD.MOV.U32 R22, RZ, RZ, R21 ;  /* 0x000000ffff16a224 */ /* 0x000fe200078e0015 */
[----:B0-----:R-:W-:-:S10]  /*2db0*/  DMUL R16, R8, UR4 ;  /* 0x0000000408107c28 */ /* 0x001fd40008000000 */
[----:B------:R-:W0:Y:S02]  /*2dc0*/  F2F.F32.F64 R16, R16 ;  /* 0x0000001000107310 */ /* 0x000e240000301000 */
[----:B0-----:R-:W-:Y:S01]  /*2dd0*/  FSEL R21, -R16, R16, !P0 ;  /* 0x0000001010157208 */ /* 0x001fe20004000100 */
[----:B------:R-:W-:Y:S06]  /*2de0*/  BRA `(.L_x_123) ;  /* 0x0000000000087947 */ /* 0x000fec0003800000 */
.L_x_124:
[----:B------:R-:W-:Y:S01]  /*2df0*/  FMUL R21, RZ, R7 ;  /* 0x00000007ff157220 */ /* 0x000fe20000400000 */
[----:B------:R-:W-:-:S07]  /*2e00*/  IMAD.MOV.U32 R22, RZ, RZ, RZ ;  /* 0x000000ffff167224 */ /* 0x000fce00078e00ff */
.L_x_123:
[----:B------:R-:W-:Y:S05]  /*2e10*/  BSYNC.RECONVERGENT B0 ;  /* 0x0000000000007941 */ /* 0x000fea0003800200 */
.L_x_122:
[----:B0-----:R-:W-:Y:S01]  /*2e20*/  FMUL R8, R21, R21 ;  /* 0x0000001515087220 */ /* 0x001fe20000400000 */
[C---:B------:R-:W-:Y:S01]  /*2e30*/  LOP3.LUT R16, R22.reuse, 0x1, RZ, 0xc0, !PT ;  /* 0x0000000116107812 */ /* 0x040fe200078ec0ff */
[----:B------:R-:W-:Y:S01]  /*2e40*/  BSSY.RECONVERGENT B0, `(.L_x_126) ;  /* 0x000003c000007945 */ /* 0x000fe20003800200 */
[----:B------:R-:W-:Y:S01]  /*2e50*/  LOP3.LUT P2, RZ, R22, 0x2, RZ, 0xc0, !PT ;  /* 0x0000000216ff7812 */ /* 0x000fe2000784c0ff */
[----:B------:R-:W-:Y:S01]  /*2e60*/  FFMA R9, R8, R18, -0.0013887860113754868507 ;  /* 0xbab607ed08097423 */ /* 0x000fe20000000012 */
[----:B------:R-:W-:Y:S01]  /*2e70*/  ISETP.NE.U32.AND P0, PT, R16, 0x1, PT ;  /* 0x000000011000780c */ /* 0x000fe20003f05070 */
[----:B------:R-:W-:-:S03]  /*2e80*/  IMAD.MOV.U32 R23, RZ, RZ, R2 ;  /* 0x000000ffff177224 */ /* 0x000fc600078e0002 */
[----:B------:R-:W-:Y:S02]  /*2e90*/  FSEL R9, R9, -0.00019574658654164522886, !P0 ;  /* 0xb94d415309097808 */ /* 0x000fe40004000000 */
[----:B------:R-:W-:Y:S02]  /*2ea0*/  FSEL R17, R19, 0.0083327032625675201416, !P0 ;  /* 0x3c0885e413117808 */ /* 0x000fe40004000000 */
[----:B------:R-:W-:Y:S02]  /*2eb0*/  FSEL R21, R21, 1, P0 ;  /* 0x3f80000015157808 */ /* 0x000fe40000000000 */
[----:B------:R-:W-:Y:S01]  /*2ec0*/  FSEL R22, -R20, -0.16666662693023681641, !P0 ;  /* 0xbe2aaaa814167808 */ /* 0x000fe20004000100 */
[C---:B------:R-:W-:Y:S02]  /*2ed0*/  FFMA R9, R8.reuse, R9, R17 ;  /* 0x0000000908097223 */ /* 0x040fe40000000011 */
[C---:B------:R-:W-:Y:S02]  /*2ee0*/  FFMA R16, R8.reuse, R21, RZ ;  /* 0x0000001508107223 */ /* 0x040fe400000000ff */
[----:B------:R-:W-:Y:S01]  /*2ef0*/  FFMA R9, R8, R9, R22 ;  /* 0x0000000908097223 */ /* 0x000fe20000000016 */
[----:B------:R-:W-:-:S03]  /*2f00*/  IMAD.MOV.U32 R22, RZ, RZ, R3 ;  /* 0x000000ffff167224 */ /* 0x000fc600078e0003 */
        /* <DEDUP_REMOVED lines=10> */
.L_x_128:
        /* <DEDUP_REMOVED lines=37> */
.L_x_127:
[----:B------:R-:W-:Y:S05]  /*3200*/  BSYNC.RECONVERGENT B0 ;  /* 0x0000000000007941 */ /* 0x000fea0003800200 */
.L_x_126:
[C---:B------:R-:W-:Y:S01]  /*3210*/  LOP3.LUT R8, R22.reuse, 0x1, RZ, 0xc0, !PT ;  /* 0x0000000116087812 */ /* 0x040fe200078ec0ff */
[----:B------:R-:W0:Y:S01]  /*3220*/  LDC R16, c[0x0][0x370] ;  /* 0x0000dc00ff107b82 */ /* 0x000e220000000800 */
[----:B------:R-:W-:Y:S01]  /*3230*/  FMUL R9, R23, R23 ;  /* 0x0000001717097220 */ /* 0x000fe20000400000 */
[----:B------:R-:W-:Y:S01]  /*3240*/  LOP3.LUT P2, RZ, R22, 0x2, RZ, 0xc0, !PT ;  /* 0x0000000216ff7812 */ /* 0x000fe2000784c0ff */
[----:B------:R-:W-:Y:S01]  /*3250*/  FMUL R21, R24, R21 ;  /* 0x0000001518157220 */ /* 0x000fe20000400000 */
[----:B------:R-:W-:Y:S01]  /*3260*/  ISETP.NE.U32.AND P0, PT, R8, 0x1, PT ;  /* 0x000000010800780c */ /* 0x000fe20003f05070 */
[----:B------:R-:W-:Y:S01]  /*3270*/  FFMA R8, R9, R18, -0.0013887860113754868507 ;  /* 0xbab607ed09087423 */ /* 0x000fe20000000012 */
[----:B------:R-:W-:Y:S02]  /*3280*/  BSSY.RECONVERGENT B0, `(.L_x_129) ;  /* 0x0000049000007945 */ /* 0x000fe40003800200 */
[----:B------:R-:W-:Y:S02]  /*3290*/  FSEL R26, R19, 0.0083327032625675201416, !P0 ;  /* 0x3c0885e4131a7808 */ /* 0x000fe40004000000 */
[----:B------:R-:W-:-:S02]  /*32a0*/  FSEL R8, R8, -0.00019574658654164522886, !P0 ;  /* 0xb94d415308087808 */ /* 0x000fc40004000000 */
[----:B------:R-:W-:-:S03]  /*32b0*/  FSEL R17, -R20, -0.16666662693023681641, !P0 ;  /* 0xbe2aaaa814117808 */ /* 0x000fc60004000100 */
[----:B------:R-:W-:Y:S01]  /*32c0*/  FFMA R26, R9, R8, R26 ;  /* 0x00000008091a7223 */ /* 0x000fe2000000001a */
[----:B------:R-:W-:Y:S02]  /*32d0*/  FSEL R8, R23, 1, P0 ;  /* 0x3f80000017087808 */ /* 0x000fe40000000000 */
[----:B------:R-:W-:Y:S01]  /*32e0*/  FSETP.GE.AND P0, PT, |R7|, 105615, PT ;  /* 0x47ce47800700780b */ /* 0x000fe20003f06200 */
[C---:B------:R-:W-:Y:S02]  /*32f0*/  FFMA R17, R9.reuse, R26, R17 ;  /* 0x0000001a09117223 */ /* 0x040fe40000000011 */
[----:B------:R-:W-:Y:S01]  /*3300*/  FFMA R9, R9, R8, RZ ;  /* 0x0000000809097223 */ /* 0x000fe200000000ff */
[----:B0-----:R-:W-:-:S03]  /*3310*/  IMAD R16, R16, 0x100, R25 ;  /* 0x0000010010107824 */ /* 0x001fc600078e0219 */
[----:B------:R-:W-:Y:S01]  /*3320*/  FFMA R8, R9, R17, R8 ;  /* 0x0000001109087223 */ /* 0x000fe20000000008 */
[----:B------:R-:W-:-:S03]  /*3330*/  IMAD.SHL.U32 R9, R16, 0x4, RZ ;  /* 0x0000000410097824 */ /* 0x000fc600078e00ff */
[----:B------:R-:W-:Y:S01]  /*3340*/  @P2 FADD R8, RZ, -R8 ;  /* 0x80000008ff082221 */ /* 0x000fe20000000000 */
[----:B------:R-:W-:-:S04]  /*3350*/  IMAD.WIDE R14, R9, 0x4, R14 ;  /* 0x00000004090e7825 */ /* 0x000fc800078e020e */
[----:B------:R-:W-:-:S05]  /*3360*/  FMUL R21, R8, R21 ;  /* 0x0000001508157220 */ /* 0x000fca0000400000 */
[----:B------:R0:W-:Y:S01]  /*3370*/  STG.E desc[UR6][R14.64+0x4], R21 ;  /* 0x000004150e007986 */ /* 0x0001e2000c101906 */
[----:B------:R-:W-:Y:S05]  /*3380*/  @!P0 BRA `(.L_x_130) ;  /* 0x0000000000e08947 */ /* 0x000fea0003800000 */
[----:B------:R-:W-:-:S13]  /*3390*/  FSETP.NEU.AND P0, PT, |R7|, +INF , PT ;  /* 0x7f8000000700780b */ /* 0x000fda0003f0d200 */
[----:B------:R-:W-:Y:S05]  /*33a0*/  @!P0 BRA `(.L_x_131) ;  /* 0x0000000000d08947 */ /* 0x000fea0003800000 */
[----:B------:R-:W-:Y:S01]  /*33b0*/  IMAD.SHL.U32 R9, R7, 0x100, RZ ;  /* 0x0000010007097824 */ /* 0x000fe200078e00ff */
[----:B------:R-:W1:Y:S01]  /*33c0*/  LDCU.64 UR8, c[0x4][0x18] ;  /* 0x01000300ff0877ac */ /* 0x000e620008000a00 */
[----:B------:R-:W-:Y:S02]  /*33d0*/  IMAD.MOV.U32 R19, RZ, RZ, RZ ;  /* 0x000000ffff137224 */ /* 0x000fe400078e00ff */
[----:B------:R-:W-:Y:S01]  /*33e0*/  IMAD.MOV.U32 R8, RZ, RZ, R1 ;  /* 0x000000ffff087224 */ /* 0x000fe200078e0001 */
[----:B0-----:R-:W-:Y:S01]  /*33f0*/  LOP3.LUT R21, R9, 0x80000000, RZ, 0xfc, !PT ;  /* 0x8000000009157812 */ /* 0x001fe200078efcff */
[----:B------:R-:W-:Y:S01]  /*3400*/  UMOV UR5, URZ ;  /* 0x000000ff00057c82 */ /* 0x000fe20008000000 */
[----:B------:R-:W-:-:S05]  /*3410*/  UMOV UR4, URZ ;  /* 0x000000ff00047c82 */ /* 0x000fca0008000000 */
.L_x_132:
        /* <DEDUP_REMOVED lines=44> */
[----:B-1----:R-:W-:Y:S06]  /*36e0*/  BRA `(.L_x_130) ;  /* 0x0000000000087947 */ /* 0x002fec0003800000 */
.L_x_131:
[----:B------:R-:W-:Y:S01]  /*36f0*/  FMUL R12, RZ, R7 ;  /* 0x00000007ff0c7220 */ /* 0x000fe20000400000 */
[----:B------:R-:W-:-:S07]  /*3700*/  IMAD.MOV.U32 R13, RZ, RZ, RZ ;  /* 0x000000ffff0d7224 */ /* 0x000fce00078e00ff */
.L_x_130:
[----:B------:R-:W-:Y:S05]  /*3710*/  BSYNC.RECONVERGENT B0 ;  /* 0x0000000000007941 */ /* 0x000fea0003800200 */
.L_x_129:
        /* <DEDUP_REMOVED lines=11> */
[----:B0-----:R-:W-:Y:S01]  /*37d0*/  IMAD.MOV.U32 R21, RZ, RZ, 0x3f800000 ;  /* 0x3f800000ff157424 */ /* 0x001fe200078e00ff */
        /* <DEDUP_REMOVED lines=13> */
[----:B------:R1:W2:Y:S01]  /*38b0*/  LDG.E R24, desc[UR6][R8.64] ;  /* 0x0000000608187981 */ /* 0x0002a2000c1e1900 */
[----:B------:R-:W3:Y:S01]  /*38c0*/  MUFU.RCP64H R13, R11 ;  /* 0x0000000b000d7308 */ /* 0x000ee20000001800 */
[----:B------:R-:W-:Y:S01]  /*38d0*/  IMAD.MOV.U32 R12, RZ, RZ, 0x1 ;  /* 0x00000001ff0c7424 */ /* 0x000fe200078e00ff */
[----:B------:R-:W-:Y:S01]  /*38e0*/  BSSY.RECONVERGENT B0, `(.L_x_133) ;  /* 0x0000017000007945 */ /* 0x000fe20003800200 */
[----:B------:R-:W-:-:S04]  /*38f0*/  VIADD R20, R6, 0x10 ;  /* 0x0000001006147836 */ /* 0x000fc80000000000 */
[----:B---3--:R-:W-:-:S08]  /*3900*/  DFMA R16, -R10, R12, 1 ;  /* 0x3ff000000a10742b */ /* 0x008fd0000000010c */
[----:B------:R-:W-:Y:S02]  /*3910*/  DFMA R18, R16, R16, R16 ;  /* 0x000000101012722b */ /* 0x000fe40000000010 */
[----:B------:R-:W3:Y:S06]  /*3920*/  I2F.F64.U32 R16, R20 ;  /* 0x0000001400107312 */ /* 0x000eec0000201800 */
[----:B------:R-:W-:-:S08]  /*3930*/  DFMA R18, R12, R18, R12 ;  /* 0x000000120c12722b */ /* 0x000fd0000000000c */
[----:B------:R-:W-:Y:S02]  /*3940*/  DFMA R12, -R10, R18, 1 ;  /* 0x3ff000000a0c742b */ /* 0x000fe40000000112 */
[----:B---3--:R-:W-:-:S06]  /*3950*/  DADD R16, R16, 0.5 ;  /* 0x3fe0000010107429 */ /* 0x008fcc0000000000 */
[----:B------:R-:W-:-:S04]  /*3960*/  DFMA R18, R18, R12, R18 ;  /* 0x0000000c1212722b */ /* 0x000fc80000000012 */
[----:B------:R-:W-:-:S04]  /*3970*/  FSETP.GEU.AND P2, PT, |R17|, 6.5827683646048100446e-37, PT ;  /* 0x036000001100780b */ /* 0x000fc80003f4e200 */
[----:B-1----:R-:W-:-:S08]  /*3980*/  DMUL R8, R18, R16 ;  /* 0x0000001012087228 */ /* 0x002fd00000000000 */
[----:B------:R-:W-:-:S08]  /*3990*/  DFMA R12, -R10, R8, R16 ;  /* 0x000000080a0c722b */ /* 0x000fd00000000110 */
[----:B------:R-:W-:-:S10]  /*39a0*/  DFMA R8, R18, R12, R8 ;  /* 0x0000000c1208722b */ /* 0x000fd40000000008 */
[----:B0-----:R-:W-:-:S05]  /*39b0*/  FFMA R7, RZ, R11, R9 ;  /* 0x0000000bff077223 */ /* 0x001fca0000000009 */
[----:B------:R-:W-:Y:S01]  /*39c0*/  FSETP.GT.AND P0, PT, |R7|, 1.469367938527859385e-39, PT ;  /* 0x001000000700780b */ /* 0x000fe20003f04200 */
[----:B--2---:R-:W-:-:S12]  /*39d0*/  FMUL R24, R24, 128 ;  /* 0x4300000018187820 */ /* 0x004fd80000400000 */
[----:B------:R-:W-:Y:S05]  /*39e0*/  @P0 BRA P2, `(.L_x_134) ;  /* 0x0000000000180947 */ /* 0x000fea0001000000 */
[----:B------:R-:W-:Y:S01]  /*39f0*/  IMAD.MOV.U32 R14, RZ, RZ, R10 ;  /* 0x000000ffff0e7224 */ /* 0x000fe200078e000a */
[----:B------:R-:W-:Y:S01]  /*3a00*/  MOV R8, 0x3a30 ;  /* 0x00003a3000087802 */ /* 0x000fe20000000f00 */
[----:B------:R-:W-:-:S07]  /*3a10*/  IMAD.MOV.U32 R15, RZ, RZ, R11 ;  /* 0x000000ffff0f7224 */ /* 0x000fce00078e000b */
[----:B------:R-:W-:Y:S05]  /*3a20*/  CALL.REL.NOINC `($__internal_6_$__cuda_sm20_div_rn_f64_full) ;  /* 0x0000003000a07944 */ /* 0x000fea0003c00000 */
[----:B------:R-:W-:Y:S02]  /*3a30*/  IMAD.MOV.U32 R8, RZ, RZ, R18 ;  /* 0x000000ffff087224 */ /* 0x000fe400078e0012 */
[----:B------:R-:W-:-:S07]  /*3a40*/  IMAD.MOV.U32 R9, RZ, RZ, R19 ;  /* 0x000000ffff097224 */ /* 0x000fce00078e0013 */
.L_x_134:
[----:B------:R-:W-:Y:S05]  /*3a50*/  BSYNC.RECONVERGENT B0 ;  /* 0x0000000000007941 */ /* 0x000fea0003800200 */
.L_x_133:
        /* <DEDUP_REMOVED lines=24> */
.L_x_138:
        /* <DEDUP_REMOVED lines=45> */
.L_x_137:
[----:B------:R-:W-:Y:S01]  /*3eb0*/  FMUL R15, RZ, R7 ;  /* 0x00000007ff0f7220 */ /* 0x000fe20000400000 */
[----:B------:R-:W-:-:S07]  /*3ec0*/  IMAD.MOV.U32 R14, RZ, RZ, RZ ;  /* 0x000000ffff0e7224 */ /* 0x000fce00078e00ff */
.L_x_136:
[----:B------:R-:W-:Y:S05]  /*3ed0*/  BSYNC.RECONVERGENT B0 ;  /* 0x0000000000007941 */ /* 0x000fea0003800200 */
.L_x_135:
        /* <DEDUP_REMOVED lines=8> */
[----:B------:R-:W-:Y:S02]  /*3f60*/  BSSY.RECONVERGENT B0, `(.L_x_139) ;  /* 0x000003e000007945 */ /* 0x000fe40003800200 */
[----:B------:R-:W-:-:S02]  /*3f70*/  FSEL R9, R9, -0.00019574658654164522886, !P0 ;  /* 0xb94d415309097808 */ /* 0x000fc40004000000 */
[----:B------:R-:W-:Y:S02]  /*3f80*/  FSEL R21, R19, 0.0083327032625675201416, !P0 ;  /* 0x3c0885e413157808 */ /* 0x000fe40004000000 */
[----:B------:R-:W-:Y:S02]  /*3f90*/  FSEL R17, R15, 1, P0 ;  /* 0x3f8000000f117808 */ /* 0x000fe40000000000 */
[----:B------:R-:W-:Y:S01]  /*3fa0*/  FSEL R16, -R20, -0.16666662693023681641, !P0 ;  /* 0xbe2aaaa814107808 */ /* 0x000fe20004000100 */
[C---:B------:R-:W-:Y:S01]  /*3fb0*/  FFMA R9, R8.reuse, R9, R21 ;  /* 0x0000000908097223 */ /* 0x040fe20000000015 */
[----:B------:R-:W-:Y:S02]  /*3fc0*/  IMAD.MOV.U32 R21, RZ, RZ, R3 ;  /* 0x000000ffff157224 */ /* 0x000fe400078e0003 */
[C---:B------:R-:W-:Y:S01]  /*3fd0*/  FFMA R14, R8.reuse, R17, RZ ;  /* 0x00000011080e7223 */ /* 0x040fe200000000ff */
        /* <DEDUP_REMOVED lines=12> */
.L_x_141:
        /* <DEDUP_REMOVED lines=42> */
.L_x_140:
[----:B------:R-:W-:Y:S05]  /*4340*/  BSYNC.RECONVERGENT B0 ;  /* 0x0000000000007941 */ /* 0x000fea0003800200 */
.L_x_139:
        /* <DEDUP_REMOVED lines=8> */
[----:B------:R-:W-:Y:S01]  /*43d0*/  IMAD.MOV.U32 R21, RZ, RZ, 0x3e2aaaa8 ;  /* 0x3e2aaaa8ff157424 */ /* 0x000fe200078e00ff */
[----:B------:R-:W-:Y:S01]  /*43e0*/  FSEL R8, R8, -0.00019574658654164522886, P0 ;  /* 0xb94d415308087808 */ /* 0x000fe20000000000 */
[----:B------:R-:W-:Y:S01]  /*43f0*/  BSSY.RECONVERGENT B0, `(.L_x_142) ;  /* 0x000004a000007945 */ /* 0x000fe20003800200 */
[----:B------:R-:W-:-:S02]  /*4400*/  FSEL R22, R22, 0.041666727513074874878, !P0 ;  /* 0x3d2aaabb16167808 */ /* 0x000fc40004000000 */
[----:B------:R-:W-:Y:S02]  /*4410*/  FSEL R21, -R21, -0.4999999701976776123, !P0 ;  /* 0xbeffffff15157808 */ /* 0x000fe40004000100 */
[----:B------:R-:W-:Y:S01]  /*4420*/  LOP3.LUT P2, RZ, R23, 0x2, RZ, 0xc0, !PT ;  /* 0x0000000217ff7812 */ /* 0x000fe2000784c0ff */
[----:B------:R-:W-:Y:S01]  /*4430*/  FFMA R22, R9, R8, R22 ;  /* 0x0000000809167223 */ /* 0x000fe20000000016 */
[----:B------:R-:W-:Y:S02]  /*4440*/  FSEL R8, R16, 1, !P0 ;  /* 0x3f80000010087808 */ /* 0x000fe40004000000 */
[----:B------:R-:W-:Y:S01]  /*4450*/  FSETP.GE.AND P0, PT, |R7|, 105615, PT ;  /* 0x47ce47800700780b */ /* 0x000fe20003f06200 */
[C---:B------:R-:W-:Y:S01]  /*4460*/  FFMA R21, R9.reuse, R22, R21 ;  /* 0x0000001609157223 */ /* 0x040fe20000000015 */
[----:B------:R-:W-:Y:S02]  /*4470*/  IMAD.MOV.U32 R22, RZ, RZ, R13 ;  /* 0x000000ffff167224 */ /* 0x000fe400078e000d */
        /* <DEDUP_REMOVED lines=15> */
[----:B------:R-:W-:Y:S01]  /*4570*/  LOP3.LUT R27, R8, 0x80000000, RZ, 0xfc, !PT ;  /* 0x80000000081b7812 */ /* 0x000fe200078efcff */
[----:B------:R-:W-:Y:S01]  /*4580*/  UMOV UR5, URZ ;  /* 0x000000ff00057c82 */ /* 0x000fe20008000000 */
[----:B------:R-:W-:-:S05]  /*4590*/  UMOV UR4, URZ ;  /* 0x000000ff00047c82 */ /* 0x000fca0008000000 */
.L_x_145:
        /* <DEDUP_REMOVED lines=45> */
.L_x_144:
[----:B------:R-:W-:Y:S01]  /*4870*/  FMUL R8, RZ, R7 ;  /* 0x00000007ff087220 */ /* 0x000fe20000400000 */
[----:B------:R-:W-:-:S07]  /*4880*/  IMAD.MOV.U32 R22, RZ, RZ, RZ ;  /* 0x000000ffff167224 */ /* 0x000fce00078e00ff */
.L_x_143:
[----:B------:R-:W-:Y:S05]  /*4890*/  BSYNC.RECONVERGENT B0 ;  /* 0x0000000000007941 */ /* 0x000fea0003800200 */
.L_x_142:
[----:B------:R-:W-:Y:S01]  /*48a0*/  FMUL R9, R8, R8 ;  /* 0x0000000808097220 */ /* 0x000fe20000400000 */
        /* <DEDUP_REMOVED lines=9> */
[----:B0-----:R-:W-:Y:S01]  /*4940*/  FSEL R17, -R20, -0.16666662693023681641, !P0 ;  /* 0xbe2aaaa814117808 */ /* 0x001fe20004000100 */
        /* <DEDUP_REMOVED lines=14> */
.L_x_148:
        /* <DEDUP_REMOVED lines=37> */
.L_x_147:
[----:B------:R-:W-:Y:S05]  /*4c80*/  BSYNC.RECONVERGENT B0 ;  /* 0x0000000000007941 */ /* 0x000fea0003800200 */
.L_x_146:
        /* <DEDUP_REMOVED lines=30> */
.L_x_152:
        /* <DEDUP_REMOVED lines=43> */
[----:B--2---:R-:W-:Y:S01]  /*5120*/  FSEL R12, -R18, R18, !P0 ;  /* 0x00000012120c7208 */ /* 0x004fe20004000100 */
[----:B-1----:R-:W-:Y:S06]  /*5130*/  BRA `(.L_x_150) ;  /* 0x0000000000087947 */ /* 0x002fec0003800000 */
.L_x_151:
[----:B------:R-:W-:Y:S01]  /*5140*/  FMUL R12, RZ, R7 ;  /* 0x00000007ff0c7220 */ /* 0x000fe20000400000 */
[----:B------:R-:W-:-:S07]  /*5150*/  IMAD.MOV.U32 R13, RZ, RZ, RZ ;  /* 0x000000ffff0d7224 */ /* 0x000fce00078e00ff */
.L_x_150:
[----:B------:R-:W-:Y:S05]  /*5160*/  BSYNC.RECONVERGENT B0 ;  /* 0x0000000000007941 */ /* 0x000fea0003800200 */
.L_x_149:
        /* <DEDUP_REMOVED lines=16> */
[----:B------:R0:W-:Y:S02]  /*5270*/  STG.E desc[UR6][R14.64+0xc], R23 ;  /* 0x00000c170e007986 */ /* 0x0001e4000c101906 */
        /* <DEDUP_REMOVED lines=24> */
[----:B------:R-:W-:-:S05]  /*5400*/  FFMA R12, RZ, R11, R9 ;  /* 0x0000000bff0c7223 */ /* 0x000fca0000000009 */
[----:B------:R-:W-:Y:S01]  /*5410*/  FSETP.GT.AND P0, PT, |R12|, 1.469367938527859385e-39, PT ;  /* 0x001000000c00780b */ /* 0x000fe20003f04200 */
[----:B--2---:R-:W-:-:S12]  /*5420*/  FMUL R6, R7, 128 ;  /* 0x4300000007067820 */ /* 0x004fd80000400000 */
[----:B0-----:R-:W-:Y:S05]  /*5430*/  @P0 BRA P2, `(.L_x_154) ;  /* 0x0000000000180947 */ /* 0x001fea0001000000 */
[----:B------:R-:W-:Y:S01]  /*5440*/  IMAD.MOV.U32 R14, RZ, RZ, R10 ;  /* 0x000000ffff0e7224 */ /* 0x000fe200078e000a */
[----:B------:R-:W-:Y:S01]  /*5450*/  MOV R8, 0x5480 ;  /* 0x0000548000087802 */ /* 0x000fe20000000f00 */
[----:B------:R-:W-:-:S07]  /*5460*/  IMAD.MOV.U32 R15, RZ, RZ, R11 ;  /* 0x000000ffff0f7224 */ /* 0x000fce00078e000b */
[----:B------:R-:W-:Y:S05]  /*5470*/  CALL.REL.NOINC `($__internal_6_$__cuda_sm20_div_rn_f64_full) ;  /* 0x00000018000c7944 */ /* 0x000fea0003c00000 */
[----:B------:R-:W-:Y:S02]  /*5480*/  IMAD.MOV.U32 R8, RZ, RZ, R18 ;  /* 0x000000ffff087224 */ /* 0x000fe400078e0012 */
[----:B------:R-:W-:-:S07]  /*5490*/  IMAD.MOV.U32 R9, RZ, RZ, R19 ;  /* 0x000000ffff097224 */ /* 0x000fce00078e0013 */
.L_x_154:
[----:B------:R-:W-:Y:S05]  /*54a0*/  BSYNC.RECONVERGENT B0 ;  /* 0x0000000000007941 */ /* 0x000fea0003800200 */
.L_x_153:
        /* <DEDUP_REMOVED lines=24> */
.L_x_158:
        /* <DEDUP_REMOVED lines=36> */
[----:B------:R-:W0:Y:S01]  /*5870*/  I2F.F64.S64 R16, R16 ;  /* 0x0000001000107312 */ /* 0x000e220000301c00 */
[----:B------:R-:W-:Y:S02]  /*5880*/  LEA.HI R18, R12, R9, RZ, 0x1 ;  /* 0x000000090c127211 */ /* 0x000fe400078f08ff */
[----:B------:R-:W-:-:S03]  /*5890*/  ISETP.GE.AND P2, PT, R8, RZ, PT ;  /* 0x000000ff0800720c */ /* 0x000fc60003f46270 */
[----:B------:R-:W-:-:S04]  /*58a0*/  IMAD.MOV R8, RZ, RZ, -R18 ;  /* 0x000000ffff087224 */ /* 0x000fc800078e0a12 */
[----:B------:R-:W-:Y:S01]  /*58b0*/  @!P0 IMAD.MOV.U32 R18, RZ, RZ, R8 ;  /* 0x000000ffff128224 */ /* 0x000fe200078e0008 */
[----:B0-----:R-:W-:-:S10]  /*58c0*/  DMUL R14, R16, UR4 ;  /* 0x00000004100e7c28 */ /* 0x001fd40008000000 */
[----:B------:R-:W0:Y:S02]  /*58d0*/  F2F.F32.F64 R14, R14 ;  /* 0x0000000e000e7310 */ /* 0x000e240000301000 */
[----:B0-----:R-:W-:Y:S01]  /*58e0*/  FSEL R16, -R14, R14, !P2 ;  /* 0x0000000e0e107208 */ /* 0x001fe20005000100 */
[----:B------:R-:W-:Y:S06]  /*58f0*/  BRA `(.L_x_156) ;  /* 0x0000000000087947 */ /* 0x000fec0003800000 */
.L_x_157:
[----:B------:R-:W-:Y:S01]  /*5900*/  FMUL R16, RZ, R7 ;  /* 0x00000007ff107220 */ /* 0x000fe20000400000 */
[----:B------:R-:W-:-:S07]  /*5910*/  IMAD.MOV.U32 R18, RZ, RZ, RZ ;  /* 0x000000ffff127224 */ /* 0x000fce00078e00ff */
.L_x_156:
[----:B------:R-:W-:Y:S05]  /*5920*/  BSYNC.RECONVERGENT B0 ;  /* 0x0000000000007941 */ /* 0x000fea0003800200 */
.L_x_155:
[----:B------:R-:W-:Y:S01]  /*5930*/  LOP3.LUT R13, R18, 0x1, RZ, 0xc0, !PT ;  /* 0x00000001120d7812 */ /* 0x000fe200078ec0ff */
[----:B------:R-:W-:Y:S02]  /*5940*/  IMAD.MOV.U32 R12, RZ, RZ, 0x37cbac00 ;  /* 0x37cbac00ff0c7424 */ /* 0x000fe400078e00ff */
[----:B------:R-:W-:Y:S01]  /*5950*/  FMUL R8, R16, R16 ;  /* 0x0000001010087220 */ /* 0x000fe20000400000 */
[----:B------:R-:W-:Y:S01]  /*5960*/  IMAD.MOV.U32 R14, RZ, RZ, 0x3effffff ;  /* 0x3effffffff0e7424 */ /* 0x000fe200078e00ff */
[----:B------:R-:W-:Y:S01]  /*5970*/  ISETP.NE.U32.AND P0, PT, R13, 0x1, PT ;  /* 0x000000010d00780c */ /* 0x000fe20003f05070 */
[----:B------:R-:W-:Y:S02]  /*5980*/  IMAD.MOV.U32 R13, RZ, RZ, 0x3d2aaabb ;  /* 0x3d2aaabbff0d7424 */ /* 0x000fe400078e00ff */
[----:B------:R-:W-:Y:S01]  /*5990*/  FFMA R9, R8, R12, -0.0013887860113754868507 ;  /* 0xbab607ed08097423 */ /* 0x000fe2000000000c */
[----:B------:R-:W-:Y:S01]  /*59a0*/  LOP3.LUT P2, RZ, R18, 0x2, RZ, 0xc0, !PT ;  /* 0x0000000212ff7812 */ /* 0x000fe2000784c0ff */
[----:B------:R-:W-:Y:S01]  /*59b0*/  BSSY.RECONVERGENT B0, `(.L_x_159) ;  /* 0x000003e000007945 */ /* 0x000fe20003800200 */
[----:B------:R-:W-:Y:S01]  /*59c0*/  FSEL R19, R16, 1, P0 ;  /* 0x3f80000010137808 */ /* 0x000fe20000000000 */
[----:B------:R-:W-:Y:S01]  /*59d0*/  IMAD.MOV.U32 R21, RZ, RZ, R3 ;  /* 0x000000ffff157224 */ /* 0x000fe200078e0003 */
[----:B------:R-:W-:-:S02]  /*59e0*/  FSEL R9, R9, -0.00019574658654164522886, !P0 ;  /* 0xb94d415309097808 */ /* 0x000fc40004000000 */
[----:B------:R-:W-:Y:S01]  /*59f0*/  FSEL R15, R13, 0.0083327032625675201416, !P0 ;  /* 0x3c0885e40d0f7808 */ /* 0x000fe20004000000 */
[----:B------:R-:W-:Y:S01]  /*5a00*/  FFMA R16, R8, R19, RZ ;  /* 0x0000001308107223 */ /* 0x000fe200000000ff */
[----:B------:R-:W-:-:S03]  /*5a10*/  FSEL R18, -R14, -0.16666662693023681641, !P0 ;  /* 0xbe2aaaa80e127808 */ /* 0x000fc60004000100 */
[----:B------:R-:W-:Y:S01]  /*5a20*/  FFMA R9, R8, R9, R15 ;  /* 0x0000000908097223 */ /* 0x000fe2000000000f */
[----:B------:R-:W-:-:S03]  /*5a30*/  IMAD.SHL.U32 R15, R5, 0x100, RZ ;  /* 0x00000100050f7824 */ /* 0x000fc600078e00ff */
[----:B------:R-:W-:Y:S01]  /*5a40*/  FFMA R9, R8, R9, R18 ;  /* 0x0000000908097223 */ /* 0x000fe20000000012 */
[----:B------:R-:W-:Y:S01]  /*5a50*/  IMAD.MOV.U32 R18, RZ, RZ, R2 ;  /* 0x000000ffff127224 */ /* 0x000fe200078e0002 */
[----:B------:R-:W-:Y:S02]  /*5a60*/  LOP3.LUT R15, R15, 0x80000000, RZ, 0xfc, !PT ;  /* 0x800000000f0f7812 */ /* 0x000fe400078efcff */
[----:B------:R-:W-:-:S04]  /*5a70*/  FFMA R19, R16, R9, R19 ;  /* 0x0000000910137223 */ /* 0x000fc80000000013 */
[----:B------:R-:W-:Y:S01]  /*5a80*/  @P2 FADD R19, RZ, -R19 ;  /* 0x80000013ff132221 */ /* 0x000fe20000000000 */
[----:B------:R-:W-:Y:S06]  /*5a90*/  @P1 BRA `(.L_x_160) ;  /* 0x0000000000bc1947 */ /* 0x000fec0003800000 */
[----:B------:R-:W-:Y:S01]  /*5aa0*/  IMAD.MOV.U32 R20, RZ, RZ, RZ ;  /* 0x000000ffff147224 */ /* 0x000fe200078e00ff */
[----:B------:R-:W0:Y:S01]  /*5ab0*/  LDCU.64 UR8, c[0x4][0x18] ;  /* 0x01000300ff0877ac */ /* 0x000e220008000a00 */
[----:B------:R-:W-:Y:S01]  /*5ac0*/  IMAD.MOV.U32 R18, RZ, RZ, R1 ;  /* 0x000000ffff127224 */ /* 0x000fe200078e0001 */
[----:B------:R-:W-:Y:S01]  /*5ad0*/  UMOV UR5, URZ ;  /* 0x000000ff00057c82 */ /* 0x000fe20008000000 */
[----:B------:R-:W-:-:S05]  /*5ae0*/  UMOV UR4, URZ ;  /* 0x000000ff00047c82 */ /* 0x000fca0008000000 */
.L_x_161:
        /* <DEDUP_REMOVED lines=42> */
.L_x_160:
[----:B------:R-:W-:Y:S05]  /*5d90*/  BSYNC.RECONVERGENT B0 ;  /* 0x0000000000007941 */ /* 0x000fea0003800200 */
.L_x_159:
        /* <DEDUP_REMOVED lines=10> */
[----:B------:R-:W-:Y:S01]  /*5e40*/  IMAD.SHL.U32 R25, R25, 0x4, RZ ;  /* 0x0000000419197824 */ /* 0x000fe200078e00ff */
[----:B------:R-:W-:Y:S01]  /*5e50*/  FSEL R22, R20, 0.041666727513074874878, !P0 ;  /* 0x3d2aaabb14167808 */ /* 0x000fe20004000000 */
[----:B------:R-:W-:Y:S01]  /*5e60*/  BSSY.RECONVERGENT B0, `(.L_x_162) ;  /* 0x0000048000007945 */ /* 0x000fe20003800200 */
[----:B------:R-:W-:Y:S01]  /*5e70*/  LOP3.LUT P2, RZ, R23, 0x2, RZ, 0xc0, !PT ;  /* 0x0000000217ff7812 */ /* 0x000fe2000784c0ff */
[----:B------:R-:W-:Y:S01]  /*5e80*/  IMAD.MOV.U32 R24, RZ, RZ, R11 ;  /* 0x000000ffff187224 */ /* 0x000fe200078e000b */
[----:B------:R-:W-:Y:S01]  /*5e90*/  FSEL R23, -R21, -0.4999999701976776123, !P0 ;  /* 0xbeffffff15177808 */ /* 0x000fe20004000100 */
[----:B------:R-:W-:Y:S01]  /*5ea0*/  FFMA R22, R9, R8, R22 ;  /* 0x0000000809167223 */ /* 0x000fe20000000016 */
[----:B------:R-:W-:-:S02]  /*5eb0*/  FSEL R8, R18, 1, !P0 ;  /* 0x3f80000012087808 */ /* 0x000fc40004000000 */
[----:B------:R-:W-:Y:S01]  /*5ec0*/  FSETP.GE.AND P0, PT, |R7|, 105615, PT ;  /* 0x47ce47800700780b */ /* 0x000fe20003f06200 */
[C---:B------:R-:W-:Y:S02]  /*5ed0*/  FFMA R22, R9.reuse, R22, R23 ;  /* 0x0000001609167223 */ /* 0x040fe40000000017 */
[----:B------:R-:W-:-:S04]  /*5ee0*/  FFMA R9, R9, R8, RZ ;  /* 0x0000000809097223 */ /* 0x000fc800000000ff */
[----:B------:R-:W-:-:S04]  /*5ef0*/  FFMA R8, R9, R22, R8 ;  /* 0x0000001609087223 */ /* 0x000fc80000000008 */
        /* <DEDUP_REMOVED lines=15> */
.L_x_165:
        /* <DEDUP_REMOVED lines=43> */
[----:B0-----:R-:W-:Y:S01]  /*62a0*/  FSEL R8, -R18, R18, !P0 ;  /* 0x0000001212087208 */ /* 0x001fe20004000100 */
[----:B------:R-:W-:Y:S06]  /*62b0*/  BRA `(.L_x_163) ;  /* 0x0000000000087947 */ /* 0x000fec0003800000 */
.L_x_164:
[----:B------:R-:W-:Y:S01]  /*62c0*/  FMUL R8, RZ, R7 ;  /* 0x00000007ff087220 */ /* 0x000fe20000400000 */
[----:B------:R-:W-:-:S07]  /*62d0*/  IMAD.MOV.U32 R24, RZ, RZ, RZ ;  /* 0x000000ffff187224 */ /* 0x000fce00078e00ff */
.L_x_163:
[----:B------:R-:W-:Y:S05]  /*62e0*/  BSYNC.RECONVERGENT B0 ;  /* 0x0000000000007941 */ /* 0x000fea0003800200 */
.L_x_162:
[----:B------:R-:W-:Y:S01]  /*62f0*/  FMUL R9, R8, R8 ;  /* 0x0000000808097220 */ /* 0x000fe20000400000 */
[C---:B0-----:R-:W-:Y:S01]  /*6300*/  LOP3.LUT R19, R24.reuse, 0x1, RZ, 0xc0, !PT ;  /* 0x0000000118137812 */ /* 0x041fe200078ec0ff */
[----:B------:R-:W-:Y:S01]  /*6310*/  BSSY.RECONVERGENT B0, `(.L_x_166) ;  /* 0x0000038000007945 */ /* 0x000fe20003800200 */
[----:B------:R-:W-:Y:S01]  /*6320*/  LOP3.LUT P2, RZ, R24, 0x2, RZ, 0xc0, !PT ;  /* 0x0000000218ff7812 */ /* 0x000fe2000784c0ff */
[----:B------:R-:W-:Y:S01]  /*6330*/  FFMA R18, R9, R12, -0.0013887860113754868507 ;  /* 0xbab607ed09127423 */ /* 0x000fe2000000000c */
[----:B------:R-:W-:-:S04]  /*6340*/  ISETP.NE.U32.AND P0, PT, R19, 0x1, PT ;  /* 0x000000011300780c */ /* 0x000fc80003f05070 */
[----:B------:R-:W-:Y:S02]  /*6350*/  FSEL R18, R18, -0.00019574658654164522886, !P0 ;  /* 0xb94d415312127808 */ /* 0x000fe40004000000 */
[----:B------:R-:W-:Y:S02]  /*6360*/  FSEL R22, R13, 0.0083327032625675201416, !P0 ;  /* 0x3c0885e40d167808 */ /* 0x000fe40004000000 */
[----:B------:R-:W-:Y:S02]  /*6370*/  FSEL R8, R8, 1, P0 ;  /* 0x3f80000008087808 */ /* 0x000fe40000000000 */
[----:B------:R-:W-:Y:S01]  /*6380*/  FSEL R23, -R14, -0.16666662693023681641, !P0 ;  /* 0xbe2aaaa80e177808 */ /* 0x000fe20004000100 */
[C---:B------:R-:W-:Y:S02]  /*6390*/  FFMA R18, R9.reuse, R18, R22 ;  /* 0x0000001209127223 */ /* 0x040fe40000000016 */
[C---:B------:R-:W-:Y:S02]  /*63a0*/  FFMA R19, R9.reuse, R8, RZ ;  /* 0x0000000809137223 */ /* 0x040fe400000000ff */
[----:B------:R-:W-:-:S04]  /*63b0*/  FFMA R18, R9, R18, R23 ;  /* 0x0000001209127223 */ /* 0x000fc80000000017 */
        /* <DEDUP_REMOVED lines=8> */
.L_x_168:
        /* <DEDUP_REMOVED lines=27> */
[----:B------:R-:W-:Y:S02]  /*65f0*/  LOP3.LUT R5, R4, R5, RZ, 0x3c, !PT ;  /* 0x0000000504057212 */ /* 0x000fe400078e3cff */
        /* <DEDUP_REMOVED lines=9> */
.L_x_167:
[----:B------:R-:W-:Y:S05]  /*6690*/  BSYNC.RECONVERGENT B0 ;  /* 0x0000000000007941 */ /* 0x000fea0003800200 */
.L_x_166:
[C---:B------:R-:W-:Y:S01]  /*66a0*/  LOP3.LUT R0, R3.reuse, 0x1, RZ, 0xc0, !PT ;  /* 0x0000000103007812 */ /* 0x040fe200078ec0ff */
        /* <DEDUP_REMOVED lines=28> */
.L_x_172:
        /* <DEDUP_REMOVED lines=29> */
[--C-:B------:R-:W-:Y:S02]  /*6a40*/  SHF.R.U32.HI R11, RZ, 0x1e, R0.reuse ;  /* 0x0000001eff0b7819 */ /* 0x100fe40000011600 */
[C---:B------:R-:W-:Y:S01]  /*6a50*/  SHF.L.W.U32.HI R2, R3.reuse, 0x2, R0 ;  /* 0x0000000203027819 */ /* 0x040fe20000010e00 */
[----:B------:R-:W-:-:S03]  /*6a60*/  IMAD.SHL.U32 R3, R3, 0x4, RZ ;  /* 0x0000000403037824 */ /* 0x000fc600078e00ff */
[----:B------:R-:W-:Y:S02]  /*6a70*/  SHF.R.S32.HI R4, RZ, 0x1f, R2 ;  /* 0x0000001fff047819 */ /* 0x000fe40000011402 */
[----:B------:R-:W-:Y:S02]  /*6a80*/  LEA.HI R11, R2, R11, RZ, 0x1 ;  /* 0x0000000b020b7211 */ /* 0x000fe400078f08ff */
[C---:B------:R-:W-:Y:S02]  /*6a90*/  LOP3.LUT R14, R4.reuse, R3, RZ, 0x3c, !PT ;  /* 0x00000003040e7212 */ /* 0x040fe400078e3cff */
[----:B------:R-:W-:Y:S01]  /*6aa0*/  LOP3.LUT R15, R4, R2, RZ, 0x3c, !PT ;  /* 0x00000002040f7212 */ /* 0x000fe200078e3cff */
[----:B------:R-:W-:Y:S01]  /*6ab0*/  IMAD.MOV R0, RZ, RZ, -R11 ;  /* 0x000000ffff007224 */ /* 0x000fe200078e0a0b */
[----:B------:R-:W-:-:S03]  /*6ac0*/  LOP3.LUT R7, R2, R7, RZ, 0x3c, !PT ;  /* 0x0000000702077212 */ /* 0x000fc600078e3cff */
[----:B------:R-:W-:Y:S01]  /*6ad0*/  @!P1 IMAD.MOV.U32 R11, RZ, RZ, R0 ;  /* 0x000000ffff0b9224 */ /* 0x000fe200078e0000 */
[----:B------:R-:W2:Y:S01]  /*6ae0*/  I2F.F64.S64 R14, R14 ;  /* 0x0000000e000e7312 */ /* 0x000ea20000301c00 */
[----:B------:R-:W-:Y:S01]  /*6af0*/  ISETP.GE.AND P0, PT, R7, RZ, PT ;  /* 0x000000ff0700720c */ /* 0x000fe20003f06270 */
[----:B--2---:R-:W-:-:S10]  /*6b00*/  DMUL R4, R14, UR4 ;  /* 0x000000040e047c28 */ /* 0x004fd40008000000 */
[----:B------:R-:W2:Y:S02]  /*6b10*/  F2F.F32.F64 R4, R4 ;  /* 0x0000000400047310 */ /* 0x000ea40000301000 */
[----:B--2---:R-:W-:Y:S01]  /*6b20*/  FSEL R10, -R4, R4, !P0 ;  /* 0x00000004040a7208 */ /* 0x004fe20004000100 */
[----:B-1----:R-:W-:Y:S06]  /*6b30*/  BRA `(.L_x_170) ;  /* 0x0000000000087947 */ /* 0x002fec0003800000 */
.L_x_171:
[----:B------:R-:W-:Y:S01]  /*6b40*/  FMUL R10, RZ, R7 ;  /* 0x00000007ff0a7220 */ /* 0x000fe20000400000 */
[----:B------:R-:W-:-:S07]  /*6b50*/  IMAD.MOV.U32 R11, RZ, RZ, RZ ;  /* 0x000000ffff0b7224 */ /* 0x000fce00078e00ff */
.L_x_170:
[----:B------:R-:W-:Y:S05]  /*6b60*/  BSYNC.RECONVERGENT B0 ;  /* 0x0000000000007941 */ /* 0x000fea0003800200 */
.L_x_169:
[----:B------:R-:W-:Y:S01]  /*6b70*/  FMUL R3, R10, R10 ;  /* 0x0000000a0a037220 */ /* 0x000fe20000400000 */
[C---:B------:R-:W-:Y:S01]  /*6b80*/  LOP3.LUT R0, R11.reuse, 0x1, RZ, 0xc0, !PT ;  /* 0x000000010b007812 */ /* 0x040fe200078ec0ff */
[----:B------:R-:W-:Y:S02]  /*6b90*/  VIADD R11, R11, 0x1 ;  /* 0x000000010b0b7836 */ /* 0x000fe40000000000 */
[----:B------:R-:W-:Y:S01]  /*6ba0*/  FFMA R12, R3, R12, -0.0013887860113754868507 ;  /* 0xbab607ed030c7423 */ /* 0x000fe2000000000c */
[----:B------:R-:W-:Y:S02]  /*6bb0*/  ISETP.NE.U32.AND P0, PT, R0, 0x1, PT ;  /* 0x000000010000780c */ /* 0x000fe40003f05070 */
[----:B------:R-:W-:Y:S02]  /*6bc0*/  LOP3.LUT P1, RZ, R11, 0x2, RZ, 0xc0, !PT ;  /* 0x000000020bff7812 */ /* 0x000fe4000782c0ff */
[----:B------:R-:W-:Y:S02]  /*6bd0*/  FSEL R20, R20, 0.041666727513074874878, !P0 ;  /* 0x3d2aaabb14147808 */ /* 0x000fe40004000000 */
[----:B------:R-:W-:-:S02]  /*6be0*/  FSEL R12, R12, -0.00019574658654164522886, P0 ;  /* 0xb94d41530c0c7808 */ /* 0x000fc40000000000 */
[----:B------:R-:W-:Y:S02]  /*6bf0*/  FSEL R10, R10, 1, !P0 ;  /* 0x3f8000000a0a7808 */ /* 0x000fe40004000000 */
[----:B------:R-:W-:Y:S01]  /*6c00*/  FSEL R21, -R21, -0.4999999701976776123, !P0 ;  /* 0xbeffffff15157808 */ /* 0x000fe20004000100 */
[C---:B------:R-:W-:Y:S02]  /*6c10*/  FFMA R12, R3.reuse, R12, R20 ;  /* 0x0000000c030c7223 */ /* 0x040fe40000000014 */
[C---:B------:R-:W-:Y:S02]  /*6c20*/  FFMA R5, R3.reuse, R10, RZ ;  /* 0x0000000a03057223 */ /* 0x040fe400000000ff */
[----:B------:R-:W-:Y:S01]  /*6c30*/  FFMA R12, R3, R12, R21 ;  /* 0x0000000c030c7223 */ /* 0x000fe20000000015 */
[----:B------:R-:W-:-:S03]  /*6c40*/  IMAD.MOV.U32 R3, RZ, RZ, 0x3f800000 ;  /* 0x3f800000ff037424 */ /* 0x000fc600078e00ff */
[----:B------:R-:W-:Y:S02]  /*6c50*/  FFMA R5, R5, R12, R10 ;  /* 0x0000000c05057223 */ /* 0x000fe4000000000a */
[----:B------:R-:W-:Y:S02]  /*6c60*/  STG.E desc[UR6][R16.64+0xc], R3 ;  /* 0x00000c0310007986 */ /* 0x000fe4000c101906 */
[----:B------:R-:W-:-:S04]  /*6c70*/  @P1 FADD R5, RZ, -R5 ;  /* 0x80000005ff051221 */ /* 0x000fc80000000000 */
[----:B------:R-:W-:-:S05]  /*6c80*/  FMUL R5, R6, R5 ;  /* 0x0000000506057220 */ /* 0x000fca0000400000 */
[----:B------:R-:W-:Y:S01]  /*6c90*/  STG.E desc[UR6][R16.64+0x8], R5 ;  /* 0x0000080510007986 */ /* 0x000fe2000c101906 */
[----:B------:R-:W-:Y:S05]  /*6ca0*/  EXIT ;  /* 0x000000000000794d */ /* 0x000fea0003800000 */
        .weak           $__internal_6_$__cuda_sm20_div_rn_f64_full
        .type           $__internal_6_$__cuda_sm20_div_rn_f64_full,@function
        .size           $__internal_6_$__cuda_sm20_div_rn_f64_full,(.L_x_189 - $__internal_6_$__cuda_sm20_div_rn_f64_full)
$__internal_6_$__cuda_sm20_div_rn_f64_full:
[C---:B------:R-:W-:Y:S01]  /*6cb0*/  FSETP.GEU.AND P0, PT, |R15|.reuse, 1.469367938527859385e-39, PT ;  /* 0x001000000f00780b */ /* 0x040fe20003f0e200 */
[----:B------:R-:W-:Y:S01]  /*6cc0*/  IMAD.MOV.U32 R20, RZ, RZ, 0x1 ;  /* 0x00000001ff147424 */ /* 0x000fe200078e00ff */
[----:B------:R-:W-:Y:S01]  /*6cd0*/  LOP3.LUT R12, R15, 0x800fffff, RZ, 0xc0, !PT ;  /* 0x800fffff0f0c7812 */ /* 0x000fe200078ec0ff */
[----:B------:R-:W-:Y:S01]  /*6ce0*/  IMAD.MOV.U32 R23, RZ, RZ, 0x1ca00000 ;  /* 0x1ca00000ff177424 */ /* 0x000fe200078e00ff */
[C---:B------:R-:W-:Y:S01]  /*6cf0*/  FSETP.GEU.AND P3, PT, |R17|.reuse, 1.469367938527859385e-39, PT ;  /* 0x001000001100780b */ /* 0x040fe20003f6e200 */
[----:B------:R-:W-:Y:S01]  /*6d00*/  BSSY.RECONVERGENT B1, `(.L_x_173) ;  /* 0x0000055000017945 */ /* 0x000fe20003800200 */
[----:B------:R-:W-:Y:S01]  /*6d10*/  LOP3.LUT R13, R12, 0x3ff00000, RZ, 0xfc, !PT ;  /* 0x3ff000000c0d7812 */ /* 0x000fe200078efcff */
[----:B------:R-:W-:Y:S01]  /*6d20*/  IMAD.MOV.U32 R12, RZ, RZ, R14 ;  /* 0x000000ffff0c7224 */ /* 0x000fe200078e000e */
[----:B------:R-:W-:Y:S02]  /*6d30*/  LOP3.LUT R9, R17, 0x7ff00000, RZ, 0xc0, !PT ;  /* 0x7ff0000011097812 */ /* 0x000fe400078ec0ff */
[----:B------:R-:W-:-:S02]  /*6d40*/  LOP3.LUT R22, R15, 0x7ff00000, RZ, 0xc0, !PT ;  /* 0x7ff000000f167812 */ /* 0x000fc400078ec0ff */
[----:B------:R-:W-:Y:S01]  /*6d50*/  LOP3.LUT R7, R17, 0x7ff00000, RZ, 0xc0, !PT ;  /* 0x7ff0000011077812 */ /* 0x000fe200078ec0ff */
[----:B------:R-:W-:-:S03]  /*6d60*/  @!P0 DMUL R12, R14, 8.98846567431157953865e+307 ;  /* 0x7fe000000e0c8828 */ /* 0x000fc60000000000 */
[----:B------:R-:W-:Y:S02]  /*6d70*/  ISETP.GE.U32.AND P2, PT, R7, R22, PT ;  /* 0x000000160700720c */ /* 0x000fe40003f46070 */
[----:B------:R-:W-:Y:S01]  /*6d80*/  @!P3 LOP3.LUT R26, R15, 0x7ff00000, RZ, 0xc0, !PT ;  /* 0x7ff000000f1ab812 */ /* 0x000fe200078ec0ff */
[----:B------:R-:W0:Y:S01]  /*6d90*/  MUFU.RCP64H R21, R13 ;  /* 0x0000000d00157308 */ /* 0x000e220000001800 */
[----:B------:R-:W-:Y:S02]  /*6da0*/  SEL R23, R23, 0x63400000, !P2 ;  /* 0x6340000017177807 */ /* 0x000fe40005000000 */
[----:B------:R-:W-:Y:S01]  /*6db0*/  @!P3 ISETP.GE.U32.AND P4, PT, R9, R26, PT ;  /* 0x0000001a0900b20c */ /* 0x000fe20003f86070 */
[----:B------:R-:W-:Y:S01]  /*6dc0*/  IMAD.MOV.U32 R9, RZ, RZ, 0x1ca00000 ;  /* 0x1ca00000ff097424 */ /* 0x000fe200078e00ff */
[----:B------:R-:W-:Y:S01]  /*6dd0*/  @!P0 LOP3.LUT R22, R13, 0x7ff00000, RZ, 0xc0, !PT ;  /* 0x7ff000000d168812 */ /* 0x000fe200078ec0ff */
[----:B------:R-:W-:-:S03]  /*6de0*/  @!P3 IMAD.MOV.U32 R26, RZ, RZ, RZ ;  /* 0x000000ffff1ab224 */ /* 0x000fc600078e00ff */
[----:B------:R-:W-:-:S04]  /*6df0*/  @!P3 SEL R9, R9, 0x63400000, !P4 ;  /* 0x634000000909b807 */ /* 0x000fc80006000000 */
[----:B------:R-:W-:Y:S01]  /*6e00*/  @!P3 LOP3.LUT R9, R9, 0x80000000, R17, 0xf8, !PT ;  /* 0x800000000909b812 */ /* 0x000fe200078ef811 */
[----:B0-----:R-:W-:-:S03]  /*6e10*/  DFMA R18, R20, -R12, 1 ;  /* 0x3ff000001412742b */ /* 0x001fc6000000080c */
[----:B------:R-:W-:-:S05]  /*6e20*/  @!P3 LOP3.LUT R27, R9, 0x100000, RZ, 0xfc, !PT ;  /* 0x00100000091bb812 */ /* 0x000fca00078efcff */
[----:B------:R-:W-:-:S08]  /*6e30*/  DFMA R18, R18, R18, R18 ;  /* 0x000000121212722b */ /* 0x000fd00000000012 */
[----:B------:R-:W-:Y:S01]  /*6e40*/  DFMA R18, R20, R18, R20 ;  /* 0x000000121412722b */ /* 0x000fe20000000014 */
[----:B------:R-:W-:Y:S01]  /*6e50*/  LOP3.LUT R21, R23, 0x800fffff, R17, 0xf8, !PT ;  /* 0x800fffff17157812 */ /* 0x000fe200078ef811 */
[----:B------:R-:W-:-:S06]  /*6e60*/  IMAD.MOV.U32 R20, RZ, RZ, R16 ;  /* 0x000000ffff147224 */ /* 0x000fcc00078e0010 */
[----:B------:R-:W-:Y:S02]  /*6e70*/  DFMA R28, R18, -R12, 1 ;  /* 0x3ff00000121c742b */ /* 0x000fe4000000080c */
[----:B------:R-:W-:-:S06]  /*6e80*/  @!P3 DFMA R20, R20, 2, -R26 ;  /* 0x400000001414b82b */ /* 0x000fcc000000081a */
[----:B------:R-:W-:-:S04]  /*6e90*/  DFMA R28, R18, R28, R18 ;  /* 0x0000001c121c722b */ /* 0x000fc80000000012 */
[----:B------:R-:W-:-:S04]  /*6ea0*/  @!P3 LOP3.LUT R7, R21, 0x7ff00000, RZ, 0xc0, !PT ;  /* 0x7ff000001507b812 */ /* 0x000fc800078ec0ff */
[----:B------:R-:W-:Y:S01]  /*6eb0*/  DMUL R18, R28, R20 ;  /* 0x000000141c127228 */ /* 0x000fe20000000000 */
[----:B------:R-:W-:-:S05]  /*6ec0*/  VIADD R9, R7, 0xffffffff ;  /* 0xffffffff07097836 */ /* 0x000fca0000000000 */
[----:B------:R-:W-:Y:S02]  /*6ed0*/  ISETP.GT.U32.AND P0, PT, R9, 0x7feffffe, PT ;  /* 0x7feffffe0900780c */ /* 0x000fe40003f04070 */
[----:B------:R-:W-:-:S08]  /*6ee0*/  DFMA R26, R18, -R12, R20 ;  /* 0x8000000c121a722b */ /* 0x000fd00000000014 */
[----:B------:R-:W-:Y:S01]  /*6ef0*/  DFMA R26, R28, R26, R18 ;  /* 0x0000001a1c1a722b */ /* 0x000fe20000000012 */
[----:B------:R-:W-:-:S05]  /*6f00*/  VIADD R18, R22, 0xffffffff ;  /* 0xffffffff16127836 */ /* 0x000fca0000000000 */
[----:B------:R-:W-:-:S13]  /*6f10*/  ISETP.GT.U32.OR P0, PT, R18, 0x7feffffe, P0 ;  /* 0x7feffffe1200780c */ /* 0x000fda0000704470 */
[----:B------:R-:W-:Y:S05]  /*6f20*/  @P0 BRA `(.L_x_174) ;  /* 0x0000000000740947 */ /* 0x000fea0003800000 */
[----:B------:R-:W-:Y:S01]  /*6f30*/  LOP3.LUT R17, R17, 0x7ff00000, RZ, 0xc0, !PT ;  /* 0x7ff0000011117812 */ /* 0x000fe200078ec0ff */
[----:B------:R-:W-:Y:S01]  /*6f40*/  IMAD.MOV.U32 R7, RZ, RZ, 0x1ca00000 ;  /* 0x1ca00000ff077424 */ /* 0x000fe200078e00ff */
[----:B------:R-:W-:-:S04]  /*6f50*/  LOP3.LUT R16, R15, 0x7ff00000, RZ, 0xc0, !PT ;  /* 0x7ff000000f107812 */ /* 0x000fc800078ec0ff */
[CC--:B------:R-:W-:Y:S02]  /*6f60*/  VIADDMNMX R9, R17.reuse, -R16.reuse, 0xb9600000, !PT ;  /* 0xb960000011097446 */ /* 0x0c0fe40007800910 */
[----:B------:R-:W-:Y:S02]  /*6f70*/  ISETP.GE.U32.AND P0, PT, R17, R16, PT ;  /* 0x000000101100720c */ /* 0x000fe40003f06070 */
[----:B------:R-:W-:Y:S02]  /*6f80*/  VIMNMX R9, PT, PT, R9, 0x46a00000, PT ;  /* 0x46a0000009097848 */ /* 0x000fe40003fe0100 */
[----:B------:R-:W-:-:S05]  /*6f90*/  SEL R16, R7, 0x63400000, !P0 ;  /* 0x6340000007107807 */ /* 0x000fca0004000000 */
[----:B------:R-:W-:Y:S02]  /*6fa0*/  IMAD.IADD R7, R9, 0x1, -R16 ;  /* 0x0000000109077824 */ /* 0x000fe400078e0a10 */
[----:B------:R-:W-:Y:S02]  /*6fb0*/  IMAD.MOV.U32 R16, RZ, RZ, RZ ;  /* 0x000000ffff107224 */ /* 0x000fe400078e00ff */
        /* <DEDUP_REMOVED lines=11> */
[----:B------:R-:W-:Y:S01]  /*7070*/  DMUL.RP R16, R26, R16 ;  /* 0x000000101a107228 */ /* 0x000fe20000008000 */
[----:B------:R-:W-:Y:S01]  /*7080*/  IMAD.MOV.U32 R12, RZ, RZ, RZ ;  /* 0x000000ffff0c7224 */ /* 0x000fe200078e00ff */
[----:B------:R-:W-:-:S05]  /*7090*/  IADD3 R7, PT, PT, -R7, -0x43300000, RZ ;  /* 0xbcd0000007077810 */ /* 0x000fca0007ffe1ff */
[----:B------:R-:W-:-:S03]  /*70a0*/  DFMA R12, R18, -R12, R26 ;  /* 0x8000000c120c722b */ /* 0x000fc6000000001a */
[----:B------:R-:W-:-:S07]  /*70b0*/  LOP3.LUT R15, R17, R15, RZ, 0x3c, !PT ;  /* 0x0000000f110f7212 */ /* 0x000fce00078e3cff */
[----:B------:R-:W-:-:S04]  /*70c0*/  FSETP.NEU.AND P0, PT, |R13|, R7, PT ;  /* 0x000000070d00720b */ /* 0x000fc80003f0d200 */
[----:B------:R-:W-:Y:S02]  /*70d0*/  FSEL R18, R16, R18, !P0 ;  /* 0x0000001210127208 */ /* 0x000fe40004000000 */
[----:B------:R-:W-:Y:S01]  /*70e0*/  FSEL R19, R15, R19, !P0 ;  /* 0x000000130f137208 */ /* 0x000fe20004000000 */
[----:B------:R-:W-:Y:S06]  /*70f0*/  BRA `(.L_x_175) ;  /* 0x0000000000547947 */ /* 0x000fec0003800000 */
.L_x_174:
        /* <DEDUP_REMOVED lines=11> */
[----:B------:R-:W-:Y:S01]  /*71b0*/  @P0 LOP3.LUT R7, R19, 0x7ff00000, RZ, 0xfc, !PT ;  /* 0x7ff0000013070812 */ /* 0x000fe200078efcff */
[----:B------:R-:W-:Y:S02]  /*71c0*/  @!P0 IMAD.MOV.U32 R18, RZ, RZ, RZ ;  /* 0x000000ffff128224 */ /* 0x000fe400078e00ff */
[----:B------:R-:W-:Y:S02]  /*71d0*/  @P0 IMAD.MOV.U32 R18, RZ, RZ, RZ ;  /* 0x000000ffff120224 */ /* 0x000fe400078e00ff */
[----:B------:R-:W-:Y:S01]  /*71e0*/  @P0 IMAD.MOV.U32 R19, RZ, RZ, R7 ;  /* 0x000000ffff130224 */ /* 0x000fe200078e0007 */
[----:B------:R-:W-:Y:S06]  /*71f0*/  BRA `(.L_x_175) ;  /* 0x0000000000147947 */ /* 0x000fec0003800000 */
.L_x_177:
[----:B------:R-:W-:Y:S01]  /*7200*/  LOP3.LUT R19, R15, 0x80000, RZ, 0xfc, !PT ;  /* 0x000800000f137812 */ /* 0x000fe200078efcff */
[----:B------:R-:W-:Y:S01]  /*7210*/  IMAD.MOV.U32 R18, RZ, RZ, R14 ;  /* 0x000000ffff127224 */ /* 0x000fe200078e000e */
[----:B------:R-:W-:Y:S06]  /*7220*/  BRA `(.L_x_175) ;  /* 0x0000000000087947 */ /* 0x000fec0003800000 */
.L_x_176:
[----:B------:R-:W-:Y:S01]  /*7230*/  LOP3.LUT R19, R17, 0x80000, RZ, 0xfc, !PT ;  /* 0x0008000011137812 */ /* 0x000fe200078efcff */
[----:B------:R-:W-:-:S07]  /*7240*/  IMAD.MOV.U32 R18, RZ, RZ, R16 ;  /* 0x000000ffff127224 */ /* 0x000fce00078e0010 */
.L_x_175:
[----:B------:R-:W-:Y:S05]  /*7250*/  BSYNC.RECONVERGENT B1 ;  /* 0x0000000000017941 */ /* 0x000fea0003800200 */
.L_x_173:
[----:B------:R-:W-:-:S04]  /*7260*/  IMAD.MOV.U32 R9, RZ, RZ, 0x0 ;  /* 0x00000000ff097424 */ /* 0x000fc800078e00ff */
[----:B------:R-:W-:Y:S05]  /*7270*/  RET.REL.NODEC R8 `(_Z10to3d_pointPfS_) ;  /* 0xffffff8c08607950 */ /* 0x000fea0003c3ffff */
.L_x_178:
        /* <DEDUP_REMOVED lines=16> */
.L_x_189:


//--------------------- .text._Z11int_to_charPiPh --------------------------
	.section	.text._Z11int_to_charPiPh,"ax",@progbits
	.align	128
        .global         _Z11int_to_charPiPh
        .type           _Z11int_to_charPiPh,@function
        .size           _Z11int_to_charPiPh,(.L_x_198 - _Z11int_to_charPiPh)
        .other          _Z11int_to_charPiPh,@"STO_CUDA_ENTRY STV_DEFAULT"
_Z11int_to_charPiPh:
.text._Z11int_to_charPiPh:
[----:B------:R-:W-:Y:S01]  /*0000*/  LDC R1, c[0x0][0x37c] ;  /* 0x0000df00ff017b82 */ /* 0x000fe20000000800 */
[----:B------:R-:W0:Y:S07]  /*0010*/  S2R R5, SR_CTAID.Y ;  /* 0x0000000000057919 */ /* 0x000e2e0000002600 */
[----:B------:R-:W1:Y:S01]  /*0020*/  LDC R0, c[0x0][0x370] ;  /* 0x0000dc00ff007b82 */ /* 0x000e620000000800 */
[----:B------:R-:W2:Y:S01]  /*0030*/  LDCU.64 UR4, c[0x0][0x358] ;  /* 0x00006b00ff0477ac */ /* 0x000ea20008000a00 */
[----:B------:R-:W0:Y:S01]  /*0040*/  S2R R4, SR_TID.Y ;  /* 0x0000000000047919 */ /* 0x000e220000002200 */
[----:B------:R-:W3:Y:S01]  /*0050*/  LDCU.64 UR6, c[0x0][0x388] ;  /* 0x00007100ff0677ac */ /* 0x000ee20008000a00 */
[----:B------:R-:W4:Y:S04]  /*0060*/  S2R R7, SR_CTAID.X ;  /* 0x0000000000077919 */ /* 0x000f280000002500 */
[----:B------:R-:W5:Y:S01]  /*0070*/  LDC.64 R2, c[0x0][0x380] ;  /* 0x0000e000ff027b82 */ /* 0x000f620000000a00 */
[----:B------:R-:W4:Y:S01]  /*0080*/  S2R R6, SR_TID.X ;  /* 0x0000000000067919 */ /* 0x000f220000002100 */
[----:B0-----:R-:W-:-:S04]  /*0090*/  IMAD R5, R5, 0x20, R4 ;  /* 0x0000002005057824 */ /* 0x001fc800078e0204 */
[----:B-1----:R-:W-:Y:S02]  /*00a0*/  IMAD R4, R5, R0, RZ ;  /* 0x0000000005047224 */ /* 0x002fe400078e02ff */
[----:B----4-:R-:W-:-:S04]  /*00b0*/  IMAD R7, R7, 0x20, R6 ;  /* 0x0000002007077824 */ /* 0x010fc800078e0206 */
[----:B------:R-:W-:-:S04]  /*00c0*/  IMAD R7, R4, 0x20, R7 ;  /* 0x0000002004077824 */ /* 0x000fc800078e0207 */
[----:B-----5:R-:W-:-:S05]  /*00d0*/  IMAD.WIDE R12, R7, 0x4, R2 ;  /* 0x00000004070c7825 */ /* 0x020fca00078e0202 */
[----:B--2---:R-:W2:Y:S01]  /*00e0*/  LDG.E R5, desc[UR4][R12.64] ;  /* 0x000000040c057981 */ /* 0x004ea2000c1e1900 */
[----:B------:R-:W-:-:S05]  /*00f0*/  IMAD R8, R7, 0x3, RZ ;  /* 0x0000000307087824 */ /* 0x000fca00078e02ff */
[----:B---3--:R-:W-:Y:S02]  /*0100*/  IADD3 R4, P0, PT, R8, UR6, RZ ;  /* 0x0000000608047c10 */ /* 0x008fe4000ff1e0ff */
[----:B--2---:R-:W-:-:S04]  /*0110*/  SHF.R.S32.HI R6, RZ, 0x1f, R5 ;  /* 0x0000001fff067819 */ /* 0x004fc80000011405 */
[----:B------:R-:W-:Y:S02]  /*0120*/  LEA.HI R6, R6, R5, RZ, 0x10 ;  /* 0x0000000506067211 */ /* 0x000fe400078f80ff */
[----:B------:R-:W-:Y:S02]  /*0130*/  LEA.HI.X.SX32 R5, R8, UR7, 0x1, P0 ;  /* 0x0000000708057c11 */ /* 0x000fe400080f0eff */
[----:B------:R-:W-:-:S05]  /*0140*/  SHF.R.U32.HI R11, RZ, 0x10, R6 ;  /* 0x00000010ff0b7819 */ /* 0x000fca0000011606 */
[----:B------:R0:W-:Y:S04]  /*0150*/  STG.E.U8 desc[UR4][R4.64], R11 ;  /* 0x0000000b04007986 */ /* 0x0001e8000c101104 */
[----:B------:R-:W2:Y:S02]  /*0160*/  LDG.E R6, desc[UR4][R12.64] ;  /* 0x000000040c067981 */ /* 0x000ea4000c1e1900 */
[----:B--2---:R-:W-:-:S04]  /*0170*/  SHF.R.S32.HI R9, RZ, 0x1f, R6 ;  /* 0x0000001fff097819 */ /* 0x004fc80000011406 */
[----:B------:R-:W-:-:S04]  /*0180*/  LEA.HI R9, R9, R6, RZ, 0x8 ;  /* 0x0000000609097211 */ /* 0x000fc800078f40ff */
[----:B------:R-:W-:-:S05]  /*0190*/  SHF.R.U32.HI R15, RZ, 0x8, R9 ;  /* 0x00000008ff0f7819 */ /* 0x000fca0000011609 */
[----:B------:R1:W-:Y:S04]  /*01a0*/  STG.E.U8 desc[UR4][R4.64+0x1], R15 ;  /* 0x0000010f04007986 */ /* 0x0003e8000c101104 */
[----:B------:R-:W2:Y:S01]  /*01b0*/  LDG.E R17, desc[UR4][R12.64] ;  /* 0x000000040c117981 */ /* 0x000ea2000c1e1900 */
[----:B------:R-:W-:-:S04]  /*01c0*/  IMAD R19, R0, 0x100, R7 ;  /* 0x0000010000137824 */ /* 0x000fc800078e0207 */
[C---:B------:R-:W-:Y:S01]  /*01d0*/  IMAD.WIDE R8, R19.reuse, 0x4, R2 ;  /* 0x0000000413087825 */ /* 0x040fe200078e0202 */
[----:B--2---:R2:W-:Y:S04]  /*01e0*/  STG.E.U8 desc[UR4][R4.64+0x2], R17 ;  /* 0x0000021104007986 */ /* 0x0045e8000c101104 */
[----:B------:R-:W0:Y:S01]  /*01f0*/  LDG.E R6, desc[UR4][R8.64] ;  /* 0x0000000408067981 */ /* 0x000e22000c1e1900 */
[----:B------:R-:W-:-:S05]  /*0200*/  IMAD R19, R19, 0x3, RZ ;  /* 0x0000000313137824 */ /* 0x000fca00078e02ff */
[----:B------:R-:W-:Y:S02]  /*0210*/  IADD3 R10, P0, PT, R19, UR6, RZ ;  /* 0x00000006130a7c10 */ /* 0x000fe4000ff1e0ff */
[----:B0-----:R-:W-:-:S04]  /*0220*/  SHF.R.S32.HI R11, RZ, 0x1f, R6 ;  /* 0x0000001fff0b7819 */ /* 0x001fc80000011406 */
[----:B------:R-:W-:Y:S02]  /*0230*/  LEA.HI R6, R11, R6, RZ, 0x10 ;  /* 0x000000060b067211 */ /* 0x000fe400078f80ff */
[----:B------:R-:W-:Y:S02]  /*0240*/  LEA.HI.X.SX32 R11, R19, UR7, 0x1, P0 ;  /* 0x00000007130b7c11 */ /* 0x000fe400080f0eff */
[----:B-1----:R-:W-:-:S05]  /*0250*/  SHF.R.U32.HI R15, RZ, 0x10, R6 ;  /* 0x00000010ff0f7819 */ /* 0x002fca0000011606 */
[----:B------:R-:W-:Y:S04]  /*0260*/  STG.E.U8 desc[UR4][R10.64], R15 ;  /* 0x0000000f0a007986 */ /* 0x000fe8000c101104 */
[----:B------:R-:W3:Y:S02]  /*0270*/  LDG.E R6, desc[UR4][R8.64] ;  /* 0x0000000408067981 */ /* 0x000ee4000c1e1900 */
[----:B---3--:R-:W-:-:S04]  /*0280*/  SHF.R.S32.HI R13, RZ, 0x1f, R6 ;  /* 0x0000001fff0d7819 */ /* 0x008fc80000011406 */
[----:B------:R-:W-:-:S04]  /*0290*/  LEA.HI R13, R13, R6, RZ, 0x8 ;  /* 0x000000060d0d7211 */ /* 0x000fc800078f40ff */
[----:B------:R-:W-:-:S05]  /*02a0*/  SHF.R.U32.HI R13, RZ, 0x8, R13 ;  /* 0x00000008ff0d7819 */ /* 0x000fca000001160d */
[----:B------:R0:W-:Y:S04]  /*02b0*/  STG.E.U8 desc[UR4][R10.64+0x1], R13 ;  /* 0x0000010d0a007986 */ /* 0x0001e8000c101104 */
[----:B--2---:R-:W2:Y:S01]  /*02c0*/  LDG.E R17, desc[UR4][R8.64] ;  /* 0x0000000408117981 */ /* 0x004ea2000c1e1900 */
[----:B------:R-:W-:-:S04]  /*02d0*/  IMAD R19, R0, 0x200, R7 ;  /* 0x0000020000137824 */ /* 0x000fc800078e0207 */
[C---:B------:R-:W-:Y:S01]  /*02e0*/  IMAD.WIDE R4, R19.reuse, 0x4, R2 ;  /* 0x0000000413047825 */ /* 0x040fe200078e0202 */
[----:B--2---:R1:W-:Y:S04]  /*02f0*/  STG.E.U8 desc[UR4][R10.64+0x2], R17 ;  /* 0x000002110a007986 */ /* 0x0043e8000c101104 */
[----:B------:R-:W2:Y:S01]  /*0300*/  LDG.E R7, desc[UR4][R4.64] ;  /* 0x0000000404077981 */ /* 0x000ea2000c1e1900 */
[----:B------:R-:W-:-:S05]  /*0310*/  IMAD R14, R19, 0x3, RZ ;  /* 0x00000003130e7824 */ /* 0x000fca00078e02ff */
[----:B------:R-:W-:Y:S02]  /*0320*/  IADD3 R6, P0, PT, R14, UR6, RZ ;  /* 0x000000060e067c10 */ /* 0x000fe4000ff1e0ff */
[----:B--2---:R-:W-:-:S04]  /*0330*/  SHF.R.S32.HI R12, RZ, 0x1f, R7 ;  /* 0x0000001fff0c7819 */ /* 0x004fc80000011407 */
[----:B------:R-:W-:Y:S02]  /*0340*/  LEA.HI R12, R12, R7, RZ, 0x10 ;  /* 0x000000070c0c7211 */ /* 0x000fe400078f80ff */
[----:B------:R-:W-:Y:S02]  /*0350*/  LEA.HI.X.SX32 R7, R14, UR7, 0x1, P0 ;  /* 0x000000070e077c11 */ /* 0x000fe400080f0eff */
[----:B0-----:R-:W-:-:S05]  /*0360*/  SHF.R.U32.HI R13, RZ, 0x10, R12 ;  /* 0x00000010ff0d7819 */ /* 0x001fca000001160c */
[----:B------:R-:W-:Y:S04]  /*0370*/  STG.E.U8 desc[UR4][R6.64], R13 ;  /* 0x0000000d06007986 */ /* 0x000fe8000c101104 */
[----:B------:R-:W2:Y:S02]  /*0380*/  LDG.E R8, desc[UR4][R4.64] ;  /* 0x0000000404087981 */ /* 0x000ea4000c1e1900 */
[----:B--2---:R-:W-:-:S04]  /*0390*/  SHF.R.S32.HI R9, RZ, 0x1f, R8 ;  /* 0x0000001fff097819 */ /* 0x004fc80000011408 */
[----:B------:R-:W-:-:S04]  /*03a0*/  LEA.HI R9, R9, R8, RZ, 0x8 ;  /* 0x0000000809097211 */ /* 0x000fc800078f40ff */
[----:B-1----:R-:W-:-:S05]  /*03b0*/  SHF.R.U32.HI R11, RZ, 0x8, R9 ;  /* 0x00000008ff0b7819 */ /* 0x002fca0000011609 */
[----:B------:R0:W-:Y:S04]  /*03c0*/  STG.E.U8 desc[UR4][R6.64+0x1], R11 ;  /* 0x0000010b06007986 */ /* 0x0001e8000c101104 */
[----:B------:R-:W2:Y:S01]  /*03d0*/  LDG.E R15, desc[UR4][R4.64] ;  /* 0x00000004040f7981 */ /* 0x000ea2000c1e1900 */
        /* <DEDUP_REMOVED lines=14> */
[----:B------:R-:W-:-:S05]  /*04c0*/  SHF.R.U32.HI R5, RZ, 0x8, R5 ;  /* 0x00000008ff057819 */ /* 0x000fca0000011605 */
[----:B------:R-:W-:Y:S04]  /*04d0*/  STG.E.U8 desc[UR4][R8.64+0x1], R5 ;  /* 0x0000010508007986 */ /* 0x000fe8000c101104 */
[----:B-1----:R-:W2:Y:S04]  /*04e0*/  LDG.E R7, desc[UR4][R2.64] ;  /* 0x0000000402077981 */ /* 0x002ea8000c1e1900 */
[----:B--2---:R-:W-:Y:S01]  /*04f0*/  STG.E.U8 desc[UR4][R8.64+0x2], R7 ;  /* 0x0000020708007986 */ /* 0x004fe2000c101104 */
[----:B------:R-:W-:Y:S05]  /*0500*/  EXIT ;  /* 0x000000000000794d */ /* 0x000fea0003800000 */
.L_x_179:
        /* <DEDUP_REMOVED lines=15> */
.L_x_198:


//--------------------- .text._Z11char_to_intPiPh --------------------------
	.section	.text._Z11char_to_intPiPh,"ax",@progbits
	.align	128
        .global         _Z11char_to_intPiPh
        .type           _Z11char_to_intPiPh,@function
        .size           _Z11char_to_intPiPh,(.L_x_199 - _Z11char_to_intPiPh)
        .other          _Z11char_to_intPiPh,@"STO_CUDA_ENTRY STV_DEFAULT"
_Z11char_to_intPiPh:
.text._Z11char_to_intPiPh:
[----:B------:R-:W-:Y:S01]  /*0000*/  LDC R1, c[0x0][0x37c] ;  /* 0x0000df00ff017b82 */ /* 0x000fe20000000800 */
[----:B------:R-:W0:Y:S07]  /*0010*/  S2R R3, SR_CTAID.Y ;  /* 0x0000000000037919 */ /* 0x000e2e0000002600 */
[----:B------:R-:W1:Y:S01]  /*0020*/  LDC R0, c[0x0][0x370] ;  /* 0x0000dc00ff007b82 */ /* 0x000e620000000800 */
[----:B------:R-:W2:Y:S01]  /*0030*/  LDCU.64 UR6, c[0x0][0x388] ;  /* 0x00007100ff0677ac */ /* 0x000ea20008000a00 */
[----:B------:R-:W0:Y:S01]  /*0040*/  S2R R4, SR_TID.Y ;  /* 0x0000000000047919 */ /* 0x000e220000002200 */
[----:B------:R-:W3:Y:S01]  /*0050*/  LDCU.64 UR4, c[0x0][0x358] ;  /* 0x00006b00ff0477ac */ /* 0x000ee20008000a00 */
[----:B------:R-:W4:Y:S01]  /*0060*/  S2R R2, SR_CTAID.X ;  /* 0x0000000000027919 */ /* 0x000f220000002500 */
[----:B------:R-:W4:Y:S01]  /*0070*/  S2R R5, SR_TID.X ;  /* 0x0000000000057919 */ /* 0x000f220000002100 */
[----:B0-----:R-:W-:-:S05]  /*0080*/  LEA R3, R3, R4, 0x5 ;  /* 0x0000000403037211 */ /* 0x001fca00078e28ff */
[----:B-1----:R-:W-:Y:S02]  /*0090*/  IMAD R3, R3, R0, RZ ;  /* 0x0000000003037224 */ /* 0x002fe400078e02ff */
[----:B----4-:R-:W-:-:S05]  /*00a0*/  IMAD R2, R2, 0x20, R5 ;  /* 0x0000002002027824 */ /* 0x010fca00078e0205 */
[----:B------:R-:W-:-:S05]  /*00b0*/  LEA R11, R3, R2, 0x5 ;  /* 0x00000002030b7211 */ /* 0x000fca00078e28ff */
[----:B------:R-:W-:-:S05]  /*00c0*/  IMAD R2, R11, 0x3, RZ ;  /* 0x000000030b027824 */ /* 0x000fca00078e02ff */
[----:B--2---:R-:W-:-:S04]  /*00d0*/  IADD3 R4, P0, PT, R2, UR6, RZ ;  /* 0x0000000602047c10 */ /* 0x004fc8000ff1e0ff */
[----:B------:R-:W-:Y:S02]  /*00e0*/  LEA.HI.X.SX32 R5, R2, UR7, 0x1, P0 ;  /* 0x0000000702057c11 */ /* 0x000fe400080f0eff */
[----:B------:R-:W0:Y:S03]  /*00f0*/  LDC.64 R2, c[0x0][0x380] ;  /* 0x0000e000ff027b82 */ /* 0x000e260000000a00 */
[----:B---3--:R-:W2:Y:S04]  /*0100*/  LDG.E.U8 R6, desc[UR4][R4.64] ;  /* 0x0000000404067981 */ /* 0x008ea8000c1e1100 */
[----:B------:R-:W2:Y:S04]  /*0110*/  LDG.E.U8 R7, desc[UR4][R4.64+0x1] ;  /* 0x0000010404077981 */ /* 0x000ea8000c1e1100 */
[----:B------:R-:W3:Y:S01]  /*0120*/  LDG.E.U8 R10, desc[UR4][R4.64+0x2] ;  /* 0x00000204040a7981 */ /* 0x000ee2000c1e1100 */
[----:B------:R-:W-:-:S04]  /*0130*/  IMAD R15, R0, 0x100, R11 ;  /* 0x00000100000f7824 */ /* 0x000fc800078e020b */
[----:B------:R-:W-:-:S05]  /*0140*/  IMAD R9, R15, 0x3, RZ ;  /* 0x000000030f097824 */ /* 0x000fca00078e02ff */
[----:B------:R-:W-:-:S04]  /*0150*/  IADD3 R8, P0, PT, R9, UR6, RZ ;  /* 0x0000000609087c10 */ /* 0x000fc8000ff1e0ff */
[----:B------:R-:W-:Y:S02]  /*0160*/  LEA.HI.X.SX32 R9, R9, UR7, 0x1, P0 ;  /* 0x0000000709097c11 */ /* 0x000fe400080f0eff */
[----:B--2---:R-:W-:Y:S01]  /*0170*/  LEA R13, R6, R7, 0x8 ;  /* 0x00000007060d7211 */ /* 0x004fe200078e40ff */
[----:B0-----:R-:W-:-:S04]  /*0180*/  IMAD.WIDE R6, R11, 0x4, R2 ;  /* 0x000000040b067825 */ /* 0x001fc800078e0202 */
[----:B---3--:R-:W-:-:S05]  /*0190*/  IMAD.U32 R13, R13, 0x100, R10 ;  /* 0x000001000d0d7824 */ /* 0x008fca00078e000a */
[----:B------:R0:W-:Y:S04]  /*01a0*/  STG.E desc[UR4][R6.64], R13 ;  /* 0x0000000d06007986 */ /* 0x0001e8000c101904 */
[----:B------:R-:W2:Y:S04]  /*01b0*/  LDG.E.U8 R12, desc[UR4][R8.64] ;  /* 0x00000004080c7981 */ /* 0x000ea8000c1e1100 */
[----:B------:R-:W2:Y:S04]  /*01c0*/  LDG.E.U8 R5, desc[UR4][R8.64+0x1] ;  /* 0x0000010408057981 */ /* 0x000ea8000c1e1100 */
[----:B------:R-:W3:Y:S01]  /*01d0*/  LDG.E.U8 R14, desc[UR4][R8.64+0x2] ;  /* 0x00000204080e7981 */ /* 0x000ee2000c1e1100 */
[----:B------:R-:W-:-:S05]  /*01e0*/  LEA R17, R0, R11, 0x9 ;  /* 0x0000000b00117211 */ /* 0x000fca00078e48ff */
[----:B------:R-:W-:-:S05]  /*01f0*/  IMAD R11, R17, 0x3, RZ ;  /* 0x00000003110b7824 */ /* 0x000fca00078e02ff */
[----:B------:R-:W-:-:S04]  /*0200*/  IADD3 R10, P0, PT, R11, UR6, RZ ;  /* 0x000000060b0a7c10 */ /* 0x000fc8000ff1e0ff */
[----:B------:R-:W-:Y:S01]  /*0210*/  LEA.HI.X.SX32 R11, R11, UR7, 0x1, P0 ;  /* 0x000000070b0b7c11 */ /* 0x000fe200080f0eff */
[----:B--2---:R-:W-:Y:S02]  /*0220*/  IMAD R19, R12, 0x100, R5 ;  /* 0x000001000c137824 */ /* 0x004fe400078e0205 */
[----:B------:R-:W-:-:S03]  /*0230*/  IMAD.WIDE R4, R15, 0x4, R2 ;  /* 0x000000040f047825 */ /* 0x000fc600078e0202 */
[----:B---3--:R-:W-:-:S05]  /*0240*/  LEA R15, R19, R14, 0x8 ;  /* 0x0000000e130f7211 */ /* 0x008fca00078e40ff */
[----:B------:R1:W-:Y:S04]  /*0250*/  STG.E desc[UR4][R4.64], R15 ;  /* 0x0000000f04007986 */ /* 0x0003e8000c101904 */
[----:B0-----:R-:W2:Y:S04]  /*0260*/  LDG.E.U8 R6, desc[UR4][R10.64] ;  /* 0x000000040a067981 */ /* 0x001ea8000c1e1100 */
[----:B------:R-:W2:Y:S04]  /*0270*/  LDG.E.U8 R7, desc[UR4][R10.64+0x1] ;  /* 0x000001040a077981 */ /* 0x000ea8000c1e1100 */
[----:B------:R-:W3:Y:S01]  /*0280*/  LDG.E.U8 R12, desc[UR4][R10.64+0x2] ;  /* 0x000002040a0c7981 */ /* 0x000ee2000c1e1100 */
[----:B------:R-:W-:-:S04]  /*0290*/  IMAD R19, R0, 0x100, R17 ;  /* 0x0000010000137824 */ /* 0x000fc800078e0211 */
[----:B------:R-:W-:-:S05]  /*02a0*/  IMAD R0, R19, 0x3, RZ ;  /* 0x0000000313007824 */ /* 0x000fca00078e02ff */
[----:B------:R-:W-:-:S04]  /*02b0*/  IADD3 R8, P0, PT, R0, UR6, RZ ;  /* 0x0000000600087c10 */ /* 0x000fc8000ff1e0ff */
[----:B------:R-:W-:Y:S02]  /*02c0*/  LEA.HI.X.SX32 R9, R0, UR7, 0x1, P0 ;  /* 0x0000000700097c11 */ /* 0x000fe400080f0eff */
[----:B--2---:R-:W-:Y:S01]  /*02d0*/  LEA R13, R6, R7, 0x8 ;  /* 0x00000007060d7211 */ /* 0x004fe200078e40ff */
[----:B------:R-:W-:-:S04]  /*02e0*/  IMAD.WIDE R6, R17, 0x4, R2 ;  /* 0x0000000411067825 */ /* 0x000fc800078e0202 */
[----:B---3--:R-:W-:-:S05]  /*02f0*/  IMAD.U32 R13, R13, 0x100, R12 ;  /* 0x000001000d0d7824 */ /* 0x008fca00078e000c */
[----:B------:R-:W-:Y:S04]  /*0300*/  STG.E desc[UR4][R6.64], R13 ;  /* 0x0000000d06007986 */ /* 0x000fe8000c101904 */
[----:B------:R-:W2:Y:S04]  /*0310*/  LDG.E.U8 R0, desc[UR4][R8.64] ;  /* 0x0000000408007981 */ /* 0x000ea8000c1e1100 */
[----:B-1----:R-:W2:Y:S04]  /*0320*/  LDG.E.U8 R5, desc[UR4][R8.64+0x1] ;  /* 0x0000010408057981 */ /* 0x002ea8000c1e1100 */
[----:B------:R-:W3:Y:S01]  /*0330*/  LDG.E.U8 R4, desc[UR4][R8.64+0x2] ;  /* 0x0000020408047981 */ /* 0x000ee2000c1e1100 */
[----:B------:R-:W-:Y:S01]  /*0340*/  IMAD.WIDE R2, R19, 0x4, R2 ;  /* 0x0000000413027825 */ /* 0x000fe200078e0202 */
[----:B--2---:R-:W-:-:S04]  /*0350*/  LEA R5, R0, R5, 0x8 ;  /* 0x0000000500057211 */ /* 0x004fc800078e40ff */
[----:B---3--:R-:W-:-:S05]  /*0360*/  LEA R5, R5, R4, 0x8 ;  /* 0x0000000405057211 */ /* 0x008fca00078e40ff */
[----:B------:R-:W-:Y:S01]  /*0370*/  STG.E desc[UR4][R2.64], R5 ;  /* 0x0000000502007986 */ /* 0x000fe2000c101904 */
[----:B------:R-:W-:Y:S05]  /*0380*/  EXIT ;  /* 0x000000000000794d */ /* 0x000fea0003800000 */
.L_x_180:
        /* <DEDUP_REMOVED lines=15> */
.L_x_199:


//--------------------- .text._Z9set_depthPj      --------------------------
	.section	.text._Z9set_depthPj,"ax",@progbits
	.align	128
        .global         _Z9set_depthPj
        .type           _Z9set_depthPj,@function
        .size           _Z9set_depthPj,(.L_x_200 - _Z9set_depthPj)
        .other          _Z9set_depthPj,@"STO_CUDA_ENTRY STV_DEFAULT"
_Z9set_depthPj:
.text._Z9set_depthPj:
[----:B------:R-:W-:Y:S01]  /*0000*/  LDC R1, c[0x0][0x37c] ;  /* 0x0000df00ff017b82 */ /* 0x000fe20000000800 */
[----:B------:R-:W0:Y:S07]  /*0010*/  S2R R0, SR_CTAID.Y ;  /* 0x0000000000007919 */ /* 0x000e2e0000002600 */
[----:B------:R-:W1:Y:S01]  /*0020*/  LDC R6, c[0x0][0x370] ;  /* 0x0000dc00ff067b82 */ /* 0x000e620000000800 */
[----:B------:R-:W2:Y:S01]  /*0030*/  LDCU.64 UR4, c[0x0][0x358] ;  /* 0x00006b00ff0477ac */ /* 0x000ea20008000a00 */
[----:B------:R-:W-:Y:S01]  /*0040*/  MOV R13, 0xffff ;  /* 0x0000ffff000d7802 */ /* 0x000fe20000000f00 */
[----:B------:R-:W0:Y:S01]  /*0050*/  S2R R5, SR_TID.Y ;  /* 0x0000000000057919 */ /* 0x000e220000002200 */
[----:B------:R-:W3:Y:S04]  /*0060*/  S2R R4, SR_CTAID.X ;  /* 0x0000000000047919 */ /* 0x000ee80000002500 */
[----:B------:R-:W4:Y:S01]  /*0070*/  LDC.64 R2, c[0x0][0x380] ;  /* 0x0000e000ff027b82 */ /* 0x000f220000000a00 */
[----:B------:R-:W3:Y:S01]  /*0080*/  S2R R7, SR_TID.X ;  /* 0x0000000000077919 */ /* 0x000ee20000002100 */
[----:B0-----:R-:W-:-:S05]  /*0090*/  LEA R0, R0, R5, 0x5 ;  /* 0x0000000500007211 */ /* 0x001fca00078e28ff */
[----:B-1----:R-:W-:Y:S01]  /*00a0*/  IMAD R5, R0, R6, RZ ;  /* 0x0000000600057224 */ /* 0x002fe200078e02ff */
[----:B---3--:R-:W-:-:S04]  /*00b0*/  LEA R0, R4, R7, 0x5 ;  /* 0x0000000704007211 */ /* 0x008fc800078e28ff */
[----:B------:R-:W-:-:S04]  /*00c0*/  LEA R5, R5, R0, 0x5 ;  /* 0x0000000005057211 */ /* 0x000fc800078e28ff */
[CC--:B------:R-:W-:Y:S02]  /*00d0*/  LEA R9, R6.reuse, R5.reuse, 0x9 ;  /* 0x0000000506097211 */ /* 0x0c0fe400078e48ff */
[C---:B------:R-:W-:Y:S01]  /*00e0*/  LEA R7, R6.reuse, R5, 0x8 ;  /* 0x0000000506077211 */ /* 0x040fe200078e40ff */
[----:B----4-:R-:W-:Y:S01]  /*00f0*/  IMAD.WIDE R4, R5, 0x4, R2 ;  /* 0x0000000405047825 */ /* 0x010fe200078e0202 */
[----:B------:R-:W-:-:S03]  /*0100*/  LEA R11, R6, R9, 0x8 ;  /* 0x00000009060b7211 */ /* 0x000fc600078e40ff */
[--C-:B------:R-:W-:Y:S01]  /*0110*/  IMAD.WIDE R6, R7, 0x4, R2.reuse ;  /* 0x0000000407067825 */ /* 0x100fe200078e0202 */
[----:B--2---:R-:W-:Y:S03]  /*0120*/  STG.E desc[UR4][R4.64], R13 ;  /* 0x0000000d04007986 */ /* 0x004fe6000c101904 */
[--C-:B------:R-:W-:Y:S01]  /*0130*/  IMAD.WIDE R8, R9, 0x4, R2.reuse ;  /* 0x0000000409087825 */ /* 0x100fe200078e0202 */
[----:B------:R-:W-:Y:S03]  /*0140*/  STG.E desc[UR4][R6.64], R13 ;  /* 0x0000000d06007986 */ /* 0x000fe6000c101904 */
[----:B------:R-:W-:Y:S01]  /*0150*/  IMAD.WIDE R2, R11, 0x4, R2 ;  /* 0x000000040b027825 */ /* 0x000fe200078e0202 */
[----:B------:R-:W-:Y:S04]  /*0160*/  STG.E desc[UR4][R8.64], R13 ;  /* 0x0000000d08007986 */ /* 0x000fe8000c101904 */
[----:B------:R-:W-:Y:S01]  /*0170*/  STG.E desc[UR4][R2.64], R13 ;  /* 0x0000000d02007986 */ /* 0x000fe2000c101904 */
[----:B------:R-:W-:Y:S05]  /*0180*/  EXIT ;  /* 0x000000000000794d */ /* 0x000fea0003800000 */
.L_x_181:
        /* <DEDUP_REMOVED lines=15> */
.L_x_200:


//--------------------- .text._Z8copy_memPhS_     --------------------------
	.section	.text._Z8copy_memPhS_,"ax",@progbits
	.align	128
        .global         _Z8copy_memPhS_
        .type           _Z8copy_memPhS_,@function
        .size           _Z8copy_memPhS_,(.L_x_201 - _Z8copy_memPhS_)
        .other          _Z8copy_memPhS_,@"STO_CUDA_ENTRY STV_DEFAULT"
_Z8copy_memPhS_:
.text._Z8copy_memPhS_:
[----:B------:R-:W-:Y:S01]  /*0000*/  LDC R1, c[0x0][0x37c] ;  /* 0x0000df00ff017b82 */ /* 0x000fe20000000800 */
[----:B------:R-:W0:Y:S07]  /*0010*/  S2R R3, SR_CTAID.Y ;  /* 0x0000000000037919 */ /* 0x000e2e0000002600 */
[----:B------:R-:W1:Y:S01]  /*0020*/  LDC R0, c[0x0][0x370] ;  /* 0x0000dc00ff007b82 */ /* 0x000e620000000800 */
[----:B------:R-:W2:Y:S01]  /*0030*/  LDCU.128 UR8, c[0x0][0x380] ;  /* 0x00007000ff0877ac */ /* 0x000ea20008000c00 */
[----:B------:R-:W0:Y:S01]  /*0040*/  S2R R4, SR_TID.Y ;  /* 0x0000000000047919 */ /* 0x000e220000002200 */
[----:B------:R-:W3:Y:S01]  /*0050*/  LDCU.64 UR4, c[0x0][0x358] ;  /* 0x00006b00ff0477ac */ /* 0x000ee20008000a00 */
[----:B------:R-:W4:Y:S01]  /*0060*/  S2R R2, SR_CTAID.X ;  /* 0x0000000000027919 */ /* 0x000f220000002500 */
[----:B------:R-:W4:Y:S01]  /*0070*/  S2R R5, SR_TID.X ;  /* 0x0000000000057919 */ /* 0x000f220000002100 */
[----:B0-----:R-:W-:-:S04]  /*0080*/  IMAD R3, R3, 0x20, R4 ;  /* 0x0000002003037824 */ /* 0x001fc800078e0204 */
[----:B-1----:R-:W-:Y:S02]  /*0090*/  IMAD R3, R3, R0, RZ ;  /* 0x0000000003037224 */ /* 0x002fe400078e02ff */
[----:B----4-:R-:W-:-:S04]  /*00a0*/  IMAD R2, R2, 0x20, R5 ;  /* 0x0000002002027824 */ /* 0x010fc800078e0205 */
[----:B------:R-:W-:-:S04]  /*00b0*/  IMAD R11, R3, 0x20, R2 ;  /* 0x00000020030b7824 */ /* 0x000fc800078e0202 */
[----:B------:R-:W-:-:S05]  /*00c0*/  IMAD R4, R11, 0x3, RZ ;  /* 0x000000030b047824 */ /* 0x000fca00078e02ff */
[----:B------:R-:W-:Y:S02]  /*00d0*/  SHF.R.S32.HI R5, RZ, 0x1f, R4 ;  /* 0x0000001fff057819 */ /* 0x000fe40000011404 */
[----:B--2---:R-:W-:-:S04]  /*00e0*/  IADD3 R2, P0, PT, R4, UR8, RZ ;  /* 0x0000000804027c10 */ /* 0x004fc8000ff1e0ff */
[----:B------:R-:W-:-:S05]  /*00f0*/  IADD3.X R3, PT, PT, R5, UR9, RZ, P0, !PT ;  /* 0x0000000905037c10 */ /* 0x000fca00087fe4ff */
[----:B---3--:R-:W2:Y:S01]  /*0100*/  LDG.E.U8 R9, desc[UR4][R2.64] ;  /* 0x0000000402097981 */ /* 0x008ea2000c1e1100 */
[----:B------:R-:W-:-:S04]  /*0110*/  IADD3 R4, P0, PT, R4, UR10, RZ ;  /* 0x0000000a04047c10 */ /* 0x000fc8000ff1e0ff */
[----:B------:R-:W-:-:S05]  /*0120*/  IADD3.X R5, PT, PT, R5, UR11, RZ, P0, !PT ;  /* 0x0000000b05057c10 */ /* 0x000fca00087fe4ff */
[----:B--2---:R0:W-:Y:S04]  /*0130*/  STG.E.U8 desc[UR4][R4.64], R9 ;  /* 0x0000000904007986 */ /* 0x0041e8000c101104 */
[----:B------:R-:W2:Y:S01]  /*0140*/  LDG.E.U8 R13, desc[UR4][R2.64+0x1] ;  /* 0x00000104020d7981 */ /* 0x000ea2000c1e1100 */
[----:B------:R-:W-:-:S04]  /*0150*/  IMAD R6, R0, 0x100, R11 ;  /* 0x0000010000067824 */ /* 0x000fc800078e020b */
[----:B------:R-:W-:Y:S01]  /*0160*/  IMAD R8, R6, 0x3, RZ ;  /* 0x0000000306087824 */ /* 0x000fe200078e02ff */
[----:B--2---:R1:W-:Y:S04]  /*0170*/  STG.E.U8 desc[UR4][R4.64+0x1], R13 ;  /* 0x0000010d04007986 */ /* 0x0043e8000c101104 */
[----:B------:R-:W2:Y:S01]  /*0180*/  LDG.E.U8 R15, desc[UR4][R2.64+0x2] ;  /* 0x00000204020f7981 */ /* 0x000ea2000c1e1100 */
[----:B------:R-:W-:Y:S02]  /*0190*/  SHF.R.S32.HI R10, RZ, 0x1f, R8 ;  /* 0x0000001fff0a7819 */ /* 0x000fe40000011408 */
[----:B------:R-:W-:-:S04]  /*01a0*/  IADD3 R6, P0, PT, R8, UR8, RZ ;  /* 0x0000000808067c10 */ /* 0x000fc8000ff1e0ff */
[----:B------:R-:W-:Y:S01]  /*01b0*/  IADD3.X R7, PT, PT, R10, UR9, RZ, P0, !PT ;  /* 0x000000090a077c10 */ /* 0x000fe200087fe4ff */
[----:B--2---:R2:W-:Y:S04]  /*01c0*/  STG.E.U8 desc[UR4][R4.64+0x2], R15 ;  /* 0x0000020f04007986 */ /* 0x0045e8000c101104 */
[----:B------:R-:W3:Y:S01]  /*01d0*/  LDG.E.U8 R17, desc[UR4][R6.64] ;  /* 0x0000000406117981 */ /* 0x000ee2000c1e1100 */
[----:B------:R-:W-:-:S04]  /*01e0*/  IADD3 R8, P0, PT, R8, UR10, RZ ;  /* 0x0000000a08087c10 */ /* 0x000fc8000ff1e0ff */
[----:B0-----:R-:W-:-:S05]  /*01f0*/  IADD3.X R9, PT, PT, R10, UR11, RZ, P0, !PT ;  /* 0x0000000b0a097c10 */ /* 0x001fca00087fe4ff */
[----:B---3--:R-:W-:Y:S04]  /*0200*/  STG.E.U8 desc[UR4][R8.64], R17 ;  /* 0x0000001108007986 */ /* 0x008fe8000c101104 */
[----:B-1----:R-:W3:Y:S01]  /*0210*/  LDG.E.U8 R13, desc[UR4][R6.64+0x1] ;  /* 0x00000104060d7981 */ /* 0x002ee2000c1e1100 */
[----:B------:R-:W-:-:S04]  /*0220*/  IMAD R11, R0, 0x200, R11 ;  /* 0x00000200000b7824 */ /* 0x000fc800078e020b */
[----:B------:R-:W-:Y:S01]  /*0230*/  IMAD R10, R11, 0x3, RZ ;  /* 0x000000030b0a7824 */ /* 0x000fe200078e02ff */
[----:B---3--:R0:W-:Y:S04]  /*0240*/  STG.E.U8 desc[UR4][R8.64+0x1], R13 ;  /* 0x0000010d08007986 */ /* 0x0081e8000c101104 */
[----:B------:R-:W3:Y:S01]  /*0250*/  LDG.E.U8 R19, desc[UR4][R6.64+0x2] ;  /* 0x0000020406137981 */ /* 0x000ee2000c1e1100 */
[----:B------:R-:W-:Y:S02]  /*0260*/  SHF.R.S32.HI R12, RZ, 0x1f, R10 ;  /* 0x0000001fff0c7819 */ /* 0x000fe4000001140a */
[----:B------:R-:W-:-:S04]  /*0270*/  IADD3 R2, P0, PT, R10, UR8, RZ ;  /* 0x000000080a027c10 */ /* 0x000fc8000ff1e0ff */
[----:B------:R-:W-:Y:S01]  /*0280*/  IADD3.X R3, PT, PT, R12, UR9, RZ, P0, !PT ;  /* 0x000000090c037c10 */ /* 0x000fe200087fe4ff */
[----:B---3--:R1:W-:Y:S04]  /*0290*/  STG.E.U8 desc[UR4][R8.64+0x2], R19 ;  /* 0x0000021308007986 */ /* 0x0083e8000c101104 */
[----:B--2---:R-:W2:Y:S01]  /*02a0*/  LDG.E.U8 R15, desc[UR4][R2.64] ;  /* 0x00000004020f7981 */ /* 0x004ea2000c1e1100 */
[----:B------:R-:W-:-:S04]  /*02b0*/  IADD3 R4, P0, PT, R10, UR10, RZ ;  /* 0x0000000a0a047c10 */ /* 0x000fc8000ff1e0ff */
[----:B------:R-:W-:-:S05]  /*02c0*/  IADD3.X R5, PT, PT, R12, UR11, RZ, P0, !PT ;  /* 0x0000000b0c057c10 */ /* 0x000fca00087fe4ff */
[----:B--2---:R-:W-:Y:S04]  /*02d0*/  STG.E.U8 desc[UR4][R4.64], R15 ;  /* 0x0000000f04007986 */ /* 0x004fe8000c101104 */
[----:B0-----:R-:W2:Y:S01]  /*02e0*/  LDG.E.U8 R13, desc[UR4][R2.64+0x1] ;  /* 0x00000104020d7981 */ /* 0x001ea2000c1e1100 */
[----:B------:R-:W-:-:S04]  /*02f0*/  IMAD R0, R0, 0x100, R11 ;  /* 0x0000010000007824 */ /* 0x000fc800078e020b */
[----:B------:R-:W-:Y:S01]  /*0300*/  IMAD R0, R0, 0x3, RZ ;  /* 0x0000000300007824 */ /* 0x000fe200078e02ff */
[----:B--2---:R0:W-:Y:S04]  /*0310*/  STG.E.U8 desc[UR4][R4.64+0x1], R13 ;  /* 0x0000010d04007986 */ /* 0x0041e8000c101104 */
[----:B------:R-:W2:Y:S01]  /*0320*/  LDG.E.U8 R17, desc[UR4][R2.64+0x2] ;  /* 0x0000020402117981 */ /* 0x000ea2000c1e1100 */
[----:B------:R-:W-:Y:S02]  /*0330*/  IADD3 R6, P0, PT, R0, UR8, RZ ;  /* 0x0000000800067c10 */ /* 0x000fe4000ff1e0ff */
[----:B-1----:R-:W-:-:S04]  /*0340*/  SHF.R.S32.HI R9, RZ, 0x1f, R0 ;  /* 0x0000001fff097819 */ /* 0x002fc80000011400 */
[----:B------:R-:W-:Y:S01]  /*0350*/  IADD3.X R7, PT, PT, R9, UR9, RZ, P0, !PT ;  /* 0x0000000909077c10 */ /* 0x000fe200087fe4ff */
[----:B--2---:R-:W-:Y:S04]  /*0360*/  STG.E.U8 desc[UR4][R4.64+0x2], R17 ;  /* 0x0000021104007986 */ /* 0x004fe8000c101104 */
[----:B------:R-:W2:Y:S01]  /*0370*/  LDG.E.U8 R11, desc[UR4][R6.64] ;  /* 0x00000004060b7981 */ /* 0x000ea2000c1e1100 */
[----:B------:R-:W-:-:S04]  /*0380*/  IADD3 R8, P0, PT, R0, UR10, RZ ;  /* 0x0000000a00087c10 */ /* 0x000fc8000ff1e0ff */
[----:B------:R-:W-:-:S05]  /*0390*/  IADD3.X R9, PT, PT, R9, UR11, RZ, P0, !PT ;  /* 0x0000000b09097c10 */ /* 0x000fca00087fe4ff */
[----:B--2---:R-:W-:Y:S04]  /*03a0*/  STG.E.U8 desc[UR4][R8.64], R11 ;  /* 0x0000000b08007986 */ /* 0x004fe8000c101104 */
[----:B------:R-:W2:Y:S04]  /*03b0*/  LDG.E.U8 R3, desc[UR4][R6.64+0x1] ;  /* 0x0000010406037981 */ /* 0x000ea8000c1e1100 */
[----:B--2---:R-:W-:Y:S04]  /*03c0*/  STG.E.U8 desc[UR4][R8.64+0x1], R3 ;  /* 0x0000010308007986 */ /* 0x004fe8000c101104 */
[----:B0-----:R-:W2:Y:S04]  /*03d0*/  LDG.E.U8 R13, desc[UR4][R6.64+0x2] ;  /* 0x00000204060d7981 */ /* 0x001ea8000c1e1100 */
[----:B--2---:R-:W-:Y:S01]  /*03e0*/  STG.E.U8 desc[UR4][R8.64+0x2], R13 ;  /* 0x0000020d08007986 */ /* 0x004fe2000c101104 */
[----:B------:R-:W-:Y:S05]  /*03f0*/  EXIT ;  /* 0x000000000000794d */ /* 0x000fea0003800000 */
.L_x_182:
        /* <DEDUP_REMOVED lines=16> */
.L_x_201:


//--------------------- .nv.global.init           --------------------------
	.section	.nv.global.init,"aw",@progbits
	.align	4
.nv.global.init:
	.type		__cudart_i2opi_f,@object
	.size		__cudart_i2opi_f,($str - __cudart_i2opi_f)
__cudart_i2opi_f:
        /*0000*/ 	.byte	0x41, 0x90, 0x43, 0x3c, 0x99, 0x95, 0x62, 0xdb, 0xc0, 0xdd, 0x34, 0xf5, 0xd1, 0x57, 0x27, 0xfc
        /*0010*/ 	.byte	0x29, 0x15, 0x44, 0x4e, 0x6e, 0x83, 0xf9, 0xa2
	.type		$str,@object
	.size		$str,($str$1 - $str)
$str:
        /*0018*/ 	.byte	0x25, 0x64, 0x00
	.type		$str$1,@object
	.size		$str$1,(.L_1 - $str$1)
$str$1:
        /*001b*/ 	.byte	0x54, 0x68, 0x72, 0x65, 0x61, 0x64, 0x20, 0x69, 0x6e, 0x64, 0x65, 0x78, 0x3a, 0x20, 0x28, 0x25
        /*002b*/ 	.byte	0x69, 0x2c, 0x20, 0x25, 0x69, 0x29, 0x3b, 0x20, 0x63, 0x75, 0x64, 0x61, 0x41, 0x72, 0x72, 0x61
        /*003b*/ 	.byte	0x79, 0x20, 0x3d, 0x20, 0x25, 0x64, 0x0a, 0x00
.L_1:


//--------------------- .nv.shared.reserved.0     --------------------------
	.section	.nv.shared.reserved.0,"aw",@nobits
	.weak		__nv_reservedSMEM_offset_0_alias
	.size		__nv_reservedSMEM_offset_0_alias, 0, 64
	.other		__nv_reservedSMEM_offset_0_alias,@"STO_CUDA_RESERVED_SHARED STV_DEFAULT"
__nv_reservedSMEM_offset_0_alias:
	.zero		0
	.zero		64


//--------------------- .nv.constant0._Z26readSurfaceToCubeMapBufferPfyii --------------------------
	.section	.nv.constant0._Z26readSurfaceToCubeMapBufferPfyii,"a",@progbits
	.sectionflags	@""
	.align	4
.nv.constant0._Z26readSurfaceToCubeMapBufferPfyii:
	.zero		920


//--------------------- .nv.constant0._Z4bluePfS_m --------------------------
	.section	.nv.constant0._Z4bluePfS_m,"a",@progbits
	.sectionflags	@""
	.align	4
.nv.constant0._Z4bluePfS_m:
	.zero		920


//--------------------- .nv.constant0._Z22transform_cube_to_equiPfS_Pjm --------------------------
	.section	.nv.constant0._Z22transform_cube_to_equiPfS_Pjm,"a",@progbits
	.sectionflags	@""
	.align	4
.nv.constant0._Z22transform_cube_to_equiPfS_Pjm:
	.zero		928


//--------------------- .nv.constant0._Z12render_finalPfPiS0_S0_ --------------------------
	.section	.nv.constant0._Z12render_finalPfPiS0_S0_,"a",@progbits
	.sectionflags	@""
	.align	4
.nv.constant0._Z12render_finalPfPiS0_S0_:
	.zero		928


//--------------------- .nv.constant0._Z12render_depthPfPj --------------------------
	.section	.nv.constant0._Z12render_depthPfPj,"a",@progbits
	.sectionflags	@""
	.align	4
.nv.constant0._Z12render_depthPfPj:
	.zero		912


//--------------------- .nv.constant0._Z11transform2dPfS_ --------------------------
	.section	.nv.constant0._Z11transform2dPfS_,"a",@progbits
	.sectionflags	@""
	.align	4
.nv.constant0._Z11transform2dPfS_:
	.zero		912


//--------------------- .nv.constant0._Z9transformPfS_S_ --------------------------
	.section	.nv.constant0._Z9transformPfS_S_,"a",@progbits
	.sectionflags	@""
	.align	4
.nv.constant0._Z9transformPfS_S_:
	.zero		920


//--------------------- .nv.constant0._Z10to3d_pointPfS_ --------------------------
	.section	.nv.constant0._Z10to3d_pointPfS_,"a",@progbits
	.sectionflags	@""
	.align	4
.nv.constant0._Z10to3d_pointPfS_:
	.zero		912


//--------------------- .nv.constant0._Z11int_to_charPiPh --------------------------
	.section	.nv.constant0._Z11int_to_charPiPh,"a",@progbits
	.sectionflags	@""
	.align	4
.nv.constant0._Z11int_to_charPiPh:
	.zero		912


//--------------------- .nv.constant0._Z11char_to_intPiPh --------------------------
	.section	.nv.constant0._Z11char_to_intPiPh,"a",@progbits
	.sectionflags	@""
	.align	4
.nv.constant0._Z11char_to_intPiPh:
	.zero		912


//--------------------- .nv.constant0._Z9set_depthPj --------------------------
	.section	.nv.constant0._Z9set_depthPj,"a",@progbits
	.sectionflags	@""
	.align	4
.nv.constant0._Z9set_depthPj:
	.zero		904


//--------------------- .nv.constant0._Z8copy_memPhS_ --------------------------
	.section	.nv.constant0._Z8copy_memPhS_,"a",@progbits
	.sectionflags	@""
	.align	4
.nv.constant0._Z8copy_memPhS_:
	.zero		912


//--------------------- SYMBOLS --------------------------

	.type		.nv.reservedSmem.offset0,@object
	.size		.nv.reservedSmem.offset0,0x4
	.type		vprintf,@function
